def matmul_kernel(
    a_ptr,
    b_ptr,
    c_ptr,
    M,
    N,
    K,
    stride_am,
    stride_ak,
    stride_bk,
    stride_bn,
    stride_cm,
    stride_cn,
    BLOCK_M: tl.constexpr,
    BLOCK_N: tl.constexpr,
    BLOCK_K: tl.constexpr,
    GROUP_M: tl.constexpr,
):
    pid = tl.program_id(axis=0)
    num_pid_m = tl.cdiv(M, BLOCK_M)
    num_pid_n = tl.cdiv(N, BLOCK_N)
    num_pid_in_group = GROUP_M * num_pid_n
    group_id = pid // num_pid_in_group
    first_pid_m = group_id * GROUP_M
    group_size_m = min(num_pid_m - first_pid_m, GROUP_M)
    pid_m = first_pid_m + ((pid % num_pid_in_group) % group_size_m)
    pid_n = (pid % num_pid_in_group) // group_size_m

    offs_am = (pid_m * BLOCK_M + tl.arange(0, BLOCK_M)) % M
    offs_bn = (pid_n * BLOCK_N + tl.arange(0, BLOCK_N)) % N
    offs_k = tl.arange(0, BLOCK_K)
    a_ptrs = a_ptr + offs_am[:, None] * stride_am + offs_k[None, :] * stride_ak
    b_ptrs = b_ptr + offs_k[:, None] * stride_bk + offs_bn[None, :] * stride_bn

    acc = tl.zeros((BLOCK_M, BLOCK_N), dtype=tl.float32)
    for kk in range(0, tl.cdiv(K, BLOCK_K)):
        a = tl.load(a_ptrs, mask=offs_k[None, :] < K - kk * BLOCK_K, other=0.0)
        b = tl.load(b_ptrs, mask=offs_k[:, None] < K - kk * BLOCK_K, other=0.0)
        acc = tl.dot(a, b, acc)
        a_ptrs += BLOCK_K * stride_ak
        b_ptrs += BLOCK_K * stride_bk

    c = acc.to(c_ptr.dtype.element_ty)
    offs_cm = pid_m * BLOCK_M + tl.arange(0, BLOCK_M)
    offs_cn = pid_n * BLOCK_N + tl.arange(0, BLOCK_N)
    c_ptrs = c_ptr + offs_cm[:, None] * stride_cm + offs_cn[None, :] * stride_cn
    mask = (offs_cm[:, None] < M) & (offs_cn[None, :] < N)
    tl.store(c_ptrs, c, mask=mask)

# config = {"BLOCK_K": 64, "BLOCK_M": 64, "BLOCK_N": 256, "GROUP_M": 4, "arch": "sm_100", "dtype": "fp16", "num_ctas": 1, "num_stages": 3, "num_warps": 4}
# arch = sm_100


// ===== COMPILED SASS (sm_100a) =====

	.target	sm_100a

	.elftype	@"ET_EXEC"


//--------------------- .note.nv.tkinfo           --------------------------
	.section	.note.nv.tkinfo,"",@"SHT_NOTE"
	.sectionflags	@"SHF_NOTE_NV_TKINFO"
	.tkinfo
        /*0018*/ 	.word	0x00000081
        /*0030*/ 	.string	""
        /*0030*/ 	.string	"ptxas-blackwell"
        /*0030*/ 	.string	"Cuda compilation tools, release 12.9, V12.9.86"
        /*0030*/ 	.string	"Build cuda_12.9.r12.9/compiler.36037853_0"
        /*0030*/ 	.string	"-v  -suppress-debug-info  -lineinfo  -arch sm_100a "



//--------------------- .note.nv.cuver            --------------------------
	.section	.note.nv.cuver,"",@"SHT_NOTE"
	.sectionflags	@"SHF_NOTE_NV_CUVER"
        /*0018*/ 	.short	0x0001
        /*001a*/ 	.short	0x0064
        /*001c*/ 	.short	0x0001
        /*001e*/ 	.short	0x0000
        /*0020*/ 	.short	0x0001
        /*0022*/ 	.short	0x0000


//--------------------- .nv.info                  --------------------------
	.section	.nv.info,"",@"SHT_CUDA_INFO"
	.align	4


	//----- nvinfo : EIATTR_REGCOUNT
	.align		4
        /*0000*/ 	.byte	0x04, 0x2f
        /*0002*/ 	.short	(.L_4 - .L_3)
	.align		4
.L_3:
        /*0004*/ 	.word	index@(matmul_kernel)
        /*0008*/ 	.word	0x000000a8


	//----- nvinfo : EIATTR_FRAME_SIZE
	.align		4
.L_4:
        /*000c*/ 	.byte	0x04, 0x11
        /*000e*/ 	.short	(.L_6 - .L_5)
	.align		4
.L_5:
        /*0010*/ 	.word	index@($__internal_2_$__cuda_sm10x_tcgen05_guardrail_trap_unallocated_columns_being_dealloced)
        /*0014*/ 	.word	0x00000878


	//----- nvinfo : EIATTR_FRAME_SIZE
	.align		4
.L_6:
        /*0018*/ 	.byte	0x04, 0x11
        /*001a*/ 	.short	(.L_8 - .L_7)
	.align		4
.L_7:
        /*001c*/ 	.word	index@($__internal_1_$__cuda_sm10x_tcgen05_guardrail_trap_phase_invalid_during_alloc)
        /*0020*/ 	.word	0x00000878


	//----- nvinfo : EIATTR_FRAME_SIZE
	.align		4
.L_8:
        /*0024*/ 	.byte	0x04, 0x11
        /*0026*/ 	.short	(.L_10 - .L_9)
	.align		4
.L_9:
        /*0028*/ 	.word	index@($__internal_0_$__cuda_sm10x_tcgen05_guardrail_trap_col_being_dealloced_not_returned_by_alloc)
        /*002c*/ 	.word	0x00000878


	//----- nvinfo : EIATTR_FRAME_SIZE
	.align		4
.L_10:
        /*0030*/ 	.byte	0x04, 0x11
        /*0032*/ 	.short	(.L_12 - .L_11)
	.align		4
.L_11:
        /*0034*/ 	.word	index@(matmul_kernel)
        /*0038*/ 	.word	0x00000878


	//----- nvinfo : EIATTR_MIN_STACK_SIZE
	.align		4
.L_12:
        /*003c*/ 	.byte	0x04, 0x12
        /*003e*/ 	.short	(.L_14 - .L_13)
	.align		4
.L_13:
        /*0040*/ 	.word	index@(matmul_kernel)
        /*0044*/ 	.word	0x00000878
.L_14:


//--------------------- .nv.info.matmul_kernel    --------------------------
	.section	.nv.info.matmul_kernel,"",@"SHT_CUDA_INFO"
	.sectionflags	@""
	.align	4


	//----- nvinfo : EIATTR_CUDA_API_VERSION
	.align		4
        /*0000*/ 	.byte	0x04, 0x37
        /*0002*/ 	.short	(.L_16 - .L_15)
.L_15:
        /*0004*/ 	.word	0x00000081


	//----- nvinfo : EIATTR_KPARAM_INFO
	.align		4
.L_16:
        /*0008*/ 	.byte	0x04, 0x17
        /*000a*/ 	.short	(.L_18 - .L_17)
.L_17:
        /*000c*/ 	.word	0x00000000
        /*0010*/ 	.short	0x000d
        /*0012*/ 	.short	0x0048
        /*0014*/ 	.byte	0x00, 0xf4, 0x21, 0x00


	//----- nvinfo : EIATTR_KPARAM_INFO
	.align		4
.L_18:
        /*0018*/ 	.byte	0x04, 0x17
        /*001a*/ 	.short	(.L_20 - .L_19)
.L_19:
        /*001c*/ 	.word	0x00000000
        /*0020*/ 	.short	0x000c
        /*0022*/ 	.short	0x0040
        /*0024*/ 	.byte	0x00, 0xf4, 0x21, 0x00


	//----- nvinfo : EIATTR_KPARAM_INFO
	.align		4
.L_20:
        /*0028*/ 	.byte	0x04, 0x17
        /*002a*/ 	.short	(.L_22 - .L_21)
.L_21:
        /*002c*/ 	.word	0x00000000
        /*0030*/ 	.short	0x000b
        /*0032*/ 	.short	0x0038
        /*0034*/ 	.byte	0x00, 0xf0, 0x11, 0x00


	//----- nvinfo : EIATTR_KPARAM_INFO
	.align		4
.L_22:
        /*0038*/ 	.byte	0x04, 0x17
        /*003a*/ 	.short	(.L_24 - .L_23)
.L_23:
        /*003c*/ 	.word	0x00000000
        /*0040*/ 	.short	0x000a
        /*0042*/ 	.short	0x0034
        /*0044*/ 	.byte	0x00, 0xf0, 0x11, 0x00


	//----- nvinfo : EIATTR_KPARAM_INFO
	.align		4
.L_24:
        /*0048*/ 	.byte	0x04, 0x17
        /*004a*/ 	.short	(.L_26 - .L_25)
.L_25:
        /*004c*/ 	.word	0x00000000
        /*0050*/ 	.short	0x0009
        /*0052*/ 	.short	0x0030
        /*0054*/ 	.byte	0x00, 0xf0, 0x11, 0x00


	//----- nvinfo : EIATTR_KPARAM_INFO
	.align		4
.L_26:
        /*0058*/ 	.byte	0x04, 0x17
        /*005a*/ 	.short	(.L_28 - .L_27)
.L_27:
        /*005c*/ 	.word	0x00000000
        /*0060*/ 	.short	0x0008
        /*0062*/ 	.short	0x002c
        /*0064*/ 	.byte	0x00, 0xf0, 0x11, 0x00


	//----- nvinfo : EIATTR_KPARAM_INFO
	.align		4
.L_28:
        /*0068*/ 	.byte	0x04, 0x17
        /*006a*/ 	.short	(.L_30 - .L_29)
.L_29:
        /*006c*/ 	.word	0x00000000
        /*0070*/ 	.short	0x0007
        /*0072*/ 	.short	0x0028
        /*0074*/ 	.byte	0x00, 0xf0, 0x11, 0x00


	//----- nvinfo : EIATTR_KPARAM_INFO
	.align		4
.L_30:
        /*0078*/ 	.byte	0x04, 0x17
        /*007a*/ 	.short	(.L_32 - .L_31)
.L_31:
        /*007c*/ 	.word	0x00000000
        /*0080*/ 	.short	0x0006
        /*0082*/ 	.short	0x0024
        /*0084*/ 	.byte	0x00, 0xf0, 0x11, 0x00


	//----- nvinfo : EIATTR_KPARAM_INFO
	.align		4
.L_32:
        /*0088*/ 	.byte	0x04, 0x17
        /*008a*/ 	.short	(.L_34 - .L_33)
.L_33:
        /*008c*/ 	.word	0x00000000
        /*0090*/ 	.short	0x0005
        /*0092*/ 	.short	0x0020
        /*0094*/ 	.byte	0x00, 0xf0, 0x11, 0x00


	//----- nvinfo : EIATTR_KPARAM_INFO
	.align		4
.L_34:
        /*0098*/ 	.byte	0x04, 0x17
        /*009a*/ 	.short	(.L_36 - .L_35)
.L_35:
        /*009c*/ 	.word	0x00000000
        /*00a0*/ 	.short	0x0004
        /*00a2*/ 	.short	0x001c
        /*00a4*/ 	.byte	0x00, 0xf0, 0x11, 0x00


	//----- nvinfo : EIATTR_KPARAM_INFO
	.align		4
.L_36:
        /*00a8*/ 	.byte	0x04, 0x17
        /*00aa*/ 	.short	(.L_38 - .L_37)
.L_37:
        /*00ac*/ 	.word	0x00000000
        /*00b0*/ 	.short	0x0003
        /*00b2*/ 	.short	0x0018
        /*00b4*/ 	.byte	0x00, 0xf0, 0x11, 0x00


	//----- nvinfo : EIATTR_KPARAM_INFO
	.align		4
.L_38:
        /*00b8*/ 	.byte	0x04, 0x17
        /*00ba*/ 	.short	(.L_40 - .L_39)
.L_39:
        /*00bc*/ 	.word	0x00000000
        /*00c0*/ 	.short	0x0002
        /*00c2*/ 	.short	0x0010
        /*00c4*/ 	.byte	0x00, 0xf4, 0x21, 0x00


	//----- nvinfo : EIATTR_KPARAM_INFO
	.align		4
.L_40:
        /*00c8*/ 	.byte	0x04, 0x17
        /*00ca*/ 	.short	(.L_42 - .L_41)
.L_41:
        /*00cc*/ 	.word	0x00000000
        /*00d0*/ 	.short	0x0001
        /*00d2*/ 	.short	0x0008
        /*00d4*/ 	.byte	0x00, 0xf4, 0x21, 0x00


	//----- nvinfo : EIATTR_KPARAM_INFO
	.align		4
.L_42:
        /*00d8*/ 	.byte	0x04, 0x17
        /*00da*/ 	.short	(.L_44 - .L_43)
.L_43:
        /*00dc*/ 	.word	0x00000000
        /*00e0*/ 	.short	0x0000
        /*00e2*/ 	.short	0x0000
        /*00e4*/ 	.byte	0x00, 0xf4, 0x21, 0x00


	//----- nvinfo : EIATTR_AT_ENTRY_FRAGMENTS
	.align		4
.L_44:
        /*00e8*/ 	.byte	0x04, 0x4f
        /*00ea*/ 	.short	(.L_46 - .L_45)


	//   ....[0]....
.L_45:
        /*00ec*/ 	.word	0x00000004


	//----- nvinfo : EIATTR_RESERVED_SMEM_USED
	.align		4
.L_46:
        /*00f0*/ 	.byte	0x01, 0x41
	.zero		2


	//----- nvinfo : EIATTR_SPARSE_MMA_MASK
	.align		4
        /*00f4*/ 	.byte	0x03, 0x50
        /*00f6*/ 	.short	0x0000


	//----- nvinfo : EIATTR_TCGEN05_1CTA_USED
	.align		4
        /*00f8*/ 	.byte	0x01, 0x51
	.zero		2


	//----- nvinfo : EIATTR_MAXREG_COUNT
	.align		4
        /*00fc*/ 	.byte	0x03, 0x1b
        /*00fe*/ 	.short	0x00ff


	//----- nvinfo : EIATTR_NUM_BARRIERS
	.align		4
        /*0100*/ 	.byte	0x02, 0x4c
        /*0102*/ 	.byte	0x01
	.zero		1


	//----- nvinfo : EIATTR_ANNOTATIONS
	.align		4
        /*0104*/ 	.byte	0x04, 0x55
        /*0106*/ 	.short	(.L_48 - .L_47)


	//   ....[0]....
.L_47:
        /*0108*/ 	.word	0x00000001
        /*010c*/ 	.byte	0x90, 0x0a, 0x00, 0x00, 0x01, 0x00, 0x00, 0x00, 0xf0, 0x0a, 0x00, 0x00, 0x01, 0x00, 0x00, 0x00
        /* <DEDUP_REMOVED lines=709> */
        /*2d6c*/ 	.byte	0xd0, 0x93, 0x01, 0x00, 0x01, 0x00, 0x00, 0x00, 0xf0, 0x93, 0x01, 0x00


	//----- nvinfo : EIATTR_INT_WARP_WIDE_INSTR_OFFSETS
	.align		4
.L_48:
        /*2d78*/ 	.byte	0x04, 0x31
        /*2d7a*/ 	.short	(.L_50 - .L_49)


	//   ....[0]....
.L_49:
        /*2d7c*/ 	.word	0x00002960


	//   ....[1]....
        /*2d80*/ 	.word	0x00002970


	//   ....[2]....
        /*2d84*/ 	.word	0x000083a0


	//   ....[3]....
        /*2d88*/ 	.word	0x000192a0


	//   ....[4]....
        /*2d8c*/ 	.word	0x000192f0


	//----- nvinfo : EIATTR_COOP_GROUP_MASK_REGIDS
	.align		4
.L_50:
        /*2d90*/ 	.byte	0x04, 0x29
        /*2d92*/ 	.short	(.L_52 - .L_51)


	//   ....[0]....
.L_51:
        /*2d94*/ 	.word	0xffffffff


	//   ....[1]....
        /*2d98*/ 	.word	0xffffffff


	//   ....[2]....
        /*2d9c*/ 	.word	0xffffffff


	//   ....[3]....
        /*2da0*/ 	.word	0xffffffff


	//----- nvinfo : EIATTR_COOP_GROUP_INSTR_OFFSETS
	.align		4
.L_52:
        /*2da4*/ 	.byte	0x04, 0x28
        /*2da6*/ 	.short	(.L_54 - .L_53)


	//   ....[0]....
.L_53:
        /*2da8*/ 	.word	0x00000080


	//   ....[1]....
        /*2dac*/ 	.word	0x00000340


	//   ....[2]....
        /*2db0*/ 	.word	0x00019130


	//   ....[3]....
        /*2db4*/ 	.word	0x000193a0


	//----- nvinfo : EIATTR_VRC_CTA_INIT_COUNT
	.align		4
.L_54:
        /*2db8*/ 	.byte	0x02, 0x4a
        /*2dba*/ 	.byte	0x80
	.zero		1


	//----- nvinfo : EIATTR_MBARRIER_INSTR_OFFSETS
	.align		4
        /*2dbc*/ 	.byte	0x04, 0x39
        /*2dbe*/ 	.short	(.L_56 - .L_55)


	//   ....[0]....
.L_55:
        /*2dc0*/ 	.word	0x00002a90
        /*2dc4*/ 	.word	0x000000ff
        /*2dc8*/ 	.word	0x00000000
        /*2dcc*/ 	.short	0x0100
        /*2dce*/ 	.byte	0x0b
	.zero		1


	//   ....[1]....
        /*2dd0*/ 	.word	0x00008410
        /*2dd4*/ 	.word	0x000000ff
        /*2dd8*/ 	.word	0x00014008
        /*2ddc*/ 	.short	0x0100
        /*2dde*/ 	.byte	0x09
	.zero		1


	//   ....[2]....
        /*2de0*/ 	.word	0x0000fbb0
        /*2de4*/ 	.word	0x000000ff
        /*2de8*/ 	.word	0x00000000
        /*2dec*/ 	.short	0x010a
        /*2dee*/ 	.byte	0x0b
	.zero		1


	//   ....[3]....
        /*2df0*/ 	.word	0x00014ef0
        /*2df4*/ 	.word	0x000000ff
        /*2df8*/ 	.word	0x00000000
        /*2dfc*/ 	.short	0x010a
        /*2dfe*/ 	.byte	0x0b
	.zero		1


	//   ....[4]....
        /*2e00*/ 	.word	0x00014fe0
        /*2e04*/ 	.word	0x000000ff
        /*2e08*/ 	.word	0x00014000
        /*2e0c*/ 	.short	0x0108
        /*2e0e*/ 	.byte	0x09
	.zero		1


	//   ....[5]....
        /*2e10*/ 	.word	0x00015010
        /*2e14*/ 	.word	0x000000ff
        /*2e18*/ 	.word	0x00014008
        /*2e1c*/ 	.short	0x0108
        /*2e1e*/ 	.byte	0x09
	.zero		1


	//   ....[6]....
        /*2e20*/ 	.word	0x000193e0
        /*2e24*/ 	.word	0x000000ff
        /*2e28*/ 	.word	0x00000000
        /*2e2c*/ 	.short	0x010a
        /*2e2e*/ 	.byte	0x0b
	.zero		1


	//   ....[7]....
        /*2e30*/ 	.word	0x00019420
        /*2e34*/ 	.word	0x000000ff
        /*2e38*/ 	.word	0x00000000
        /*2e3c*/ 	.short	0x010a
        /*2e3e*/ 	.byte	0x0b
	.zero		1


	//----- nvinfo : EIATTR_NUM_MBARRIERS
	.align		4
.L_56:
        /*2e40*/ 	.byte	0x03, 0x38
        /*2e42*/ 	.short	0x0002


	//----- nvinfo : EIATTR_EXIT_INSTR_OFFSETS
	.align		4
        /*2e44*/ 	.byte	0x04, 0x1c
        /*2e46*/ 	.short	(.L_58 - .L_57)


	//   ....[0]....
.L_57:
        /*2e48*/ 	.word	0x000193b0


	//----- nvinfo : EIATTR_REQNTID
	.align		4
.L_58:
        /*2e4c*/ 	.byte	0x04, 0x10
        /*2e4e*/ 	.short	(.L_60 - .L_59)
.L_59:
        /*2e50*/ 	.word	0x00000080
        /*2e54*/ 	.word	0x00000001
        /*2e58*/ 	.word	0x00000001


	//----- nvinfo : EIATTR_CRS_STACK_SIZE
	.align		4
.L_60:
        /*2e5c*/ 	.byte	0x04, 0x1e
        /*2e5e*/ 	.short	(.L_62 - .L_61)
.L_61:
        /*2e60*/ 	.word	0x00000000


	//----- nvinfo : EIATTR_CBANK_PARAM_SIZE
	.align		4
.L_62:
        /*2e64*/ 	.byte	0x03, 0x19
        /*2e66*/ 	.short	0x0050


	//----- nvinfo : EIATTR_PARAM_CBANK
	.align		4
        /*2e68*/ 	.byte	0x04, 0x0a
        /*2e6a*/ 	.short	(.L_64 - .L_63)
	.align		4
.L_63:
        /*2e6c*/ 	.word	index@(.nv.constant0.matmul_kernel)
        /*2e70*/ 	.short	0x0380
        /*2e72*/ 	.short	0x0050


	//----- nvinfo : EIATTR_SW_WAR
	.align		4
.L_64:
        /*2e74*/ 	.byte	0x04, 0x36
        /*2e76*/ 	.short	(.L_66 - .L_65)
.L_65:
        /*2e78*/ 	.word	0x00000008
.L_66:


//--------------------- .nv.compat                --------------------------
	.section	.nv.compat,"",@"SHT_CUDA_COMPAT_INFO"
	.align	4
        /*0000*/ 	.byte	0x02, 0x02, 0x02, 0x00, 0x02, 0x05, 0x05, 0x00, 0x02, 0x03, 0x00, 0x00, 0x02, 0x06, 0x01, 0x00


//--------------------- .nv.callgraph             --------------------------
	.section	.nv.callgraph,"",@"SHT_CUDA_CALLGRAPH"
	.align	4
	.sectionentsize	8
	.align		4
        /*0000*/ 	.word	0x00000000
	.align		4
        /*0004*/ 	.word	0xffffffff
	.align		4
        /*0008*/ 	.word	0x00000000
	.align		4
        /*000c*/ 	.word	0xfffffffe
	.align		4
        /*0010*/ 	.word	0x00000000
	.align		4
        /*0014*/ 	.word	0xfffffffd
	.align		4
        /*0018*/ 	.word	0x00000000
	.align		4
        /*001c*/ 	.word	0xfffffffc


//--------------------- .text.matmul_kernel       --------------------------
	.section	.text.matmul_kernel,"ax",@progbits
	.align	128
        .global         matmul_kernel
        .type           matmul_kernel,@function
        .size           matmul_kernel,(.L_x_20 - matmul_kernel)
        .other          matmul_kernel,@"STO_CUDA_ENTRY STV_DEFAULT"
matmul_kernel:
.text.matmul_kernel:
[----:B------:R-:W0:Y:S01]  /*0000*/  LDC R1, c[0x0][0x37c] ;  /* 0x0000df00ff017b82 */ /* 0x000e220000000800 */
[----:B------:R-:W1:Y:S01]  /*0010*/  S2R R0, SR_TID.X ;  /* 0x0000000000007919 */ /* 0x000e620000002100 */
[----:B0-----:R-:W-:Y:S01]  /*0020*/  VIADD R1, R1, 0xfffff788 ;  /* 0xfffff78801017836 */ /* 0x001fe20000000000 */
[----:B------:R-:W0:Y:S01]  /*0030*/  LDCU.64 UR20, c[0x0][0x358] ;  /* 0x00006b00ff1477ac */ /* 0x000e220008000a00 */
[----:B-1----:R-:W-:-:S13]  /*0040*/  ISETP.GE.U32.AND P0, PT, R0, 0x20, PT ;  /* 0x000000200000780c */ /* 0x002fda0003f06070 */
[----:B------:R-:W-:Y:S02]  /*0050*/  VOTEU.ANY UP0, P0 ;  /* 0x0000000000ff7886 */ /* 0x000fe40000000100 */
[----:B------:R-:W-:Y:S05]  /*0060*/  BRA.U UP0, `(.L_x_0) ;  /* 0x0000000100b87547 */ /* 0x000fea000b800000 */
[----:B------:R-:W1:Y:S01]  /*0070*/  S2UR UR6, SR_CgaCtaId ;  /* 0x00000000000679c3 */ /* 0x000e620000008800 */
[----:B------:R-:W-:Y:S01]  /*0080*/  NOP ;  /* 0x0000000000007918 */ /* 0x000fe20000000000 */
[----:B------:R-:W-:Y:S02]  /*0090*/  UMOV UR4, 0x40 ;  /* 0x0000004000047882 */ /* 0x000fe40000000000 */
[----:B-1----:R-:W-:-:S09]  /*00a0*/  ULEA UR4, UR6, UR4, 0x18 ;  /* 0x0000000406047291 */ /* 0x002fd2000f8ec0ff */
[----:B------:R-:W1:Y:S01]  /*00b0*/  LDS.U8 R0, [UR4] ;  /* 0x00000004ff007984 */ /* 0x000e620008000000 */
[----:B------:R-:W-:Y:S02]  /*00c0*/  UMOV UR4, 0x400 ;  /* 0x0000040000047882 */ /* 0x000fe40000000000 */
[----:B------:R-:W-:Y:S01]  /*00d0*/  ULEA UR4, UR6, UR4, 0x18 ;  /* 0x0000000406047291 */ /* 0x000fe2000f8ec0ff */
[----:B-1----:R-:W-:-:S13]  /*00e0*/  ISETP.NE.AND P0, PT, R0, RZ, PT ;  /* 0x000000ff0000720c */ /* 0x002fda0003f05270 */
[----:B------:R-:W-:Y:S05]  /*00f0*/  @P0 BRA `(.L_x_1) ;  /* 0x00000000007c0947 */ /* 0x000fea0003800000 */
[----:B------:R-:W-:-:S13]  /*0100*/  ELECT P0, URZ, PT ;  /* 0x0000000000ff782f */ /* 0x000fda0003800000 */
[----:B------:R-:W-:Y:S05]  /*0110*/  @!P0 BRA `(.L_x_2) ;  /* 0x0000000000848947 */ /* 0x000fea0003800000 */
[----:B------:R-:W-:Y:S01]  /*0120*/  UMOV UR5, 0x8 ;  /* 0x0000000800057882 */ /* 0x000fe20000000000 */
[----:B------:R-:W-:Y:S02]  /*0130*/  IMAD.MOV.U32 R4, RZ, RZ, 0x1 ;  /* 0x00000001ff047424 */ /* 0x000fe400078e00ff */
[----:B------:R-:W-:Y:S02]  /*0140*/  IMAD.MOV.U32 R5, RZ, RZ, 0xff ;  /* 0x000000ffff057424 */ /* 0x000fe400078e00ff */
[----:B------:R-:W-:Y:S04]  /*0150*/  DEPBAR.LE SB1, 0x36 ;  /* 0x00009d800000791a */ /* 0x000fe80000000000 */
[----:B------:R-:W1:Y:S02]  /*0160*/  UTCATOMSWS.FIND_AND_SET.ALIGN UP1, UR5, UR5 ;  /* 0x00000005000575e3 */ /* 0x000e640008020800 */
[----:B-1----:R-:W-:-:S04]  /*0170*/  PLOP3.LUT P0, PT, PT, PT, UP1, 0x80, 0x8 ;  /* 0x000000000008781c */ /* 0x002fc80003f0f018 */
[----:B------:R-:W-:-:S04]  /*0180*/  SEL R0, RZ, 0xffffffff, !P0 ;  /* 0xffffffffff007807 */ /* 0x000fc80004000000 */
[----:B------:R-:W-:Y:S01]  /*0190*/  ISETP.NE.AND P0, PT, R0, RZ, PT ;  /* 0x000000ff0000720c */ /* 0x000fe20003f05270 */
[----:B------:R-:W-:-:S12]  /*01a0*/  IMAD.U32 R0, RZ, RZ, UR5 ;  /* 0x00000005ff007e24 */ /* 0x000fd8000f8e00ff */
[----:B------:R-:W-:Y:S05]  /*01b0*/  @P0 BRA `(.L_x_3) ;  /* 0x0000000000240947 */ /* 0x000fea0003800000 */
.L_x_4:
[----:B------:R-:W-:Y:S05]  /*01c0*/  NANOSLEEP 0x64 ;  /* 0x000000640000795d */ /* 0x000fea0003800000 */
[----:B------:R-:W-:-:S05]  /*01d0*/  UMOV UR5, 0x8 ;  /* 0x0000000800057882 */ /* 0x000fca0000000000 */
[----:B------:R-:W-:Y:S04]  /*01e0*/  DEPBAR.LE SB1, 0x36 ;  /* 0x00009d800000791a */ /* 0x000fe80000000000 */
[----:B------:R-:W1:Y:S02]  /*01f0*/  UTCATOMSWS.FIND_AND_SET.ALIGN UP1, UR5, UR5 ;  /* 0x00000005000575e3 */ /* 0x000e640008020800 */
[----:B-1----:R-:W-:-:S04]  /*0200*/  PLOP3.LUT P0, PT, PT, PT, UP1, 0x80, 0x8 ;  /* 0x000000000008781c */ /* 0x002fc80003f0f018 */
[----:B------:R-:W-:-:S04]  /*0210*/  SEL R0, RZ, 0xffffffff, !P0 ;  /* 0xffffffffff007807 */ /* 0x000fc80004000000 */
[----:B------:R-:W-:Y:S01]  /*0220*/  ISETP.NE.AND P0, PT, R0, RZ, PT ;  /* 0x000000ff0000720c */ /* 0x000fe20003f05270 */
[----:B------:R-:W-:-:S12]  /*0230*/  IMAD.U32 R0, RZ, RZ, UR5 ;  /* 0x00000005ff007e24 */ /* 0x000fd8000f8e00ff */
[----:B------:R-:W-:Y:S05]  /*0240*/  @!P0 BRA `(.L_x_4) ;  /* 0xfffffffc00dc8947 */ /* 0x000fea000383ffff */
.L_x_3:
[C---:B------:R-:W-:Y:S01]  /*0250*/  VIADD R3, R0.reuse, 0x10 ;  /* 0x0000001000037836 */ /* 0x040fe20000000000 */
[----:B------:R-:W-:Y:S01]  /*0260*/  UMOV UR5, 0x50 ;  /* 0x0000005000057882 */ /* 0x000fe20000000000 */
[----:B------:R-:W-:Y:S01]  /*0270*/  SHF.L.U32 R2, R5, R0, RZ ;  /* 0x0000000005027219 */ /* 0x000fe200000006ff */
[----:B------:R-:W-:Y:S01]  /*0280*/  ULEA UR5, UR6, UR5, 0x18 ;  /* 0x0000000506057291 */ /* 0x000fe2000f8ec0ff */
[----:B------:R-:W-:Y:S01]  /*0290*/  IMAD.SHL.U32 R0, R0, 0x20, RZ ;  /* 0x0000002000007824 */ /* 0x000fe200078e00ff */
[----:B------:R-:W-:-:S04]  /*02a0*/  SHF.L.U32 R3, R4, R3, RZ ;  /* 0x0000000304037219 */ /* 0x000fc800000006ff */
[----:B------:R-:W-:-:S05]  /*02b0*/  LOP3.LUT R2, R3, R2, RZ, 0xfc, !PT ;  /* 0x0000000203027212 */ /* 0x000fca00078efcff */
[----:B------:R1:W-:Y:S04]  /*02c0*/  ATOMS.OR RZ, [UR5], R2 ;  /* 0x00000002ffff798c */ /* 0x0003e8000b000005 */
[----:B------:R1:W-:Y:S01]  /*02d0*/  STS [UR4], R0 ;  /* 0x00000000ff007988 */ /* 0x0003e20008000804 */
[----:B------:R-:W-:Y:S05]  /*02e0*/  BRA `(.L_x_2) ;  /* 0x0000000000107947 */ /* 0x000fea0003800000 */
.L_x_1:
[----:B------:R-:W-:Y:S01]  /*02f0*/  IMAD.MOV.U32 R0, RZ, RZ, -0x1 ;  /* 0xffffffffff007424 */ /* 0x000fe200078e00ff */
[----:B------:R-:W-:-:S04]  /*0300*/  MOV R2, 0x330 ;  /* 0x0000033000027802 */ /* 0x000fc80000000f00 */
[----:B------:R1:W-:Y:S03]  /*0310*/  STS [UR4], R0 ;  /* 0x00000000ff007988 */ /* 0x0003e60008000804 */
[----:B01----:R-:W-:Y:S05]  /*0320*/  CALL.REL.NOINC `($__internal_1_$__cuda_sm10x_tcgen05_guardrail_trap_phase_invalid_during_alloc) ;  /* 0x0000019000547944 */ /* 0x003fea0003c00000 */
.L_x_2:
[----:B------:R-:W-:Y:S05]  /*0330*/  WARPSYNC.ALL ;  /* 0x0000000000007948 */ /* 0x000fea0003800000 */
[----:B------:R-:W-:Y:S01]  /*0340*/  NOP ;  /* 0x0000000000007918 */ /* 0x000fe20000000000 */
.L_x_0:
[----:B------:R-:W2:Y:S01]  /*0350*/  LDC.64 R50, c[0x0][0x398] ;  /* 0x0000e600ff327b82 */ /* 0x000ea20000000a00 */
[----:B------:R-:W3:Y:S01]  /*0360*/  S2R R5, SR_CTAID.X ;  /* 0x0000000000057919 */ /* 0x000ee20000002500 */
[----:B------:R-:W-:Y:S01]  /*0370*/  UMOV UR9, 0x400 ;  /* 0x0000040000097882 */ /* 0x000fe20000000000 */
[----:B------:R-:W-:Y:S01]  /*0380*/  PRMT R150, RZ, 0x7610, R150 ;  /* 0x00007610ff967816 */ /* 0x000fe20000000096 */
[----:B------:R-:W-:Y:S01]  /*0390*/  UMOV UR6, 0x1 ;  /* 0x0000000100067882 */ /* 0x000fe20000000000 */
[----:B------:R-:W4:Y:S01]  /*03a0*/  S2R R90, SR_TID.X ;  /* 0x00000000005a7919 */ /* 0x000f220000002100 */
[----:B------:R-:W1:Y:S02]  /*03b0*/  LDCU.128 UR16, c[0x0][0x380] ;  /* 0x00007000ff1077ac */ /* 0x000e640008000c00 */
[----:B------:R-:W5:Y:S08]  /*03c0*/  S2UR UR4, SR_CgaCtaId ;  /* 0x00000000000479c3 */ /* 0x000f700000008800 */
[----:B------:R-:W0:Y:S01]  /*03d0*/  LDC.64 R164, c[0x0][0x3a8] ;  /* 0x0000ea00ffa47b82 */ /* 0x000e220000000a00 */
[----:B-12---:R-:W-:-:S05]  /*03e0*/  VIADD R0, R51, 0xff ;  /* 0x000000ff33007836 */ /* 0x006fca0000000000 */
[----:B------:R-:W-:Y:S01]  /*03f0*/  SHF.R.S32.HI R3, RZ, 0x1f, R0 ;  /* 0x0000001fff037819 */ /* 0x000fe20000011400 */
[----:B-----5:R-:W-:-:S03]  /*0400*/  ULEA UR9, UR4, UR9, 0x18 ;  /* 0x0000000904097291 */ /* 0x020fc6000f8ec0ff */
[----:B------:R-:W-:Y:S01]  /*0410*/  LEA.HI R3, R3, R0, RZ, 0x8 ;  /* 0x0000000003037211 */ /* 0x000fe200078f40ff */
[----:B------:R-:W-:Y:S01]  /*0420*/  BAR.SYNC.DEFER_BLOCKING 0x0 ;  /* 0x0000000000007b1d */ /* 0x000fe20000010000 */
[----:B---3--:R-:W-:Y:S01]  /*0430*/  IABS R8, R5 ;  /* 0x0000000500087213 */ /* 0x008fe20000000000 */
[----:B------:R-:W-:Y:S01]  /*0440*/  UIADD3 UR11, UPT, UPT, UR9, 0x14000, URZ ;  /* 0x00014000090b7890 */ /* 0x000fe2000fffe0ff */
[----:B------:R-:W-:Y:S02]  /*0450*/  SHF.R.S32.HI R3, RZ, 0x8, R3 ;  /* 0x00000008ff037819 */ /* 0x000fe40000011403 */
[--C-:B----4-:R-:W-:Y:S02]  /*0460*/  SHF.R.U32.HI R151, RZ, 0x5, R90.reuse ;  /* 0x00000005ff977819 */ /* 0x110fe4000001165a */
[----:B------:R-:W-:Y:S01]  /*0470*/  SHF.R.U32.HI R40, RZ, 0x6, R90 ;  /* 0x00000006ff287819 */ /* 0x000fe2000001165a */
[----:B------:R-:W-:Y:S01]  /*0480*/  IMAD.SHL.U32 R4, R3, 0x4, RZ ;  /* 0x0000000403047824 */ /* 0x000fe200078e00ff */
[----:B------:R-:W-:-:S02]  /*0490*/  LOP3.LUT R162, R90, 0x3f, RZ, 0xc0, !PT ;  /* 0x0000003f5aa27812 */ /* 0x000fc400078ec0ff */
[----:B------:R-:W-:Y:S02]  /*04a0*/  SGXT.U32 R40, R40, 0x1 ;  /* 0x000000012828781a */ /* 0x000fe40000000000 */
[-C--:B------:R-:W-:Y:S02]  /*04b0*/  IABS R7, R4.reuse ;  /* 0x0000000400077213 */ /* 0x080fe40000000000 */
[----:B------:R-:W-:Y:S01]  /*04c0*/  IABS R10, R4 ;  /* 0x00000004000a7213 */ /* 0x000fe20000000000 */
[----:B0-----:R-:W-:Y:S01]  /*04d0*/  IMAD R95, R40, R164, RZ ;  /* 0x000000a4285f7224 */ /* 0x001fe200078e02ff */
[----:B------:R-:W0:Y:S03]  /*04e0*/  I2F.RP R0, R7 ;  /* 0x0000000700007306 */ /* 0x000e260000209400 */
[C---:B------:R-:W-:Y:S01]  /*04f0*/  IMAD R94, R164.reuse, 0x2, R95 ;  /* 0x00000002a45e7824 */ /* 0x040fe200078e025f */
[----:B------:R-:W1:Y:S03]  /*0500*/  LDS R11, [UR9] ;  /* 0x00000009ff0b7984 */ /* 0x000e660008000800 */
[----:B------:R-:W-:-:S04]  /*0510*/  IMAD R93, R164, 0x2, R94 ;  /* 0x00000002a45d7824 */ /* 0x000fc800078e025e */
[----:B------:R-:W-:Y:S01]  /*0520*/  IMAD R92, R164, 0x2, R93 ;  /* 0x00000002a45c7824 */ /* 0x000fe200078e025d */
[----:B0-----:R-:W0:Y:S02]  /*0530*/  MUFU.RCP R0, R0 ;  /* 0x0000000000007308 */ /* 0x001e240000001000 */
[----:B0-----:R-:W-:Y:S02]  /*0540*/  VIADD R2, R0, 0xffffffe ;  /* 0x0ffffffe00027836 */ /* 0x001fe40000000000 */
[----:B------:R-:W-:-:S04]  /*0550*/  IMAD.MOV R0, RZ, RZ, -R10 ;  /* 0x000000ffff007224 */ /* 0x000fc800078e0a0a */
[----:B------:R0:W2:Y:S02]  /*0560*/  F2I.FTZ.U32.TRUNC.NTZ R3, R2 ;  /* 0x0000000200037305 */ /* 0x0000a4000021f000 */
[----:B0-----:R-:W-:Y:S01]  /*0570*/  IMAD.MOV.U32 R2, RZ, RZ, RZ ;  /* 0x000000ffff027224 */ /* 0x001fe200078e00ff */
[----:B-1----:R-:W-:Y:S01]  /*0580*/  R2UR UR8, R11 ;  /* 0x000000000b0872ca */ /* 0x002fe200000e0000 */
[----:B--2---:R-:W-:-:S04]  /*0590*/  IMAD.MOV R6, RZ, RZ, -R3 ;  /* 0x000000ffff067224 */ /* 0x004fc800078e0a03 */
[----:B------:R-:W-:Y:S02]  /*05a0*/  IMAD R9, R6, R7, RZ ;  /* 0x0000000706097224 */ /* 0x000fe400078e02ff */
[----:B------:R-:W-:Y:S02]  /*05b0*/  IMAD.MOV.U32 R6, RZ, RZ, R8 ;  /* 0x000000ffff067224 */ /* 0x000fe400078e0008 */
[----:B------:R-:W-:-:S06]  /*05c0*/  IMAD.HI.U32 R3, R3, R9, R2 ;  /* 0x0000000903037227 */ /* 0x000fcc00078e0002 */
[----:B------:R-:W-:-:S04]  /*05d0*/  IMAD.HI.U32 R3, R3, R6, RZ ;  /* 0x0000000603037227 */ /* 0x000fc800078e00ff */
[----:B------:R-:W-:Y:S01]  /*05e0*/  IMAD R0, R3, R0, R6 ;  /* 0x0000000003007224 */ /* 0x000fe200078e0206 */
[----:B------:R-:W-:Y:S04]  /*05f0*/  BAR.SYNC.DEFER_BLOCKING 0x0 ;  /* 0x0000000000007b1d */ /* 0x000fe80000010000 */
[----:B------:R-:W-:-:S13]  /*0600*/  ISETP.GT.U32.AND P1, PT, R7, R0, PT ;  /* 0x000000000700720c */ /* 0x000fda0003f24070 */
[----:B------:R-:W-:Y:S02]  /*0610*/  @!P1 IMAD.IADD R0, R0, 0x1, -R7 ;  /* 0x0000000100009824 */ /* 0x000fe400078e0a07 */
[----:B------:R-:W-:Y:S01]  /*0620*/  @!P1 VIADD R3, R3, 0x1 ;  /* 0x0000000103039836 */ /* 0x000fe20000000000 */
[----:B------:R-:W-:Y:S02]  /*0630*/  ISETP.NE.AND P1, PT, R4, RZ, PT ;  /* 0x000000ff0400720c */ /* 0x000fe40003f25270 */
[----:B------:R-:W-:Y:S02]  /*0640*/  ISETP.GE.U32.AND P0, PT, R0, R7, PT ;  /* 0x000000070000720c */ /* 0x000fe40003f06070 */
[----:B------:R-:W-:-:S04]  /*0650*/  LOP3.LUT R0, R5, R4, RZ, 0x3c, !PT ;  /* 0x0000000405007212 */ /* 0x000fc800078e3cff */
[----:B------:R-:W-:Y:S01]  /*0660*/  ISETP.GE.AND P2, PT, R0, RZ, PT ;  /* 0x000000ff0000720c */ /* 0x000fe20003f46270 */
[----:B------:R-:W-:-:S06]  /*0670*/  VIADD R0, R50, 0x3f ;  /* 0x0000003f32007836 */ /* 0x000fcc0000000000 */
[----:B------:R-:W-:-:S04]  /*0680*/  @P0 VIADD R3, R3, 0x1 ;  /* 0x0000000103030836 */ /* 0x000fc80000000000 */
[----:B------:R-:W-:Y:S01]  /*0690*/  IMAD.MOV.U32 R2, RZ, RZ, R3 ;  /* 0x000000ffff027224 */ /* 0x000fe200078e0003 */
[----:B------:R-:W-:-:S03]  /*06a0*/  SHF.R.S32.HI R3, RZ, 0x1f, R0 ;  /* 0x0000001fff037819 */ /* 0x000fc60000011400 */
[----:B------:R-:W-:Y:S01]  /*06b0*/  @!P2 IMAD.MOV R2, RZ, RZ, -R2 ;  /* 0x000000ffff02a224 */ /* 0x000fe200078e0a02 */
[----:B------:R-:W-:Y:S02]  /*06c0*/  @!P1 LOP3.LUT R2, RZ, R4, RZ, 0x33, !PT ;  /* 0x00000004ff029212 */ /* 0x000fe400078e33ff */
[----:B------:R-:W-:-:S03]  /*06d0*/  LEA.HI R3, R3, R0, RZ, 0x6 ;  /* 0x0000000003037211 */ /* 0x000fc600078f30ff */
[----:B------:R-:W-:Y:S02]  /*06e0*/  IMAD.SHL.U32 R12, R2, 0x4, RZ ;  /* 0x00000004020c7824 */ /* 0x000fe400078e00ff */
[----:B------:R-:W-:-:S03]  /*06f0*/  IMAD.MOV R2, RZ, RZ, -R2 ;  /* 0x000000ffff027224 */ /* 0x000fc600078e0a02 */
[----:B------:R-:W-:Y:S01]  /*0700*/  LEA.HI.SX32 R3, R3, -R12, 0x1a ;  /* 0x8000000c03037211 */ /* 0x000fe200078fd2ff */
[----:B------:R-:W-:Y:S01]  /*0710*/  IMAD R15, R4, R2, R5 ;  /* 0x00000002040f7224 */ /* 0x000fe200078e0205 */
[----:B------:R-:W-:Y:S01]  /*0720*/  IABS R4, R51 ;  /* 0x0000003300047213 */ /* 0x000fe20000000000 */
[----:B------:R-:W-:Y:S01]  /*0730*/  IMAD.MOV.U32 R2, RZ, RZ, RZ ;  /* 0x000000ffff027224 */ /* 0x000fe200078e00ff */
[----:B------:R-:W-:Y:S02]  /*0740*/  VIMNMX R10, PT, PT, R3, 0x4, PT ;  /* 0x00000004030a7848 */ /* 0x000fe40003fe0100 */
[----:B------:R-:W-:Y:S02]  /*0750*/  IABS R9, R15 ;  /* 0x0000000f00097213 */ /* 0x000fe40000000000 */
[----:B------:R-:W-:-:S04]  /*0760*/  IABS R7, R10 ;  /* 0x0000000a00077213 */ /* 0x000fc80000000000 */
[----:B------:R-:W0:Y:S08]  /*0770*/  I2F.RP R0, R7 ;  /* 0x0000000700007306 */ /* 0x000e300000209400 */
[----:B0-----:R-:W0:Y:S02]  /*0780*/  MUFU.RCP R0, R0 ;  /* 0x0000000000007308 */ /* 0x001e240000001000 */
[----:B0-----:R-:W-:Y:S01]  /*0790*/  VIADD R3, R0, 0xffffffe ;  /* 0x0ffffffe00037836 */ /* 0x001fe20000000000 */
[----:B------:R-:W-:-:S05]  /*07a0*/  IABS R0, R10 ;  /* 0x0000000a00007213 */ /* 0x000fca0000000000 */
[----:B------:R-:W0:Y:S01]  /*07b0*/  F2I.FTZ.U32.TRUNC.NTZ R3, R3 ;  /* 0x0000000300037305 */ /* 0x000e22000021f000 */
[----:B------:R-:W-:Y:S02]  /*07c0*/  IMAD.MOV R0, RZ, RZ, -R0 ;  /* 0x000000ffff007224 */ /* 0x000fe400078e0a00 */
[----:B0-----:R-:W-:-:S04]  /*07d0*/  IMAD.MOV R6, RZ, RZ, -R3 ;  /* 0x000000ffff067224 */ /* 0x001fc800078e0a03 */
[----:B------:R-:W-:Y:S02]  /*07e0*/  IMAD R5, R6, R7, RZ ;  /* 0x0000000706057224 */ /* 0x000fe400078e02ff */
[----:B------:R-:W0:Y:S02]  /*07f0*/  I2F.RP R6, R4 ;  /* 0x0000000400067306 */ /* 0x000e240000209400 */
[----:B------:R-:W-:Y:S01]  /*0800*/  IMAD.HI.U32 R2, R3, R5, R2 ;  /* 0x0000000503027227 */ /* 0x000fe200078e0002 */
[----:B------:R-:W-:-:S05]  /*0810*/  IABS R3, R50 ;  /* 0x0000003200037213 */ /* 0x000fca0000000000 */
[----:B------:R-:W-:Y:S01]  /*0820*/  IMAD.HI.U32 R2, R2, R9, RZ ;  /* 0x0000000902027227 */ /* 0x000fe200078e00ff */
[----:B------:R-:W1:Y:S03]  /*0830*/  I2F.RP R5, R3 ;  /* 0x0000000300057306 */ /* 0x000e660000209400 */
[----:B------:R-:W-:-:S05]  /*0840*/  IMAD R0, R2, R0, R9 ;  /* 0x0000000002007224 */ /* 0x000fca00078e0209 */
[----:B------:R-:W-:Y:S01]  /*0850*/  ISETP.GT.U32.AND P1, PT, R7, R0, PT ;  /* 0x000000000700720c */ /* 0x000fe20003f24070 */
[----:B0-----:R-:W0:Y:S08]  /*0860*/  MUFU.RCP R6, R6 ;  /* 0x0000000600067308 */ /* 0x001e300000001000 */
[----:B-1----:R-:W1:Y:S04]  /*0870*/  MUFU.RCP R5, R5 ;  /* 0x0000000500057308 */ /* 0x002e680000001000 */
[----:B------:R-:W-:-:S02]  /*0880*/  @!P1 IMAD.IADD R0, R0, 0x1, -R7 ;  /* 0x0000000100009824 */ /* 0x000fc400078e0a07 */
[----:B------:R-:W-:Y:S01]  /*0890*/  @!P1 VIADD R2, R2, 0x1 ;  /* 0x0000000102029836 */ /* 0x000fe20000000000 */
[----:B------:R-:W-:Y:S02]  /*08a0*/  ISETP.NE.AND P1, PT, R10, RZ, PT ;  /* 0x000000ff0a00720c */ /* 0x000fe40003f25270 */
[----:B------:R-:W-:Y:S01]  /*08b0*/  ISETP.GE.U32.AND P0, PT, R0, R7, PT ;  /* 0x000000070000720c */ /* 0x000fe20003f06070 */
[----:B0-----:R-:W-:Y:S01]  /*08c0*/  VIADD R8, R6, 0xffffffe ;  /* 0x0ffffffe06087836 */ /* 0x001fe20000000000 */
[----:B------:R-:W-:Y:S01]  /*08d0*/  LOP3.LUT R0, R15, R10, RZ, 0x3c, !PT ;  /* 0x0000000a0f007212 */ /* 0x000fe200078e3cff */
[----:B------:R-:W-:Y:S02]  /*08e0*/  IMAD.MOV.U32 R6, RZ, RZ, RZ ;  /* 0x000000ffff067224 */ /* 0x000fe400078e00ff */
[----:B------:R0:W2:Y:S01]  /*08f0*/  F2I.FTZ.U32.TRUNC.NTZ R9, R8 ;  /* 0x0000000800097305 */ /* 0x0000a2000021f000 */
[----:B------:R-:W-:Y:S01]  /*0900*/  ISETP.GE.AND P2, PT, R0, RZ, PT ;  /* 0x000000ff0000720c */ /* 0x000fe20003f46270 */
[----:B------:R-:W-:-:S02]  /*0910*/  IMAD.SHL.U32 R0, R151, 0x200000, RZ ;  /* 0x0020000097007824 */ /* 0x000fc400078e00ff */
[----:B-1----:R-:W-:-:S03]  /*0920*/  VIADD R5, R5, 0xffffffe ;  /* 0x0ffffffe05057836 */ /* 0x002fc60000000000 */
[----:B------:R-:W-:Y:S01]  /*0930*/  LOP3.LUT R0, R0, 0x600000, RZ, 0xc0, !PT ;  /* 0x0060000000007812 */ /* 0x000fe200078ec0ff */
[----:B------:R-:W-:Y:S01]  /*0940*/  @P0 VIADD R2, R2, 0x1 ;  /* 0x0000000102020836 */ /* 0x000fe20000000000 */
[----:B------:R1:W3:Y:S01]  /*0950*/  F2I.FTZ.U32.TRUNC.NTZ R7, R5 ;  /* 0x0000000500077305 */ /* 0x0002e2000021f000 */
[----:B0-----:R-:W-:Y:S01]  /*0960*/  IMAD.MOV.U32 R8, RZ, RZ, RZ ;  /* 0x000000ffff087224 */ /* 0x001fe200078e00ff */
[----:B------:R-:W-:-:S03]  /*0970*/  R2UR UR10, R0 ;  /* 0x00000000000a72ca */ /* 0x000fc600000e0000 */
[----:B------:R-:W-:Y:S01]  /*0980*/  @!P2 IMAD.MOV R2, RZ, RZ, -R2 ;  /* 0x000000ffff02a224 */ /* 0x000fe200078e0a02 */
[----:B------:R-:W-:Y:S01]  /*0990*/  @!P1 LOP3.LUT R2, RZ, R10, RZ, 0x33, !PT ;  /* 0x0000000aff029212 */ /* 0x000fe200078e33ff */
[----:B--2---:R-:W-:-:S03]  /*09a0*/  IMAD.MOV R13, RZ, RZ, -R9 ;  /* 0x000000ffff0d7224 */ /* 0x004fc600078e0a09 */
[----:B------:R-:W-:Y:S01]  /*09b0*/  PRMT R0, R40, 0x6540, R2 ;  /* 0x0000654028007816 */ /* 0x000fe20000000002 */
[----:B------:R-:W-:Y:S02]  /*09c0*/  IMAD R11, R13, R4, RZ ;  /* 0x000000040d0b7224 */ /* 0x000fe400078e02ff */
[----:B------:R-:W-:Y:S01]  /*09d0*/  IMAD.SHL.U32 R87, R2, 0x100, RZ ;  /* 0x0000010002577824 */ /* 0x000fe200078e00ff */
[----:B------:R-:W-:Y:S01]  /*09e0*/  LOP3.LUT R14, R0, 0xfe, RZ, 0xfc, !PT ;  /* 0x000000fe000e7812 */ /* 0x000fe200078efcff */
[----:B------:R-:W-:Y:S01]  /*09f0*/  IMAD.HI.U32 R86, R9, R11, R8 ;  /* 0x0000000b09567227 */ /* 0x000fe200078e0008 */
[----:B------:R-:W-:Y:S01]  /*0a00*/  IABS R85, R0 ;  /* 0x0000000000557213 */ /* 0x000fe20000000000 */
[----:B------:R-:W-:Y:S01]  /*0a10*/  UIADD3 UR10, UPT, UPT, UR8, UR10, URZ ;  /* 0x0000000a080a7290 */ /* 0x000fe2000fffe0ff */
[----:B------:R-:W-:Y:S01]  /*0a20*/  IABS R13, R14 ;  /* 0x0000000e000d7213 */ /* 0x000fe20000000000 */
[----:B-1----:R-:W-:Y:S01]  /*0a30*/  IMAD.MOV R5, RZ, RZ, -R2 ;  /* 0x000000ffff057224 */ /* 0x002fe200078e0a02 */
[C-C-:B------:R-:W-:Y:S01]  /*0a40*/  LOP3.LUT R157, R87.reuse, 0x2, R40.reuse, 0xfe, !PT ;  /* 0x00000002579d7812 */ /* 0x140fe200078efe28 */
[----:B---3--:R-:W-:Y:S01]  /*0a50*/  IMAD.MOV R2, RZ, RZ, -R7 ;  /* 0x000000ffff027224 */ /* 0x008fe200078e0a07 */
[C-C-:B------:R-:W-:Y:S01]  /*0a60*/  LOP3.LUT R17, R87.reuse, 0xa, R40.reuse, 0xfe, !PT ;  /* 0x0000000a57117812 */ /* 0x140fe200078efe28 */
[C---:B------:R-:W-:Y:S01]  /*0a70*/  IMAD.HI.U32 R9, R86.reuse, R13, RZ ;  /* 0x0000000d56097227 */ /* 0x040fe200078e00ff */
[----:B------:R-:W-:Y:S01]  /*0a80*/  IABS R83, R157 ;  /* 0x0000009d00537213 */ /* 0x000fe20000000000 */
[----:B------:R0:W-:Y:S01]  /*0a90*/  STL [R1+0x3c0], R14 ;  /* 0x0003c00e01007387 */ /* 0x0001e20000100800 */
[C-C-:B------:R-:W-:Y:S01]  /*0aa0*/  LOP3.LUT R18, R87.reuse, 0x4, R40.reuse, 0xfe, !PT ;  /* 0x0000000457127812 */ /* 0x140fe200078efe28 */
[----:B------:R-:W-:Y:S01]  /*0ab0*/  IMAD.MOV R9, RZ, RZ, -R9 ;  /* 0x000000ffff097224 */ /* 0x000fe200078e0a09 */
[C-C-:B------:R-:W-:Y:S01]  /*0ac0*/  LOP3.LUT R104, R87.reuse, 0x8, R40.reuse, 0xfe, !PT ;  /* 0x0000000857687812 */ /* 0x140fe200078efe28 */
[----:B------:R-:W-:Y:S01]  /*0ad0*/  IMAD.HI.U32 R8, R86, R83, RZ ;  /* 0x0000005356087227 */ /* 0x000fe200078e00ff */
[C---:B------:R-:W-:Y:S01]  /*0ae0*/  LOP3.LUT R16, R87.reuse, 0xc, R40, 0xfe, !PT ;  /* 0x0000000c57107812 */ /* 0x040fe200078efe28 */
[----:B------:R-:W-:Y:S01]  /*0af0*/  STL [R1+0x300], R157 ;  /* 0x0003009d01007387 */ /* 0x000fe20000100800 */
[----:B------:R-:W-:Y:S01]  /*0b00*/  IABS R81, R104 ;  /* 0x0000006800517213 */ /* 0x000fe20000000000 */
[----:B------:R-:W-:Y:S01]  /*0b10*/  IMAD R5, R10, R5, R15 ;  /* 0x000000050a057224 */ /* 0x000fe200078e020f */
[----:B------:R-:W-:Y:S01]  /*0b20*/  IABS R79, R16 ;  /* 0x00000010004f7213 */ /* 0x000fe20000000000 */
[----:B------:R-:W-:Y:S01]  /*0b30*/  IMAD.MOV.U32 R10, RZ, RZ, R2 ;  /* 0x000000ffff0a7224 */ /* 0x000fe200078e0002 */
[----:B0-----:R-:W-:Y:S01]  /*0b40*/  LOP3.LUT R14, R87, 0x10, R40, 0xfe, !PT ;  /* 0x00000010570e7812 */ /* 0x001fe200078efe28 */
[----:B------:R-:W-:Y:S01]  /*0b50*/  IMAD R84, R4, R9, R13 ;  /* 0x0000000904547224 */ /* 0x000fe200078e020d */
[----:B------:R-:W-:Y:S01]  /*0b60*/  IABS R13, R17 ;  /* 0x00000011000d7213 */ /* 0x000fe20000000000 */
[----:B------:R-:W-:Y:S01]  /*0b70*/  IMAD.MOV R8, RZ, RZ, -R8 ;  /* 0x000000ffff087224 */ /* 0x000fe200078e0a08 */
[----:B------:R-:W-:Y:S01]  /*0b80*/  STL [R1+0x304], R18 ;  /* 0x0003041201007387 */ /* 0x000fe20000100800 */
[----:B------:R-:W-:Y:S01]  /*0b90*/  IMAD.HI.U32 R2, R86, R85, RZ ;  /* 0x0000005556027227 */ /* 0x000fe200078e00ff */
[----:B------:R-:W-:-:S02]  /*0ba0*/  IABS R15, R14 ;  /* 0x0000000e000f7213 */ /* 0x000fc40000000000 */
[----:B------:R-:W-:Y:S01]  /*0bb0*/  STL [R1+0x310], R104 ;  /* 0x0003106801007387 */ /* 0x000fe20000100800 */
[----:B------:R-:W-:Y:S01]  /*0bc0*/  IMAD R11, R10, R3, RZ ;  /* 0x000000030a0b7224 */ /* 0x000fe200078e02ff */
[C---:B------:R-:W-:Y:S01]  /*0bd0*/  LOP3.LUT R106, R87.reuse, 0x18, R40, 0xfe, !PT ;  /* 0x00000018576a7812 */ /* 0x040fe200078efe28 */
[----:B------:R-:W-:Y:S01]  /*0be0*/  IMAD R83, R4, R8, R83 ;  /* 0x0000000804537224 */ /* 0x000fe200078e0253 */
[----:B------:R-:W-:Y:S01]  /*0bf0*/  STL [R1+0x37c], R17 ;  /* 0x00037c1101007387 */ /* 0x000fe20000100800 */
[----:B------:R-:W-:Y:S01]  /*0c00*/  IMAD.MOV R10, RZ, RZ, -R2 ;  /* 0x000000ffff0a7224 */ /* 0x000fe200078e0a02 */
[----:B------:R-:W-:Y:S01]  /*0c10*/  LOP3.LUT R107, R87, 0x14, R40, 0xfe, !PT ;  /* 0x00000014576b7812 */ /* 0x000fe200078efe28 */
[C---:B------:R-:W-:Y:S01]  /*0c20*/  IMAD.HI.U32 R8, R86.reuse, R13, RZ ;  /* 0x0000000d56087227 */ /* 0x040fe200078e00ff */
[----:B------:R0:W-:Y:S01]  /*0c30*/  STL [R1+0x378], R16 ;  /* 0x0003781001007387 */ /* 0x0001e20000100800 */
[----:B------:R-:W-:Y:S02]  /*0c40*/  IABS R75, R106 ;  /* 0x0000006a004b7213 */ /* 0x000fe40000000000 */
[----:B------:R-:W-:Y:S01]  /*0c50*/  IMAD.HI.U32 R2, R7, R11, R6 ;  /* 0x0000000b07027227 */ /* 0x000fe200078e0006 */
[----:B------:R-:W-:Y:S01]  /*0c60*/  IABS R11, R18 ;  /* 0x00000012000b7213 */ /* 0x000fe20000000000 */
[----:B------:R1:W-:Y:S01]  /*0c70*/  STL [R1+0x374], R14 ;  /* 0x0003740e01007387 */ /* 0x0003e20000100800 */
[C---:B------:R-:W-:Y:S01]  /*0c80*/  LOP3.LUT R109, R87.reuse, 0x12, R40, 0xfe, !PT ;  /* 0x00000012576d7812 */ /* 0x040fe200078efe28 */
[----:B------:R-:W-:Y:S01]  /*0c90*/  IMAD.MOV R8, RZ, RZ, -R8 ;  /* 0x000000ffff087224 */ /* 0x000fe200078e0a08 */
[C-C-:B------:R-:W-:Y:S01]  /*0ca0*/  LOP3.LUT R110, R87.reuse, 0x22, R40.reuse, 0xfe, !PT ;  /* 0x00000022576e7812 */ /* 0x140fe200078efe28 */
[C---:B------:R-:W-:Y:S01]  /*0cb0*/  IMAD.HI.U32 R9, R86.reuse, R79, RZ ;  /* 0x0000004f56097227 */ /* 0x040fe200078e00ff */
[----:B------:R-:W-:Y:S01]  /*0cc0*/  IABS R77, R109 ;  /* 0x0000006d004d7213 */ /* 0x000fe20000000000 */
[----:B------:R-:W-:Y:S01]  /*0cd0*/  STL [R1+0x370], R109 ;  /* 0x0003706d01007387 */ /* 0x000fe20000100800 */
[C-C-:B0-----:R-:W-:Y:S01]  /*0ce0*/  LOP3.LUT R16, R87.reuse, 0x20, R40.reuse, 0xfe, !PT ;  /* 0x0000002057107812 */ /* 0x141fe200078efe28 */
[----:B------:R-:W-:Y:S01]  /*0cf0*/  IMAD.HI.U32 R6, R86, R11, RZ ;  /* 0x0000000b56067227 */ /* 0x000fe200078e00ff */
[C-C-:B------:R-:W-:Y:S01]  /*0d00*/  LOP3.LUT R139, R87.reuse, 0x34, R40.reuse, 0xfe, !PT ;  /* 0x00000034578b7812 */ /* 0x140fe200078efe28 */
[----:B------:R-:W-:Y:S01]  /*0d10*/  STL [R1+0x334], R107 ;  /* 0x0003346b01007387 */ /* 0x000fe20000100800 */
[----:B-1----:R-:W-:Y:S01]  /*0d20*/  LOP3.LUT R14, R87, 0x1a, R40, 0xfe, !PT ;  /* 0x0000001a570e7812 */ /* 0x002fe200078efe28 */
[C---:B------:R-:W-:Y:S01]  /*0d30*/  IMAD R80, R4.reuse, R8, R13 ;  /* 0x0000000804507224 */ /* 0x040fe200078e020d */
[----:B------:R-:W-:Y:S01]  /*0d40*/  IABS R71, R110 ;  /* 0x0000006e00477213 */ /* 0x000fe20000000000 */
[----:B------:R-:W-:Y:S01]  /*0d50*/  IMAD R85, R4, R10, R85 ;  /* 0x0000000a04557224 */ /* 0x000fe200078e0255 */
[----:B------:R-:W-:Y:S01]  /*0d60*/  IABS R13, R14 ;  /* 0x0000000e000d7213 */ /* 0x000fe20000000000 */
[----:B------:R-:W-:Y:S01]  /*0d70*/  IMAD.MOV R9, RZ, RZ, -R9 ;  /* 0x000000ffff097224 */ /* 0x000fe200078e0a09 */
[----:B------:R0:W-:Y:S01]  /*0d80*/  STL [R1+0x32c], R14 ;  /* 0x00032c0e01007387 */ /* 0x0001e20000100800 */
[----:B------:R-:W-:Y:S01]  /*0d90*/  IMAD.HI.U32 R10, R86, R15, RZ ;  /* 0x0000000f560a7227 */ /* 0x000fe200078e00ff */
[----:B------:R-:W-:-:S02]  /*0da0*/  LOP3.LUT R133, R0, 0x40, RZ, 0xfc, !PT ;  /* 0x0000004000857812 */ /* 0x000fc400078efcff */
[----:B------:R-:W-:Y:S01]  /*0db0*/  STL [R1+0x330], R106 ;  /* 0x0003306a01007387 */ /* 0x000fe20000100800 */
[----:B------:R-:W-:Y:S01]  /*0dc0*/  IMAD.MOV R6, RZ, RZ, -R6 ;  /* 0x000000ffff067224 */ /* 0x000fe200078e0a06 */
[----:B------:R-:W-:Y:S01]  /*0dd0*/  LOP3.LUT R123, R0, 0x42, RZ, 0xfc, !PT ;  /* 0x00000042007b7812 */ /* 0x000fe200078efcff */
[----:B------:R-:W-:Y:S01]  /*0de0*/  IMAD.HI.U32 R7, R86, R81, RZ ;  /* 0x0000005156077227 */ /* 0x000fe200078e00ff */
[C-C-:B------:R-:W-:Y:S02]  /*0df0*/  LOP3.LUT R136, R87.reuse, 0x38, R40.reuse, 0xfe, !PT ;  /* 0x0000003857887812 */ /* 0x140fe400078efe28 */
[C-C-:B0-----:R-:W-:Y:S01]  /*0e00*/  LOP3.LUT R14, R87.reuse, 0x28, R40.reuse, 0xfe, !PT ;  /* 0x00000028570e7812 */ /* 0x141fe200078efe28 */
[----:B------:R-:W-:Y:S01]  /*0e10*/  IMAD R79, R4, R9, R79 ;  /* 0x00000009044f7224 */ /* 0x000fe200078e024f */
[----:B------:R-:W-:Y:S01]  /*0e20*/  LOP3.LUT R135, R87, 0x3a, R40, 0xfe, !PT ;  /* 0x0000003a57877812 */ /* 0x000fe200078efe28 */
[----:B------:R-:W-:Y:S01]  /*0e30*/  IMAD.MOV R10, RZ, RZ, -R10 ;  /* 0x000000ffff0a7224 */ /* 0x000fe200078e0a0a */
[----:B------:R-:W-:Y:S01]  /*0e40*/  IABS R69, R14 ;  /* 0x0000000e00457213 */ /* 0x000fe20000000000 */
[----:B------:R-:W-:Y:S01]  /*0e50*/  IMAD.HI.U32 R9, R86, R13, RZ ;  /* 0x0000000d56097227 */ /* 0x000fe200078e00ff */
[----:B------:R-:W-:-:S02]  /*0e60*/  IABS R55, R123 ;  /* 0x0000007b00377213 */ /* 0x000fc40000000000 */
[----:B------:R-:W-:Y:S01]  /*0e70*/  IABS R59, R136 ;  /* 0x00000088003b7213 */ /* 0x000fe20000000000 */
[C---:B------:R-:W-:Y:S01]  /*0e80*/  IMAD R82, R4.reuse, R6, R11 ;  /* 0x0000000604527224 */ /* 0x040fe200078e020b */
[----:B------:R-:W-:Y:S01]  /*0e90*/  IABS R11, R107 ;  /* 0x0000006b000b7213 */ /* 0x000fe20000000000 */
[----:B------:R-:W-:Y:S01]  /*0ea0*/  IMAD.MOV R7, RZ, RZ, -R7 ;  /* 0x000000ffff077224 */ /* 0x000fe200078e0a07 */
[C-C-:B------:R-:W-:Y:S01]  /*0eb0*/  LOP3.LUT R134, R87.reuse, 0x3c, R40.reuse, 0xfe, !PT ;  /* 0x0000003c57867812 */ /* 0x140fe200078efe28 */
[----:B------:R-:W-:Y:S01]  /*0ec0*/  IMAD R78, R4, R10, R15 ;  /* 0x0000000a044e7224 */ /* 0x000fe200078e020f */
[----:B------:R-:W-:Y:S01]  /*0ed0*/  LOP3.LUT R15, R87, 0x24, R40, 0xfe, !PT ;  /* 0x00000024570f7812 */ /* 0x000fe200078efe28 */
[----:B------:R-:W-:Y:S01]  /*0ee0*/  IMAD.MOV R9, RZ, RZ, -R9 ;  /* 0x000000ffff097224 */ /* 0x000fe200078e0a09 */
[----:B------:R-:W-:Y:S01]  /*0ef0*/  LOP3.LUT R122, R0, 0x50, RZ, 0xfc, !PT ;  /* 0x00000050007a7812 */ /* 0x000fe200078efcff */
[----:B------:R-:W-:Y:S01]  /*0f00*/  IMAD.HI.U32 R8, R86, R75, RZ ;  /* 0x0000004b56087227 */ /* 0x000fe200078e00ff */
[----:B------:R-:W-:-:S02]  /*0f10*/  LOP3.LUT R132, R0, 0x44, RZ, 0xfc, !PT ;  /* 0x0000004400847812 */ /* 0x000fc400078efcff */
[----:B------:R-:W-:Y:S01]  /*0f20*/  IABS R57, R134 ;  /* 0x0000008600397213 */ /* 0x000fe20000000000 */
[----:B------:R-:W-:Y:S01]  /*0f30*/  IMAD R81, R4, R7, R81 ;  /* 0x0000000704517224 */ /* 0x000fe200078e0251 */
[----:B------:R-:W-:Y:S01]  /*0f40*/  LOP3.LUT R130, R0, 0x4c, RZ, 0xfc, !PT ;  /* 0x0000004c00827812 */ /* 0x000fe200078efcff */
[----:B------:R-:W-:Y:S01]  /*0f50*/  IMAD.HI.U32 R7, R86, R11, RZ ;  /* 0x0000000b56077227 */ /* 0x000fe200078e00ff */
[----:B------:R-:W-:Y:S02]  /*0f60*/  LOP3.LUT R105, R0, 0x4a, RZ, 0xfc, !PT ;  /* 0x0000004a00697812 */ /* 0x000fe400078efcff */
[----:B------:R-:W-:Y:S01]  /*0f70*/  IABS R49, R130 ;  /* 0x0000008200317213 */ /* 0x000fe20000000000 */
[----:B------:R-:W-:Y:S01]  /*0f80*/  IMAD R74, R4, R9, R13 ;  /* 0x00000009044a7224 */ /* 0x000fe200078e020d */
[----:B------:R-:W-:Y:S01]  /*0f90*/  IABS R13, R15 ;  /* 0x0000000f000d7213 */ /* 0x000fe20000000000 */
[----:B------:R-:W-:Y:S01]  /*0fa0*/  IMAD.MOV R8, RZ, RZ, -R8 ;  /* 0x000000ffff087224 */ /* 0x000fe200078e0a08 */
[----:B------:R-:W-:Y:S01]  /*0fb0*/  LOP3.LUT R113, R0, 0x52, RZ, 0xfc, !PT ;  /* 0x0000005200717812 */ /* 0x000fe200078efcff */
[----:B------:R-:W-:Y:S01]  /*0fc0*/  IMAD.IADD R5, R12, 0x1, R5 ;  /* 0x000000010c057824 */ /* 0x000fe200078e0205 */
[----:B------:R-:W-:Y:S01]  /*0fd0*/  LOP3.LUT R12, R87, 0x1c, R40, 0xfe, !PT ;  /* 0x0000001c570c7812 */ /* 0x000fe200078efe28 */
[----:B------:R-:W-:Y:S01]  /*0fe0*/  IMAD.MOV R7, RZ, RZ, -R7 ;  /* 0x000000ffff077224 */ /* 0x000fe200078e0a07 */
[----:B------:R-:W-:Y:S01]  /*0ff0*/  LOP3.LUT R131, R0, 0x48, RZ, 0xfc, !PT ;  /* 0x0000004800837812 */ /* 0x000fe200078efcff */
[----:B------:R-:W-:Y:S01]  /*1000*/  IMAD.HI.U32 R6, R86, R77, RZ ;  /* 0x0000004d56067227 */ /* 0x000fe200078e00ff */
[----:B------:R-:W-:Y:S01]  /*1010*/  IABS R73, R12 ;  /* 0x0000000c00497213 */ /* 0x000fe20000000000 */
[----:B------:R0:W-:Y:S01]  /*1020*/  STL [R1+0x328], R12 ;  /* 0x0003280c01007387 */ /* 0x0001e20000100800 */
[----:B------:R-:W-:Y:S01]  /*1030*/  IABS R47, R113 ;  /* 0x00000071002f7213 */ /* 0x000fe20000000000 */
[----:B------:R-:W-:Y:S01]  /*1040*/  IMAD R75, R4, R8, R75 ;  /* 0x00000008044b7224 */ /* 0x000fe200078e024b */
[----:B------:R-:W-:Y:S01]  /*1050*/  LOP3.LUT R128, R0, 0x5a, RZ, 0xfc, !PT ;  /* 0x0000005a00807812 */ /* 0x000fe200078efcff */
[----:B------:R-:W-:Y:S01]  /*1060*/  IMAD.HI.U32 R8, R86, R13, RZ ;  /* 0x0000000d56087227 */ /* 0x000fe200078e00ff */
[----:B------:R1:W-:Y:S01]  /*1070*/  STL [R1+0x36c], R16 ;  /* 0x00036c1001007387 */ /* 0x0003e20000100800 */
[----:B------:R-:W-:-:S02]  /*1080*/  IABS R53, R131 ;  /* 0x0000008300357213 */ /* 0x000fc40000000000 */
[----:B------:R-:W-:Y:S01]  /*1090*/  IMAD R76, R4, R7, R11 ;  /* 0x00000007044c7224 */ /* 0x000fe200078e020b */
[----:B------:R-:W-:Y:S01]  /*10a0*/  IABS R11, R16 ;  /* 0x00000010000b7213 */ /* 0x000fe20000000000 */
[----:B------:R-:W-:Y:S01]  /*10b0*/  IMAD.MOV R6, RZ, RZ, -R6 ;  /* 0x000000ffff067224 */ /* 0x000fe200078e0a06 */
[C---:B0-----:R-:W-:Y:S01]  /*10c0*/  LOP3.LUT R12, R87.reuse, 0x2a, R40, 0xfe, !PT ;  /* 0x0000002a570c7812 */ /* 0x041fe200078efe28 */
[----:B------:R-:W-:Y:S01]  /*10d0*/  IMAD.MOV R8, RZ, RZ, -R8 ;  /* 0x000000ffff087224 */ /* 0x000fe200078e0a08 */
[----:B------:R-:W-:Y:S01]  /*10e0*/  STL [R1+0x368], R110 ;  /* 0x0003686e01007387 */ /* 0x000fe20000100800 */
[----:B------:R-:W-:Y:S01]  /*10f0*/  IMAD.HI.U32 R9, R86, R69, RZ ;  /* 0x0000004556097227 */ /* 0x000fe200078e00ff */
[----:B-1----:R-:W-:Y:S02]  /*1100*/  LOP3.LUT R16, R87, 0x2c, R40, 0xfe, !PT ;  /* 0x0000002c57107812 */ /* 0x002fe400078efe28 */
[----:B------:R0:W-:Y:S01]  /*1110*/  STL [R1+0x364], R15 ;  /* 0x0003640f01007387 */ /* 0x0001e20000100800 */
[----:B------:R-:W-:Y:S01]  /*1120*/  IMAD R77, R4, R6, R77 ;  /* 0x00000006044d7224 */ /* 0x000fe200078e024d */
[----:B------:R-:W-:Y:S01]  /*1130*/  IABS R65, R16 ;  /* 0x0000001000417213 */ /* 0x000fe20000000000 */
[----:B------:R-:W-:Y:S01]  /*1140*/  IMAD.HI.U32 R6, R86, R11, RZ ;  /* 0x0000000b56067227 */ /* 0x000fe200078e00ff */
[----:B------:R1:W-:Y:S01]  /*1150*/  STL [R1+0x360], R14 ;  /* 0x0003600e01007387 */ /* 0x0003e20000100800 */
[----:B------:R-:W-:-:S02]  /*1160*/  LOP3.LUT R127, R0, 0x60, RZ, 0xfc, !PT ;  /* 0x00000060007f7812 */ /* 0x000fc400078efcff */
[----:B------:R-:W-:Y:S01]  /*1170*/  IMAD R70, R4, R8, R13 ;  /* 0x0000000804467224 */ /* 0x000fe200078e020d */
[----:B------:R2:W-:Y:S01]  /*1180*/  STL [R1+0x35c], R12 ;  /* 0x00035c0c01007387 */ /* 0x0005e20000100800 */
[----:B------:R-:W-:Y:S01]  /*1190*/  IMAD.MOV R9, RZ, RZ, -R9 ;  /* 0x000000ffff097224 */ /* 0x000fe200078e0a09 */
[----:B0-----:R-:W-:Y:S01]  /*11a0*/  IABS R15, R12 ;  /* 0x0000000c000f7213 */ /* 0x001fe20000000000 */
[----:B------:R-:W-:Y:S01]  /*11b0*/  IMAD.MOV R6, RZ, RZ, -R6 ;  /* 0x000000ffff067224 */ /* 0x000fe200078e0a06 */
[----:B------:R-:W-:Y:S01]  /*11c0*/  IABS R13, R139 ;  /* 0x0000008b000d7213 */ /* 0x000fe20000000000 */
[----:B------:R-:W-:Y:S01]  /*11d0*/  IMAD.HI.U32 R7, R86, R71, RZ ;  /* 0x0000004756077227 */ /* 0x000fe200078e00ff */
[C-C-:B-1----:R-:W-:Y:S01]  /*11e0*/  LOP3.LUT R14, R87.reuse, 0x30, R40.reuse, 0xfe, !PT ;  /* 0x00000030570e7812 */ /* 0x142fe200078efe28 */
[----:B------:R-:W-:Y:S01]  /*11f0*/  STL [R1+0x358], R16 ;  /* 0x0003581001007387 */ /* 0x000fe20000100800 */
[----:B------:R-:W-:Y:S01]  /*1200*/  LOP3.LUT R108, R0, 0x54, RZ, 0xfc, !PT ;  /* 0x00000054006c7812 */ /* 0x000fe200078efcff */
[----:B------:R-:W-:Y:S01]  /*1210*/  IMAD R69, R4, R9, R69 ;  /* 0x0000000904457224 */ /* 0x000fe200078e0245 */
[----:B--2---:R-:W-:Y:S01]  /*1220*/  LOP3.LUT R12, R87, 0x32, R40, 0xfe, !PT ;  /* 0x00000032570c7812 */ /* 0x004fe200078efe28 */
[----:B------:R-:W-:Y:S01]  /*1230*/  IMAD.HI.U32 R9, R86, R13, RZ ;  /* 0x0000000d56097227 */ /* 0x000fe200078e00ff */
[----:B------:R-:W-:Y:S01]  /*1240*/  LOP3.LUT R111, R0, 0x5c, RZ, 0xfc, !PT ;  /* 0x0000005c006f7812 */ /* 0x000fe200078efcff */
[----:B------:R-:W-:Y:S01]  /*1250*/  STL [R1+0x354], R14 ;  /* 0x0003540e01007387 */ /* 0x000fe20000100800 */
[----:B------:R-:W-:Y:S01]  /*1260*/  IABS R61, R12 ;  /* 0x0000000c003d7213 */ /* 0x000fe20000000000 */
[----:B------:R-:W-:Y:S01]  /*1270*/  IMAD R72, R4, R6, R11 ;  /* 0x0000000604487224 */ /* 0x000fe200078e020b */
[----:B------:R-:W-:Y:S01]  /*1280*/  IABS R11, R14 ;  /* 0x0000000e000b7213 */ /* 0x000fe20000000000 */
[----:B------:R-:W-:Y:S01]  /*1290*/  IMAD.HI.U32 R10, R86, R73, RZ ;  /* 0x00000049560a7227 */ /* 0x000fe200078e00ff */
[----:B------:R-:W-:Y:S01]  /*12a0*/  IABS R43, R111 ;  /* 0x0000006f002b7213 */ /* 0x000fe20000000000 */
[----:B------:R0:W-:Y:S01]  /*12b0*/  STL [R1+0x350], R12 ;  /* 0x0003500c01007387 */ /* 0x0001e20000100800 */
[C---:B------:R-:W-:Y:S01]  /*12c0*/  LOP3.LUT R124, R0.reuse, 0x6c, RZ, 0xfc, !PT ;  /* 0x0000006c007c7812 */ /* 0x040fe200078efcff */
[----:B------:R-:W-:Y:S01]  /*12d0*/  IMAD.MOV R7, RZ, RZ, -R7 ;  /* 0x000000ffff077224 */ /* 0x000fe200078e0a07 */
[C---:B------:R-:W-:Y:S01]  /*12e0*/  LOP3.LUT R129, R0.reuse, 0x58, RZ, 0xfc, !PT ;  /* 0x0000005800817812 */ /* 0x040fe200078efcff */
[----:B------:R-:W-:Y:S01]  /*12f0*/  IMAD.MOV R9, RZ, RZ, -R9 ;  /* 0x000000ffff097224 */ /* 0x000fe200078e0a09 */
[----:B------:R-:W-:Y:S01]  /*1300*/  LOP3.LUT R125, R0, 0x6a, RZ, 0xfc, !PT ;  /* 0x0000006a007d7812 */ /* 0x000fe200078efcff */
[----:B------:R-:W-:Y:S01]  /*1310*/  IMAD.HI.U32 R8, R86, R61, RZ ;  /* 0x0000003d56087227 */ /* 0x000fe200078e00ff */
[----:B------:R-:W-:Y:S01]  /*1320*/  IABS R45, R129 ;  /* 0x00000081002d7213 */ /* 0x000fe20000000000 */
[----:B------:R-:W-:Y:S01]  /*1330*/  STL [R1+0x348], R139 ;  /* 0x0003488b01007387 */ /* 0x000fe20000100800 */
[----:B------:R-:W-:Y:S01]  /*1340*/  LOP3.LUT R138, R0, 0x68, RZ, 0xfc, !PT ;  /* 0x00000068008a7812 */ /* 0x000fe200078efcff */
[----:B------:R-:W-:Y:S01]  /*1350*/  IMAD.MOV R10, RZ, RZ, -R10 ;  /* 0x000000ffff0a7224 */ /* 0x000fe200078e0a0a */
[----:B------:R-:W-:Y:S01]  /*1360*/  IABS R37, R125 ;  /* 0x0000007d00257213 */ /* 0x000fe20000000000 */
[----:B------:R-:W-:Y:S01]  /*1370*/  IMAD R71, R4, R7, R71 ;  /* 0x0000000704477224 */ /* 0x000fe200078e0247 */
[----:B------:R-:W-:Y:S01]  /*1380*/  STL [R1+0x344], R136 ;  /* 0x0003448801007387 */ /* 0x000fe20000100800 */
[----:B------:R-:W-:Y:S01]  /*1390*/  IMAD.HI.U32 R7, R86, R11, RZ ;  /* 0x0000000b56077227 */ /* 0x000fe200078e00ff */
[----:B------:R-:W-:-:S02]  /*13a0*/  LOP3.LUT R112, R0, 0x64, RZ, 0xfc, !PT ;  /* 0x0000006400707812 */ /* 0x000fc400078efcff */
[----:B------:R-:W-:Y:S01]  /*13b0*/  STL [R1+0x340], R135 ;  /* 0x0003408701007387 */ /* 0x000fe20000100800 */
[C---:B------:R-:W-:Y:S01]  /*13c0*/  IMAD R60, R4.reuse, R9, R13 ;  /* 0x00000009043c7224 */ /* 0x040fe200078e020d */
[----:B------:R-:W-:Y:S01]  /*13d0*/  IABS R13, R133 ;  /* 0x00000085000d7213 */ /* 0x000fe20000000000 */
[----:B------:R-:W-:Y:S01]  /*13e0*/  IMAD.MOV R8, RZ, RZ, -R8 ;  /* 0x000000ffff087224 */ /* 0x000fe200078e0a08 */
[----:B------:R-:W-:Y:S01]  /*13f0*/  STL [R1+0x33c], R134 ;  /* 0x00033c8601007387 */ /* 0x000fe20000100800 */
[----:B------:R-:W-:Y:S01]  /*1400*/  IMAD R73, R4, R10, R73 ;  /* 0x0000000a04497224 */ /* 0x000fe200078e0249 */
[----:B------:R-:W-:Y:S01]  /*1410*/  LOP3.LUT R156, R0, 0x78, RZ, 0xfc, !PT ;  /* 0x00000078009c7812 */ /* 0x000fe200078efcff */
[C---:B------:R-:W-:Y:S01]  /*1420*/  IMAD.HI.U32 R10, R86.reuse, R15, RZ ;  /* 0x0000000f560a7227 */ /* 0x040fe200078e00ff */
[----:B------:R-:W-:Y:S01]  /*1430*/  STL [R1+0x338], R133 ;  /* 0x0003388501007387 */ /* 0x000fe20000100800 */
[----:B------:R-:W-:Y:S02]  /*1440*/  IABS R39, R112 ;  /* 0x0000007000277213 */ /* 0x000fe40000000000 */
[----:B------:R-:W-:Y:S01]  /*1450*/  IMAD.MOV R7, RZ, RZ, -R7 ;  /* 0x000000ffff077224 */ /* 0x000fe200078e0a07 */
[----:B------:R-:W-:Y:S01]  /*1460*/  STL [R1+0x450], R123 ;  /* 0x0004507b01007387 */ /* 0x000fe20000100800 */
[----:B------:R-:W-:Y:S01]  /*1470*/  IMAD.HI.U32 R6, R86, R65, RZ ;  /* 0x0000004156067227 */ /* 0x000fe200078e00ff */
[----:B------:R-:W-:-:S02]  /*1480*/  LOP3.LUT R126, R0, 0x62, RZ, 0xfc, !PT ;  /* 0x00000062007e7812 */ /* 0x000fc400078efcff */
[----:B------:R-:W-:Y:S01]  /*1490*/  STL [R1+0x464], R132 ;  /* 0x0004648401007387 */ /* 0x000fe20000100800 */
[----:B------:R-:W-:Y:S01]  /*14a0*/  IMAD R61, R4, R8, R61 ;  /* 0x00000008043d7224 */ /* 0x000fe200078e023d */
[----:B------:R-:W-:Y:S01]  /*14b0*/  LOP3.LUT R120, R0, 0x74, RZ, 0xfc, !PT ;  /* 0x0000007400787812 */ /* 0x000fe200078efcff */
[----:B------:R-:W-:Y:S01]  /*14c0*/  IMAD.HI.U32 R8, R86, R13, RZ ;  /* 0x0000000d56087227 */ /* 0x000fe200078e00ff */
[----:B------:R-:W-:Y:S01]  /*14d0*/  STL [R1+0x474], R131 ;  /* 0x0004748301007387 */ /* 0x000fe20000100800 */
[----:B------:R-:W-:Y:S02]  /*14e0*/  IABS R41, R126 ;  /* 0x0000007e00297213 */ /* 0x000fe40000000000 */
[----:B------:R-:W-:Y:S01]  /*14f0*/  IMAD.MOV R10, RZ, RZ, -R10 ;  /* 0x000000ffff0a7224 */ /* 0x000fe200078e0a0a */
[----:B------:R-:W-:Y:S01]  /*1500*/  STL [R1+0x470], R105 ;  /* 0x0004706901007387 */ /* 0x000fe20000100800 */
[----:B------:R-:W-:Y:S01]  /*1510*/  IMAD R64, R4, R7, R11 ;  /* 0x0000000704407224 */ /* 0x000fe200078e020b */
[----:B------:R-:W-:Y:S01]  /*1520*/  IABS R11, R135 ;  /* 0x00000087000b7213 */ /* 0x000fe20000000000 */
[----:B------:R-:W-:Y:S01]  /*1530*/  IMAD.MOV R6, RZ, RZ, -R6 ;  /* 0x000000ffff067224 */ /* 0x000fe200078e0a06 */
[----:B------:R-:W-:Y:S01]  /*1540*/  STL [R1+0x46c], R130 ;  /* 0x00046c8201007387 */ /* 0x000fe20000100800 */
[----:B------:R-:W-:Y:S01]  /*1550*/  IMAD.MOV R8, RZ, RZ, -R8 ;  /* 0x000000ffff087224 */ /* 0x000fe200078e0a08 */
[----:B------:R-:W-:Y:S01]  /*1560*/  LOP3.LUT R121, R0, 0x72, RZ, 0xfc, !PT ;  /* 0x0000007200797812 */ /* 0x000fe200078efcff */
[----:B------:R-:W-:Y:S01]  /*1570*/  IMAD R68, R4, R10, R15 ;  /* 0x0000000a04447224 */ /* 0x000fe200078e020f */
[----:B------:R-:W-:Y:S01]  /*1580*/  IABS R15, R132 ;  /* 0x00000084000f7213 */ /* 0x000fe20000000000 */
[----:B------:R-:W-:Y:S01]  /*1590*/  IMAD.HI.U32 R9, R86, R55, RZ ;  /* 0x0000003756097227 */ /* 0x000fe200078e00ff */
[----:B------:R-:W-:Y:S01]  /*15a0*/  STL [R1+0x468], R122 ;  /* 0x0004687a01007387 */ /* 0x000fe20000100800 */
[----:B------:R-:W-:-:S02]  /*15b0*/  IABS R33, R120 ;  /* 0x0000007800217213 */ /* 0x000fc40000000000 */
[----:B------:R-:W-:Y:S01]  /*15c0*/  IMAD.HI.U32 R10, R86, R59, RZ ;  /* 0x0000003b560a7227 */ /* 0x000fe200078e00ff */
[----:B------:R-:W-:Y:S01]  /*15d0*/  STL [R1+0x460], R113 ;  /* 0x0004607101007387 */ /* 0x000fe20000100800 */
[----:B------:R-:W-:Y:S02]  /*15e0*/  LOP3.LUT R137, R0, 0x70, RZ, 0xfc, !PT ;  /* 0x0000007000897812 */ /* 0x000fe400078efcff */
[----:B------:R-:W-:Y:S01]  /*15f0*/  IMAD R65, R4, R6, R65 ;  /* 0x0000000604417224 */ /* 0x000fe200078e0241 */
[----:B------:R-:W-:Y:S01]  /*1600*/  STL [R1+0x45c], R108 ;  /* 0x00045c6c01007387 */ /* 0x000fe20000100800 */
[----:B------:R-:W-:Y:S01]  /*1610*/  IMAD.HI.U32 R6, R86, R11, RZ ;  /* 0x0000000b56067227 */ /* 0x000fe200078e00ff */
[----:B------:R-:W-:Y:S02]  /*1620*/  LOP3.LUT R117, R0, 0x82, RZ, 0xfc, !PT ;  /* 0x0000008200757812 */ /* 0x000fe400078efcff */
[----:B------:R-:W-:Y:S01]  /*1630*/  STL [R1+0x458], R129 ;  /* 0x0004588101007387 */ /* 0x000fe20000100800 */
[----:B------:R-:W-:Y:S01]  /*1640*/  IMAD R56, R4, R8, R13 ;  /* 0x0000000804387224 */ /* 0x000fe200078e020d */
[----:B------:R-:W-:Y:S01]  /*1650*/  IABS R13, R122 ;  /* 0x0000007a000d7213 */ /* 0x000fe20000000000 */
[----:B------:R-:W-:Y:S01]  /*1660*/  IMAD.MOV R9, RZ, RZ, -R9 ;  /* 0x000000ffff097224 */ /* 0x000fe200078e0a09 */
[----:B------:R-:W-:Y:S01]  /*1670*/  STL [R1+0x454], R128 ;  /* 0x0004548001007387 */ /* 0x000fe20000100800 */
[----:B------:R-:W-:Y:S01]  /*1680*/  IMAD.MOV R10, RZ, RZ, -R10 ;  /* 0x000000ffff0a7224 */ /* 0x000fe200078e0a0a */
[----:B------:R-:W-:Y:S01]  /*1690*/  IABS R35, R137 ;  /* 0x0000008900237213 */ /* 0x000fe20000000000 */
[----:B------:R-:W-:Y:S01]  /*16a0*/  IMAD.MOV R6, RZ, RZ, -R6 ;  /* 0x000000ffff067224 */ /* 0x000fe200078e0a06 */
[----:B------:R-:W-:Y:S01]  /*16b0*/  STL [R1+0x44c], R111 ;  /* 0x00044c6f01007387 */ /* 0x000fe20000100800 */
[----:B------:R-:W-:Y:S01]  /*16c0*/  IMAD.HI.U32 R7, R86, R57, RZ ;  /* 0x0000003956077227 */ /* 0x000fe200078e00ff */
[----:B------:R-:W-:-:S02]  /*16d0*/  LOP3.LUT R119, R0, 0x7a, RZ, 0xfc, !PT ;  /* 0x0000007a00777812 */ /* 0x000fc400078efcff */
[----:B------:R-:W-:Y:S01]  /*16e0*/  STL [R1+0x448], R127 ;  /* 0x0004487f01007387 */ /* 0x000fe20000100800 */
[----:B------:R-:W-:Y:S01]  /*16f0*/  IMAD R55, R4, R9, R55 ;  /* 0x0000000904377224 */ /* 0x000fe200078e0237 */
[----:B------:R-:W-:Y:S01]  /*1700*/  LOP3.LUT R118, R0, 0x7c, RZ, 0xfc, !PT ;  /* 0x0000007c00767812 */ /* 0x000fe200078efcff */
[----:B------:R-:W-:Y:S01]  /*1710*/  IMAD R59, R4, R10, R59 ;  /* 0x0000000a043b7224 */ /* 0x000fe200078e023b */
[----:B------:R-:W-:Y:S01]  /*1720*/  STL [R1+0x444], R126 ;  /* 0x0004447e01007387 */ /* 0x000fe20000100800 */
[----:B------:R-:W-:Y:S01]  /*1730*/  IMAD.HI.U32 R9, R86, R13, RZ ;  /* 0x0000000d56097227 */ /* 0x000fe200078e00ff */
[----:B------:R-:W-:Y:S02]  /*1740*/  LOP3.LUT R116, R0, 0x84, RZ, 0xfc, !PT ;  /* 0x0000008400747812 */ /* 0x000fe400078efcff */
[----:B------:R-:W-:Y:S01]  /*1750*/  STL [R1+0x440], R112 ;  /* 0x0004407001007387 */ /* 0x000fe20000100800 */
[----:B------:R-:W-:Y:S01]  /*1760*/  IMAD.HI.U32 R10, R86, R15, RZ ;  /* 0x0000000f560a7227 */ /* 0x000fe200078e00ff */
[----:B------:R-:W-:-:S02]  /*1770*/  LOP3.LUT R155, R0, 0x80, RZ, 0xfc, !PT ;  /* 0x00000080009b7812 */ /* 0x000fc400078efcff */
        /* <DEDUP_REMOVED lines=10> */
[----:B0-----:R-:W-:-:S02]  /*1820*/  LOP3.LUT R12, R0, 0x88, RZ, 0xfc, !PT ;  /* 0x00000088000c7812 */ /* 0x001fc400078efcff */
[----:B------:R-:W-:Y:S01]  /*1830*/  STL [R1+0x4cc], R137 ;  /* 0x0004cc8901007387 */ /* 0x000fe20000100800 */
[----:B------:R-:W-:Y:S01]  /*1840*/  IMAD R57, R4, R7, R57 ;  /* 0x0000000704397224 */ /* 0x000fe200078e0239 */
[----:B------:R-:W-:Y:S01]  /*1850*/  IABS R27, R116 ;  /* 0x00000074001b7213 */ /* 0x000fe20000000000 */
[----:B------:R-:W-:Y:S01]  /*1860*/  IMAD.HI.U32 R7, R86, R11, RZ ;  /* 0x0000000b56077227 */ /* 0x000fe200078e00ff */
[----:B------:R-:W-:Y:S01]  /*1870*/  STL [R1+0x4d0], R121 ;  /* 0x0004d07901007387 */ /* 0x000fe20000100800 */
[----:B------:R-:W-:Y:S02]  /*1880*/  LOP3.LUT R154, R0, 0x8a, RZ, 0xfc, !PT ;  /* 0x0000008a009a7812 */ /* 0x000fe400078efcff */
[C---:B------:R-:W-:Y:S01]  /*1890*/  IMAD R48, R4.reuse, R9, R13 ;  /* 0x0000000904307224 */ /* 0x040fe200078e020d */
[----:B------:R-:W-:Y:S01]  /*18a0*/  IABS R13, R128 ;  /* 0x00000080000d7213 */ /* 0x000fe20000000000 */
[----:B------:R-:W-:Y:S01]  /*18b0*/  IMAD R54, R4, R10, R15 ;  /* 0x0000000a04367224 */ /* 0x000fe200078e020f */
[----:B------:R-:W-:Y:S01]  /*18c0*/  IABS R15, R127 ;  /* 0x0000007f000f7213 */ /* 0x000fe20000000000 */
[----:B------:R-:W-:Y:S01]  /*18d0*/  IMAD.MOV R8, RZ, RZ, -R8 ;  /* 0x000000ffff087224 */ /* 0x000fe200078e0a08 */
[----:B------:R-:W-:Y:S01]  /*18e0*/  STL [R1+0x4e0], R120 ;  /* 0x0004e07801007387 */ /* 0x000fe20000100800 */
[----:B------:R-:W-:Y:S01]  /*18f0*/  IMAD.HI.U32 R10, R86, R47, RZ ;  /* 0x0000002f560a7227 */ /* 0x000fe200078e00ff */
[----:B------:R-:W-:-:S02]  /*1900*/  IABS R29, R155 ;  /* 0x0000009b001d7213 */ /* 0x000fc40000000000 */
[----:B------:R-:W-:Y:S01]  /*1910*/  STL [R1+0x4dc], R156 ;  /* 0x0004dc9c01007387 */ /* 0x000fe20000100800 */
[----:B------:R-:W-:Y:S01]  /*1920*/  IMAD.MOV R7, RZ, RZ, -R7 ;  /* 0x000000ffff077224 */ /* 0x000fe200078e0a07 */
[----:B------:R-:W-:Y:S01]  /*1930*/  LOP3.LUT R115, R0, 0x8c, RZ, 0xfc, !PT ;  /* 0x0000008c00737812 */ /* 0x000fe200078efcff */
[----:B------:R-:W-:Y:S01]  /*1940*/  IMAD.HI.U32 R6, R86, R53, RZ ;  /* 0x0000003556067227 */ /* 0x000fe200078e00ff */
[----:B------:R-:W-:Y:S01]  /*1950*/  STL [R1+0x4e4], R119 ;  /* 0x0004e47701007387 */ /* 0x000fe20000100800 */
[----:B------:R-:W-:Y:S02]  /*1960*/  LOP3.LUT R114, R0, 0x90, RZ, 0xfc, !PT ;  /* 0x0000009000727812 */ /* 0x000fe400078efcff */
[----:B------:R-:W-:Y:S01]  /*1970*/  IMAD R49, R4, R8, R49 ;  /* 0x0000000804317224 */ /* 0x000fe200078e0231 */
[----:B------:R-:W-:Y:S01]  /*1980*/  STL [R1+0x4ec], R118 ;  /* 0x0004ec7601007387 */ /* 0x000fe20000100800 */
[----:B------:R-:W-:Y:S01]  /*1990*/  IMAD.MOV R10, RZ, RZ, -R10 ;  /* 0x000000ffff0a7224 */ /* 0x000fe200078e0a0a */
[----:B------:R-:W-:Y:S01]  /*19a0*/  LOP3.LUT R153, R0, 0x94, RZ, 0xfc, !PT ;  /* 0x0000009400997812 */ /* 0x000fe200078efcff */
[----:B------:R-:W-:Y:S01]  /*19b0*/  IMAD.HI.U32 R8, R86, R13, RZ ;  /* 0x0000000d56087227 */ /* 0x000fe200078e00ff */
[----:B------:R-:W-:Y:S01]  /*19c0*/  STL [R1+0x4f8], R155 ;  /* 0x0004f89b01007387 */ /* 0x000fe20000100800 */
[----:B------:R-:W-:-:S02]  /*19d0*/  IABS R25, R154 ;  /* 0x0000009a00197213 */ /* 0x000fc40000000000 */
[C---:B------:R-:W-:Y:S01]  /*19e0*/  IMAD R52, R4.reuse, R7, R11 ;  /* 0x0000000704347224 */ /* 0x040fe200078e020b */
[----:B------:R-:W-:Y:S01]  /*19f0*/  IABS R11, R108 ;  /* 0x0000006c000b7213 */ /* 0x000fe20000000000 */
[----:B------:R-:W-:Y:S01]  /*1a00*/  IMAD.MOV R6, RZ, RZ, -R6 ;  /* 0x000000ffff067224 */ /* 0x000fe200078e0a06 */
[----:B------:R-:W-:Y:S01]  /*1a10*/  STL [R1+0x4f4], R117 ;  /* 0x0004f47501007387 */ /* 0x000fe20000100800 */
[----:B------:R-:W-:Y:S01]  /*1a20*/  IMAD R47, R4, R10, R47 ;  /* 0x0000000a042f7224 */ /* 0x000fe200078e022f */
[----:B------:R-:W-:Y:S01]  /*1a30*/  LOP3.LUT R16, R0, 0x98, RZ, 0xfc, !PT ;  /* 0x0000009800107812 */ /* 0x000fe200078efcff */
[----:B------:R-:W-:Y:S01]  /*1a40*/  IMAD.MOV R8, RZ, RZ, -R8 ;  /* 0x000000ffff087224 */ /* 0x000fe200078e0a08 */
[----:B------:R0:W-:Y:S01]  /*1a50*/  STL [R1+0x4e8], R12 ;  /* 0x0004e80c01007387 */ /* 0x0001e20000100800 */
[----:B------:R-:W-:Y:S01]  /*1a60*/  IMAD.HI.U32 R10, R86, R15, RZ ;  /* 0x0000000f560a7227 */ /* 0x000fe200078e00ff */
[----:B------:R-:W-:Y:S02]  /*1a70*/  LOP3.LUT R14, R0, 0x9c, RZ, 0xfc, !PT ;  /* 0x0000009c000e7812 */ /* 0x000fe400078efcff */
[----:B------:R-:W-:Y:S01]  /*1a80*/  STL [R1+0x4f0], R116 ;  /* 0x0004f07401007387 */ /* 0x000fe20000100800 */
[----:B------:R-:W-:Y:S01]  /*1a90*/  IMAD R53, R4, R6, R53 ;  /* 0x0000000604357224 */ /* 0x000fe200078e0235 */
[----:B------:R-:W-:Y:S01]  /*1aa0*/  IABS R23, R114 ;  /* 0x0000007200177213 */ /* 0x000fe20000000000 */
[----:B------:R-:W-:Y:S01]  /*1ab0*/  IMAD.HI.U32 R6, R86, R11, RZ ;  /* 0x0000000b56067227 */ /* 0x000fe200078e00ff */
[----:B------:R-:W-:Y:S01]  /*1ac0*/  STL [R1+0x4d8], R154 ;  /* 0x0004d89a01007387 */ /* 0x000fe20000100800 */
[----:B------:R-:W-:-:S02]  /*1ad0*/  LOP3.LUT R152, R0, 0xa2, RZ, 0xfc, !PT ;  /* 0x000000a200987812 */ /* 0x000fc400078efcff */
[----:B------:R-:W-:Y:S01]  /*1ae0*/  IMAD R44, R4, R8, R13 ;  /* 0x00000008042c7224 */ /* 0x000fe200078e020d */
[----:B------:R-:W-:Y:S01]  /*1af0*/  IABS R13, R124 ;  /* 0x0000007c000d7213 */ /* 0x000fe20000000000 */
[----:B------:R-:W-:Y:S01]  /*1b00*/  IMAD.MOV R10, RZ, RZ, -R10 ;  /* 0x000000ffff0a7224 */ /* 0x000fe200078e0a0a */
[----:B------:R-:W-:Y:S01]  /*1b10*/  STL [R1+0x4d4], R115 ;  /* 0x0004d47301007387 */ /* 0x000fe20000100800 */
[----:B------:R-:W-:Y:S01]  /*1b20*/  IMAD.HI.U32 R9, R86, R43, RZ ;  /* 0x0000002b56097227 */ /* 0x000fe200078e00ff */
[C---:B------:R-:W-:Y:S02]  /*1b30*/  LOP3.LUT R63, R0.reuse, 0xa4, RZ, 0xfc, !PT ;  /* 0x000000a4003f7812 */ /* 0x040fe400078efcff */
[----:B------:R-:W-:Y:S01]  /*1b40*/  LOP3.LUT R62, R0, 0xa8, RZ, 0xfc, !PT ;  /* 0x000000a8003e7812 */ /* 0x000fe200078efcff */
[----:B------:R-:W-:Y:S01]  /*1b50*/  IMAD.MOV R6, RZ, RZ, -R6 ;  /* 0x000000ffff067224 */ /* 0x000fe200078e0a06 */
[----:B------:R-:W-:Y:S01]  /*1b60*/  IABS R21, R153 ;  /* 0x0000009900157213 */ /* 0x000fe20000000000 */
[----:B------:R-:W-:Y:S01]  /*1b70*/  IMAD R42, R4, R10, R15 ;  /* 0x0000000a042a7224 */ /* 0x000fe200078e020f */
[----:B------:R-:W-:Y:S01]  /*1b80*/  IABS R15, R12 ;  /* 0x0000000c000f7213 */ /* 0x000fe20000000000 */
[----:B------:R-:W-:Y:S01]  /*1b90*/  IMAD.MOV R9, RZ, RZ, -R9 ;  /* 0x000000ffff097224 */ /* 0x000fe200078e0a09 */
[----:B0-----:R-:W-:Y:S01]  /*1ba0*/  LOP3.LUT R12, R0, 0x92, RZ, 0xfc, !PT ;  /* 0x00000092000c7812 */ /* 0x001fe200078efcff */
[----:B------:R-:W-:Y:S01]  /*1bb0*/  IMAD.HI.U32 R10, R86, R13, RZ ;  /* 0x0000000d560a7227 */ /* 0x000fe200078e00ff */
[----:B------:R-:W-:-:S02]  /*1bc0*/  LOP3.LUT R88, R0, 0xb0, RZ, 0xfc, !PT ;  /* 0x000000b000587812 */ /* 0x000fc400078efcff */
[----:B------:R-:W-:Y:S01]  /*1bd0*/  LOP3.LUT R66, R0, 0xb4, RZ, 0xfc, !PT ;  /* 0x000000b400427812 */ /* 0x000fe200078efcff */
[----:B------:R-:W-:Y:S01]  /*1be0*/  IMAD R46, R4, R6, R11 ;  /* 0x00000006042e7224 */ /* 0x000fe200078e020b */
[----:B------:R-:W-:Y:S01]  /*1bf0*/  IABS R11, R138 ;  /* 0x0000008a000b7213 */ /* 0x000fe20000000000 */
[----:B------:R-:W-:Y:S01]  /*1c00*/  IMAD.HI.U32 R7, R86, R45, RZ ;  /* 0x0000002d56077227 */ /* 0x000fe200078e00ff */
[----:B------:R0:W-:Y:S03]  /*1c10*/  STL [R1+0x4c4], R12 ;  /* 0x0004c40c01007387 */ /* 0x0001e60000100800 */
[----:B------:R-:W-:Y:S01]  /*1c20*/  IMAD R43, R4, R9, R43 ;  /* 0x00000009042b7224 */ /* 0x000fe200078e022b */
[----:B------:R-:W-:Y:S01]  /*1c30*/  STL [R1+0x4c8], R114 ;  /* 0x0004c87201007387 */ /* 0x000fe20000100800 */
[----:B------:R-:W-:Y:S02]  /*1c40*/  IMAD.MOV R10, RZ, RZ, -R10 ;  /* 0x000000ffff0a7224 */ /* 0x000fe400078e0a0a */
[C---:B------:R-:W-:Y:S01]  /*1c50*/  IMAD.HI.U32 R9, R86.reuse, R37, RZ ;  /* 0x0000002556097227 */ /* 0x040fe200078e00ff */
[----:B------:R-:W-:Y:S03]  /*1c60*/  STL [R1+0x4c0], R153 ;  /* 0x0004c09901007387 */ /* 0x000fe60000100800 */
[----:B------:R-:W-:Y:S01]  /*1c70*/  IMAD.MOV R7, RZ, RZ, -R7 ;  /* 0x000000ffff077224 */ /* 0x000fe200078e0a07 */
[----:B------:R-:W-:Y:S01]  /*1c80*/  STL [R1+0x4bc], R16 ;  /* 0x0004bc1001007387 */ /* 0x000fe20000100800 */
[----:B------:R-:W-:-:S04]  /*1c90*/  IMAD.HI.U32 R8, R86, R11, RZ ;  /* 0x0000000b56087227 */ /* 0x000fc800078e00ff */
[C---:B------:R-:W-:Y:S01]  /*1ca0*/  IMAD R36, R4.reuse, R10, R13 ;  /* 0x0000000a04247224 */ /* 0x040fe200078e020d */
[----:B------:R-:W-:Y:S01]  /*1cb0*/  IABS R13, R156 ;  /* 0x0000009c000d7213 */ /* 0x000fe20000000000 */
[----:B------:R-:W-:Y:S02]  /*1cc0*/  IMAD.MOV R9, RZ, RZ, -R9 ;  /* 0x000000ffff097224 */ /* 0x000fe400078e0a09 */
[----:B------:R-:W-:Y:S02]  /*1cd0*/  IMAD R45, R4, R7, R45 ;  /* 0x00000007042d7224 */ /* 0x000fe400078e022d */
[----:B------:R-:W-:Y:S02]  /*1ce0*/  IMAD.MOV R8, RZ, RZ, -R8 ;  /* 0x000000ffff087224 */ /* 0x000fe400078e0a08 */
[----:B------:R-:W-:-:S04]  /*1cf0*/  IMAD.HI.U32 R7, R86, R39, RZ ;  /* 0x0000002756077227 */ /* 0x000fc800078e00ff */
[----:B------:R-:W-:Y:S02]  /*1d00*/  IMAD R37, R4, R9, R37 ;  /* 0x0000000904257224 */ /* 0x000fe400078e0225 */
[----:B------:R-:W-:-:S04]  /*1d10*/  IMAD.HI.U32 R9, R86, R13, RZ ;  /* 0x0000000d56097227 */ /* 0x000fc800078e00ff */
[----:B------:R-:W-:Y:S01]  /*1d20*/  IMAD R38, R4, R8, R11 ;  /* 0x0000000804267224 */ /* 0x000fe200078e020b */
[----:B------:R-:W-:Y:S01]  /*1d30*/  IABS R11, R121 ;  /* 0x00000079000b7213 */ /* 0x000fe20000000000 */
[----:B------:R-:W-:Y:S02]  /*1d40*/  IMAD.MOV R7, RZ, RZ, -R7 ;  /* 0x000000ffff077224 */ /* 0x000fe400078e0a07 */
[----:B------:R-:W-:-:S04]  /*1d50*/  IMAD.HI.U32 R6, R86, R41, RZ ;  /* 0x0000002956067227 */ /* 0x000fc800078e00ff */
[----:B------:R-:W-:Y:S02]  /*1d60*/  IMAD.MOV R9, RZ, RZ, -R9 ;  /* 0x000000ffff097224 */ /* 0x000fe400078e0a09 */
[----:B------:R-:W-:-:S04]  /*1d70*/  IMAD.HI.U32 R8, R86, R33, RZ ;  /* 0x0000002156087227 */ /* 0x000fc800078e00ff */
[----:B------:R-:W-:Y:S02]  /*1d80*/  IMAD R39, R4, R7, R39 ;  /* 0x0000000704277224 */ /* 0x000fe400078e0227 */
[----:B------:R-:W-:Y:S02]  /*1d90*/  IMAD.MOV R6, RZ, RZ, -R6 ;  /* 0x000000ffff067224 */ /* 0x000fe400078e0a06 */
        /* <DEDUP_REMOVED lines=16> */
[----:B------:R-:W-:-:S04]  /*1ea0*/  IMAD.HI.U32 R6, R86, R11, RZ ;  /* 0x0000000b56067227 */ /* 0x000fc800078e00ff */
[----:B------:R-:W-:Y:S02]  /*1eb0*/  IMAD.MOV R10, RZ, RZ, -R10 ;  /* 0x000000ffff0a7224 */ /* 0x000fe400078e0a0a */
[----:B------:R-:W-:Y:S01]  /*1ec0*/  IMAD R28, R4, R8, R13 ;  /* 0x00000008041c7224 */ /* 0x000fe200078e020d */
[----:B------:R-:W-:Y:S01]  /*1ed0*/  IABS R13, R12 ;  /* 0x0000000c000d7213 */ /* 0x000fe20000000000 */
[----:B------:R-:W-:Y:S01]  /*1ee0*/  IMAD.MOV R9, RZ, RZ, -R9 ;  /* 0x000000ffff097224 */ /* 0x000fe200078e0a09 */
[----:B0-----:R-:W-:Y:S01]  /*1ef0*/  LOP3.LUT R12, R0, 0xa0, RZ, 0xfc, !PT ;  /* 0x000000a0000c7812 */ /* 0x001fe200078efcff */
[----:B------:R-:W-:Y:S02]  /*1f00*/  IMAD.MOV R6, RZ, RZ, -R6 ;  /* 0x000000ffff067224 */ /* 0x000fe400078e0a06 */
[----:B------:R-:W-:Y:S01]  /*1f10*/  IMAD R31, R4, R10, R31 ;  /* 0x0000000a041f7224 */ /* 0x000fe200078e021f */
[----:B------:R-:W-:Y:S01]  /*1f20*/  IABS R17, R12 ;  /* 0x0000000c00117213 */ /* 0x000fe20000000000 */
[----:B------:R-:W-:-:S04]  /*1f30*/  IMAD.HI.U32 R7, R86, R29, RZ ;  /* 0x0000001d56077227 */ /* 0x000fc800078e00ff */
[----:B------:R-:W-:-:S04]  /*1f40*/  IMAD.HI.U32 R10, R86, R15, RZ ;  /* 0x0000000f560a7227 */ /* 0x000fc800078e00ff */
[----:B------:R-:W-:Y:S02]  /*1f50*/  IMAD R27, R4, R9, R27 ;  /* 0x00000009041b7224 */ /* 0x000fe400078e021b */
[----:B------:R-:W-:-:S04]  /*1f60*/  IMAD.HI.U32 R9, R86, R13, RZ ;  /* 0x0000000d56097227 */ /* 0x000fc800078e00ff */
[C---:B------:R-:W-:Y:S01]  /*1f70*/  IMAD R30, R4.reuse, R6, R11 ;  /* 0x00000006041e7224 */ /* 0x040fe200078e020b */
[----:B------:R-:W-:Y:S01]  /*1f80*/  IABS R11, R115 ;  /* 0x00000073000b7213 */ /* 0x000fe20000000000 */
[----:B------:R-:W-:Y:S02]  /*1f90*/  IMAD.MOV R7, RZ, RZ, -R7 ;  /* 0x000000ffff077224 */ /* 0x000fe400078e0a07 */
[----:B------:R-:W-:Y:S02]  /*1fa0*/  IMAD.MOV R10, RZ, RZ, -R10 ;  /* 0x000000ffff0a7224 */ /* 0x000fe400078e0a0a */
[----:B------:R-:W-:Y:S02]  /*1fb0*/  IMAD.MOV R9, RZ, RZ, -R9 ;  /* 0x000000ffff097224 */ /* 0x000fe400078e0a09 */
[C---:B------:R-:W-:Y:S02]  /*1fc0*/  IMAD R29, R4.reuse, R7, R29 ;  /* 0x00000007041d7224 */ /* 0x040fe400078e021d */
[----:B------:R-:W-:Y:S01]  /*1fd0*/  IMAD R26, R4, R10, R15 ;  /* 0x0000000a041a7224 */ /* 0x000fe200078e020f */
[----:B------:R-:W-:Y:S01]  /*1fe0*/  LOP3.LUT R15, R0, 0x9a, RZ, 0xfc, !PT ;  /* 0x0000009a000f7812 */ /* 0x000fe200078efcff */
[----:B------:R-:W-:-:S03]  /*1ff0*/  IMAD.HI.U32 R7, R86, R11, RZ ;  /* 0x0000000b56077227 */ /* 0x000fc600078e00ff */
[----:B------:R-:W-:Y:S01]  /*2000*/  IABS R19, R15 ;  /* 0x0000000f00137213 */ /* 0x000fe20000000000 */
[----:B------:R-:W-:Y:S01]  /*2010*/  IMAD R22, R4, R9, R13 ;  /* 0x0000000904167224 */ /* 0x000fe200078e020d */
[----:B------:R0:W-:Y:S01]  /*2020*/  STL [R1+0x4b8], R15 ;  /* 0x0004b80f01007387 */ /* 0x0001e20000100800 */
[C---:B------:R-:W-:Y:S01]  /*2030*/  IMAD.HI.U32 R9, R86.reuse, R17, RZ ;  /* 0x0000001156097227 */ /* 0x040fe200078e00ff */
[----:B------:R-:W-:Y:S02]  /*2040*/  IABS R13, R14 ;  /* 0x0000000e000d7213 */ /* 0x000fe40000000000 */
[----:B------:R1:W-:Y:S01]  /*2050*/  STL [R1+0x4b4], R14 ;  /* 0x0004b40e01007387 */ /* 0x0003e20000100800 */
[----:B------:R-:W-:Y:S02]  /*2060*/  IMAD.MOV R7, RZ, RZ, -R7 ;  /* 0x000000ffff077224 */ /* 0x000fe400078e0a07 */
[----:B------:R-:W-:Y:S01]  /*2070*/  IMAD.HI.U32 R6, R86, R25, RZ ;  /* 0x0000001956067227 */ /* 0x000fe200078e00ff */
[----:B------:R2:W-:Y:S01]  /*2080*/  STL [R1+0x4b0], R12 ;  /* 0x0004b00c01007387 */ /* 0x0005e20000100800 */
[----:B0-----:R-:W-:-:S02]  /*2090*/  IABS R15, R152 ;  /* 0x00000098000f7213 */ /* 0x001fc40000000000 */
[----:B------:R-:W-:Y:S01]  /*20a0*/  IMAD.MOV R9, RZ, RZ, -R9 ;  /* 0x000000ffff097224 */ /* 0x000fe200078e0a09 */
[----:B------:R-:W-:Y:S01]  /*20b0*/  STL [R1+0x4ac], R152 ;  /* 0x0004ac9801007387 */ /* 0x000fe20000100800 */
[----:B------:R-:W-:Y:S01]  /*20c0*/  IMAD R67, R5, 0x40, R162 ;  /* 0x0000004005437824 */ /* 0x000fe200078e02a2 */
[----:B-1----:R-:W-:Y:S01]  /*20d0*/  LOP3.LUT R14, R0, 0xaa, RZ, 0xfc, !PT ;  /* 0x000000aa000e7812 */ /* 0x002fe200078efcff */
[----:B------:R-:W-:Y:S01]  /*20e0*/  IMAD R24, R4, R7, R11 ;  /* 0x0000000704187224 */ /* 0x000fe200078e020b */
[----:B------:R-:W-:Y:S01]  /*20f0*/  IABS R11, R16 ;  /* 0x00000010000b7213 */ /* 0x000fe20000000000 */
[----:B------:R-:W-:Y:S01]  /*2100*/  IMAD.HI.U32 R8, R86, R23, RZ ;  /* 0x0000001756087227 */ /* 0x000fe200078e00ff */
[----:B------:R-:W-:Y:S01]  /*2110*/  STL [R1+0x4a8], R63 ;  /* 0x0004a83f01007387 */ /* 0x000fe20000100800 */
[----:B--2---:R-:W-:Y:S02]  /*2120*/  LOP3.LUT R12, R0, 0xac, RZ, 0xfc, !PT ;  /* 0x000000ac000c7812 */ /* 0x004fe400078efcff */
[----:B------:R-:W-:Y:S01]  /*2130*/  IMAD.MOV R6, RZ, RZ, -R6 ;  /* 0x000000ffff067224 */ /* 0x000fe200078e0a06 */
[----:B------:R0:W-:Y:S01]  /*2140*/  STL [R1+0x4a4], R62 ;  /* 0x0004a43e01007387 */ /* 0x0001e20000100800 */
[----:B------:R-:W-:Y:S01]  /*2150*/  IMAD R17, R4, R9, R17 ;  /* 0x0000000904117224 */ /* 0x000fe200078e0211 */
[----:B------:R-:W-:Y:S01]  /*2160*/  IABS R9, R62 ;  /* 0x0000003e00097213 */ /* 0x000fe20000000000 */
[----:B------:R-:W-:Y:S01]  /*2170*/  IMAD.HI.U32 R10, R86, R21, RZ ;  /* 0x00000015560a7227 */ /* 0x000fe200078e00ff */
[----:B------:R-:W-:Y:S01]  /*2180*/  STL [R1+0x4a0], R14 ;  /* 0x0004a00e01007387 */ /* 0x000fe20000100800 */
[----:B------:R-:W-:-:S02]  /*2190*/  ISETP.GE.AND P1, PT, R67, RZ, PT ;  /* 0x000000ff4300720c */ /* 0x000fc40003f26270 */
[----:B------:R-:W-:Y:S01]  /*21a0*/  IMAD.MOV R8, RZ, RZ, -R8 ;  /* 0x000000ffff087224 */ /* 0x000fe200078e0a08 */
[----:B------:R-:W-:Y:S01]  /*21b0*/  STL [R1+0x49c], R12 ;  /* 0x00049c0c01007387 */ /* 0x000fe20000100800 */
[----:B------:R-:W-:Y:S01]  /*21c0*/  IMAD R25, R4, R6, R25 ;  /* 0x0000000604197224 */ /* 0x000fe200078e0219 */
[----:B0-----:R-:W-:Y:S01]  /*21d0*/  IABS R62, R67 ;  /* 0x00000043003e7213 */ /* 0x001fe20000000000 */
[----:B------:R-:W-:Y:S01]  /*21e0*/  IMAD.HI.U32 R6, R86, R11, RZ ;  /* 0x0000000b56067227 */ /* 0x000fe200078e00ff */
[----:B------:R-:W-:Y:S03]  /*21f0*/  STL [R1+0x2fc], R67 ;  /* 0x0002fc4301007387 */ /* 0x000fe60000100800 */
[----:B------:R-:W-:Y:S01]  /*2200*/  IMAD.MOV R10, RZ, RZ, -R10 ;  /* 0x000000ffff0a7224 */ /* 0x000fe200078e0a0a */
[----:B------:R-:W-:Y:S01]  /*2210*/  STL [R1+0x498], R88 ;  /* 0x0004985801007387 */ /* 0x000fe20000100800 */
[----:B------:R-:W-:-:S02]  /*2220*/  IMAD R23, R4, R8, R23 ;  /* 0x0000000804177224 */ /* 0x000fc400078e0217 */
[----:B------:R-:W-:-:S04]  /*2230*/  IMAD.HI.U32 R2, R2, R62, RZ ;  /* 0x0000003e02027227 */ /* 0x000fc800078e00ff */
[----:B------:R-:W-:-:S04]  /*2240*/  IMAD.HI.U32 R8, R86, R13, RZ ;  /* 0x0000000d56087227 */ /* 0x000fc800078e00ff */
[----:B------:R-:W-:Y:S02]  /*2250*/  IMAD.MOV R6, RZ, RZ, -R6 ;  /* 0x000000ffff067224 */ /* 0x000fe400078e0a06 */
[----:B------:R-:W-:Y:S02]  /*2260*/  IMAD R21, R4, R10, R21 ;  /* 0x0000000a04157224 */ /* 0x000fe400078e0215 */
[----:B------:R-:W-:Y:S02]  /*2270*/  IMAD.MOV R2, RZ, RZ, -R2 ;  /* 0x000000ffff027224 */ /* 0x000fe400078e0a02 */
[----:B------:R-:W-:-:S04]  /*2280*/  IMAD.HI.U32 R10, R86, R15, RZ ;  /* 0x0000000f560a7227 */ /* 0x000fc800078e00ff */
[----:B------:R-:W-:Y:S02]  /*2290*/  IMAD.MOV R8, RZ, RZ, -R8 ;  /* 0x000000ffff087224 */ /* 0x000fe400078e0a08 */
[----:B------:R-:W-:Y:S01]  /*22a0*/  IMAD R20, R4, R6, R11 ;  /* 0x0000000604147224 */ /* 0x000fe200078e020b */
[----:B------:R-:W-:Y:S01]  /*22b0*/  IABS R11, R12 ;  /* 0x0000000c000b7213 */ /* 0x000fe20000000000 */
[----:B------:R-:W-:-:S04]  /*22c0*/  IMAD.HI.U32 R7, R86, R19, RZ ;  /* 0x0000001356077227 */ /* 0x000fc800078e00ff */
[C---:B------:R-:W-:Y:S01]  /*22d0*/  IMAD R62, R3.reuse, R2, R62 ;  /* 0x00000002033e7224 */ /* 0x040fe200078e023e */
[----:B------:R-:W-:Y:S01]  /*22e0*/  LOP3.LUT R2, R0, 0xba, RZ, 0xfc, !PT ;  /* 0x000000ba00027812 */ /* 0x000fe200078efcff */
[----:B------:R-:W-:Y:S02]  /*22f0*/  IMAD.MOV R10, RZ, RZ, -R10 ;  /* 0x000000ffff0a7224 */ /* 0x000fe400078e0a0a */
[----:B------:R-:W-:Y:S01]  /*2300*/  IMAD R18, R4, R8, R13 ;  /* 0x0000000804127224 */ /* 0x000fe200078e020d */
[----:B------:R-:W-:Y:S01]  /*2310*/  IABS R13, R14 ;  /* 0x0000000e000d7213 */ /* 0x000fe20000000000 */
[----:B------:R-:W-:Y:S01]  /*2320*/  IMAD.MOV R7, RZ, RZ, -R7 ;  /* 0x000000ffff077224 */ /* 0x000fe200078e0a07 */
[----:B------:R-:W-:Y:S01]  /*2330*/  ISETP.GT.U32.AND P0, PT, R3, R62, PT ;  /* 0x0000003e0300720c */ /* 0x000fe20003f04070 */
[----:B------:R-:W-:-:S04]  /*2340*/  IMAD.HI.U32 R8, R86, R11, RZ ;  /* 0x0000000b56087227 */ /* 0x000fc800078e00ff */
[C---:B------:R-:W-:Y:S01]  /*2350*/  IMAD R16, R4.reuse, R10, R15 ;  /* 0x0000000a04107224 */ /* 0x040fe200078e020f */
[----:B------:R-:W-:Y:S01]  /*2360*/  IABS R15, R63 ;  /* 0x0000003f000f7213 */ /* 0x000fe20000000000 */
[----:B------:R-:W-:Y:S01]  /*2370*/  IMAD R19, R4, R7, R19 ;  /* 0x0000000704137224 */ /* 0x000fe200078e0213 */
[----:B------:R-:W-:Y:S01]  /*2380*/  LOP3.LUT R63, R0, 0xb2, RZ, 0xfc, !PT ;  /* 0x000000b2003f7812 */ /* 0x000fe200078efcff */
[----:B------:R-:W-:Y:S01]  /*2390*/  IMAD.HI.U32 R7, R86, R13, RZ ;  /* 0x0000000d56077227 */ /* 0x000fe200078e00ff */
[----:B------:R-:W-:-:S03]  /*23a0*/  LOP3.LUT R10, R0, 0xb8, RZ, 0xfc, !PT ;  /* 0x000000b8000a7812 */ /* 0x000fc600078efcff */
[----:B------:R-:W-:Y:S01]  /*23b0*/  IMAD.MOV R8, RZ, RZ, -R8 ;  /* 0x000000ffff087224 */ /* 0x000fe200078e0a08 */
[----:B------:R0:W-:Y:S01]  /*23c0*/  STL [R1+0x494], R63 ;  /* 0x0004943f01007387 */ /* 0x0001e20000100800 */
[----:B------:R-:W-:-:S03]  /*23d0*/  IMAD.HI.U32 R6, R86, R9, RZ ;  /* 0x0000000956067227 */ /* 0x000fc600078e00ff */
[----:B------:R-:W-:Y:S01]  /*23e0*/  STL [R1+0x490], R66 ;  /* 0x0004904201007387 */ /* 0x000fe20000100800 */
[----:B------:R-:W-:-:S03]  /*23f0*/  IMAD.HI.U32 R5, R86, R15, RZ ;  /* 0x0000000f56057227 */ /* 0x000fc600078e00ff */
[----:B------:R-:W-:Y:S01]  /*2400*/  STL [R1+0x48c], R10 ;  /* 0x00048c0a01007387 */ /* 0x000fe20000100800 */
[----:B------:R-:W-:Y:S01]  /*2410*/  IMAD.MOV R7, RZ, RZ, -R7 ;  /* 0x000000ffff077224 */ /* 0x000fe200078e0a07 */
[----:B0-----:R-:W-:Y:S01]  /*2420*/  IABS R63, R63 ;  /* 0x0000003f003f7213 */ /* 0x001fe20000000000 */
[----:B------:R-:W-:Y:S01]  /*2430*/  IMAD R12, R4, R8, R11 ;  /* 0x00000008040c7224 */ /* 0x000fe200078e020b */
[----:B------:R-:W-:Y:S01]  /*2440*/  IABS R11, R88 ;  /* 0x00000058000b7213 */ /* 0x000fe20000000000 */
[----:B------:R-:W-:Y:S01]  /*2450*/  IMAD.MOV R6, RZ, RZ, -R6 ;  /* 0x000000ffff067224 */ /* 0x000fe200078e0a06 */
[----:B------:R0:W-:Y:S01]  /*2460*/  STL [R1+0x488], R2 ;  /* 0x0004880201007387 */ /* 0x0001e20000100800 */
[----:B------:R-:W-:Y:S01]  /*2470*/  IMAD.MOV R5, RZ, RZ, -R5 ;  /* 0x000000ffff057224 */ /* 0x000fe200078e0a05 */
[----:B------:R-:W-:Y:S01]  /*2480*/  LOP3.LUT R88, R0, 0xbc, RZ, 0xfc, !PT ;  /* 0x000000bc00587812 */ /* 0x000fe200078efcff */
[C---:B------:R-:W-:Y:S01]  /*2490*/  IMAD R13, R4.reuse, R7, R13 ;  /* 0x00000007040d7224 */ /* 0x040fe200078e020d */
[----:B------:R-:W-:Y:S01]  /*24a0*/  IABS R7, R2 ;  /* 0x0000000200077213 */ /* 0x000fe20000000000 */
[----:B------:R-:W-:Y:S01]  /*24b0*/  IMAD R14, R4, R6, R9 ;  /* 0x00000006040e7224 */ /* 0x000fe200078e0209 */
[----:B------:R-:W-:Y:S01]  /*24c0*/  IABS R9, R66 ;  /* 0x0000004200097213 */ /* 0x000fe20000000000 */
[----:B------:R-:W-:Y:S01]  /*24d0*/  @!P0 IMAD.IADD R62, R62, 0x1, -R3 ;  /* 0x000000013e3e8824 */ /* 0x000fe200078e0a03 */
[----:B------:R1:W-:Y:S01]  /*24e0*/  STL [R1+0x484], R88 ;  /* 0x0004845801007387 */ /* 0x0003e20000100800 */
[----:B------:R-:W-:Y:S01]  /*24f0*/  IMAD R15, R4, R5, R15 ;  /* 0x00000005040f7224 */ /* 0x000fe200078e020f */
[----:B------:R-:W-:Y:S01]  /*2500*/  IABS R5, R10 ;  /* 0x0000000a00057213 */ /* 0x000fe20000000000 */
[----:B0-----:R-:W-:Y:S01]  /*2510*/  IMAD.HI.U32 R2, R86, R11, RZ ;  /* 0x0000000b56027227 */ /* 0x001fe200078e00ff */
[----:B------:R-:W-:-:S03]  /*2520*/  ISETP.GT.U32.AND P0, PT, R3, R62, PT ;  /* 0x0000003e0300720c */ /* 0x000fc60003f04070 */
[----:B------:R-:W-:Y:S02]  /*2530*/  IMAD.MOV R10, RZ, RZ, -R2 ;  /* 0x000000ffff0a7224 */ /* 0x000fe400078e0a02 */
[----:B------:R-:W-:-:S04]  /*2540*/  IMAD.HI.U32 R6, R86, R63, RZ ;  /* 0x0000003f56067227 */ /* 0x000fc800078e00ff */
[----:B------:R-:W-:-:S04]  /*2550*/  IMAD.HI.U32 R2, R86, R9, RZ ;  /* 0x0000000956027227 */ /* 0x000fc800078e00ff */
[----:B------:R-:W-:Y:S02]  /*2560*/  IMAD.MOV R66, RZ, RZ, -R6 ;  /* 0x000000ffff427224 */ /* 0x000fe400078e0a06 */
[----:B------:R-:W-:Y:S02]  /*2570*/  IMAD.MOV R2, RZ, RZ, -R2 ;  /* 0x000000ffff027224 */ /* 0x000fe400078e0a02 */
[----:B------:R-:W-:-:S04]  /*2580*/  IMAD.HI.U32 R6, R86, R7, RZ ;  /* 0x0000000756067227 */ /* 0x000fc800078e00ff */
[----:B------:R-:W-:Y:S01]  /*2590*/  IMAD R9, R4, R2, R9 ;  /* 0x0000000204097224 */ /* 0x000fe200078e0209 */
[----:B------:R-:W-:Y:S01]  /*25a0*/  IABS R2, R88 ;  /* 0x0000005800027213 */ /* 0x000fe20000000000 */
[----:B------:R-:W-:Y:S01]  /*25b0*/  IMAD.MOV R6, RZ, RZ, -R6 ;  /* 0x000000ffff067224 */ /* 0x000fe200078e0a06 */
[----:B-1----:R-:W-:Y:S01]  /*25c0*/  LOP3.LUT R88, R0, 0xc2, RZ, 0xfc, !PT ;  /* 0x000000c200587812 */ /* 0x002fe200078efcff */
[----:B------:R-:W-:-:S04]  /*25d0*/  IMAD.HI.U32 R8, R86, R5, RZ ;  /* 0x0000000556087227 */ /* 0x000fc800078e00ff */
[----:B------:R-:W-:Y:S02]  /*25e0*/  IMAD R7, R4, R6, R7 ;  /* 0x0000000604077224 */ /* 0x000fe400078e0207 */
[----:B------:R-:W-:Y:S01]  /*25f0*/  @!P0 IMAD.IADD R62, R62, 0x1, -R3 ;  /* 0x000000013e3e8824 */ /* 0x000fe200078e0a03 */
[----:B------:R-:W-:Y:S01]  /*2600*/  ISETP.NE.AND P0, PT, R50, RZ, PT ;  /* 0x000000ff3200720c */ /* 0x000fe20003f05270 */
[----:B------:R-:W-:Y:S02]  /*2610*/  IMAD.MOV.U32 R6, RZ, RZ, R2 ;  /* 0x000000ffff067224 */ /* 0x000fe400078e0002 */
[----:B------:R-:W0:Y:S01]  /*2620*/  LDC.64 R2, c[0x0][0x3a0] ;  /* 0x0000e800ff027b82 */ /* 0x000e220000000a00 */
[----:B------:R-:W-:Y:S02]  /*2630*/  IMAD.MOV R8, RZ, RZ, -R8 ;  /* 0x000000ffff087224 */ /* 0x000fe400078e0a08 */
[----:B------:R-:W-:Y:S01]  /*2640*/  @!P1 IMAD.MOV R62, RZ, RZ, -R62 ;  /* 0x000000ffff3e9224 */ /* 0x000fe200078e0a3e */
[----:B------:R-:W-:Y:S01]  /*2650*/  LOP3.LUT P1, RZ, R90, 0x7f, RZ, 0xc0, !PT ;  /* 0x0000007f5aff7812 */ /* 0x000fe2000782c0ff */
[----:B------:R-:W-:Y:S01]  /*2660*/  IMAD R8, R4, R8, R5 ;  /* 0x0000000804087224 */ /* 0x000fe200078e0205 */
[----:B------:R-:W-:Y:S01]  /*2670*/  LOP3.LUT R5, R0, 0xc0, RZ, 0xfc, !PT ;  /* 0x000000c000057812 */ /* 0x000fe200078efcff */
[----:B------:R-:W-:-:S02]  /*2680*/  IMAD R11, R4, R10, R11 ;  /* 0x0000000a040b7224 */ /* 0x000fc400078e020b */
[----:B------:R-:W-:Y:S01]  /*2690*/  IMAD R10, R4, R66, R63 ;  /* 0x00000042040a7224 */ /* 0x000fe200078e023f */
[----:B------:R-:W-:Y:S01]  /*26a0*/  @!P0 LOP3.LUT R62, RZ, R50, RZ, 0x33, !PT ;  /* 0x00000032ff3e8212 */ /* 0x000fe200078e33ff */
[----:B------:R1:W-:Y:S01]  /*26b0*/  STL [R1+0x480], R5 ;  /* 0x0004800501007387 */ /* 0x0003e20000100800 */
[----:B------:R-:W-:Y:S01]  /*26c0*/  LOP3.LUT R63, R0, 0xc4, RZ, 0xfc, !PT ;  /* 0x000000c4003f7812 */ /* 0x000fe200078efcff */
[----:B------:R-:W-:Y:S02]  /*26d0*/  IMAD.HI.U32 R66, R86, R6, RZ ;  /* 0x0000000656427227 */ /* 0x000fe400078e00ff */
[----:B------:R2:W-:Y:S02]  /*26e0*/  STL [R1+0x47c], R88 ;  /* 0x00047c5801007387 */ /* 0x0005e40000100800 */
[----:B------:R-:W-:Y:S02]  /*26f0*/  IMAD.MOV R66, RZ, RZ, -R66 ;  /* 0x000000ffff427224 */ /* 0x000fe400078e0a42 */
[----:B------:R3:W-:Y:S01]  /*2700*/  STL [R1+0x478], R63 ;  /* 0x0004783f01007387 */ /* 0x0007e20000100800 */
[----:B-1----:R-:W-:Y:S01]  /*2710*/  IABS R5, R5 ;  /* 0x0000000500057213 */ /* 0x002fe20000000000 */
[----:B------:R-:W-:-:S02]  /*2720*/  IMAD R6, R4, R66, R6 ;  /* 0x0000004204067224 */ /* 0x000fc400078e0206 */
[----:B0-----:R-:W-:Y:S01]  /*2730*/  IMAD R91, R62, R3, RZ ;  /* 0x000000033e5b7224 */ /* 0x001fe200078e02ff */
[----:B--2---:R-:W-:Y:S01]  /*2740*/  IABS R88, R88 ;  /* 0x0000005800587213 */ /* 0x004fe20000000000 */
[----:B------:R-:W-:Y:S01]  /*2750*/  VIADD R3, R2, 0x3f ;  /* 0x0000003f02037836 */ /* 0x000fe20000000000 */
[----:B------:R-:W-:Y:S01]  /*2760*/  LOP3.LUT R62, R40, 0x10, RZ, 0xfc, !PT ;  /* 0x00000010283e7812 */ /* 0x000fe200078efcff */
[C---:B------:R-:W-:Y:S01]  /*2770*/  IMAD.HI.U32 R89, R86.reuse, R5, RZ ;  /* 0x0000000556597227 */ /* 0x040fe200078e00ff */
[----:B------:R-:W-:Y:S01]  /*2780*/  STL [R1+0x280], R91 ;  /* 0x0002805b01007387 */ /* 0x000fe20000100800 */
[----:B---3--:R-:W-:Y:S02]  /*2790*/  IABS R63, R63 ;  /* 0x0000003f003f7213 */ /* 0x008fe40000000000 */
[----:B------:R-:W-:Y:S01]  /*27a0*/  IMAD.HI.U32 R67, R86, R88, RZ ;  /* 0x0000005856437227 */ /* 0x000fe200078e00ff */
[----:B------:R0:W-:Y:S01]  /*27b0*/  STL [R1+0x2f4], R3 ;  /* 0x0002f40301007387 */ /* 0x0001e20000100800 */
[----:B------:R-:W-:-:S02]  /*27c0*/  ISETP.GT.AND P0, PT, R3, 0x3f, PT ;  /* 0x0000003f0300780c */ /* 0x000fc40003f04270 */
[----:B------:R-:W-:Y:S02]  /*27d0*/  IMAD.MOV R67, RZ, RZ, -R67 ;  /* 0x000000ffff437224 */ /* 0x000fe400078e0a43 */
[----:B------:R-:W-:-:S04]  /*27e0*/  IMAD.HI.U32 R66, R86, R63, RZ ;  /* 0x0000003f56427227 */ /* 0x000fc800078e00ff */
[----:B------:R-:W-:Y:S02]  /*27f0*/  IMAD R88, R4, R67, R88 ;  /* 0x0000004304587224 */ /* 0x000fe400078e0258 */
[C---:B------:R-:W-:Y:S02]  /*2800*/  IMAD R67, R164.reuse, 0x2, R92 ;  /* 0x00000002a4437824 */ /* 0x040fe400078e025c */
[----:B------:R-:W-:Y:S02]  /*2810*/  IMAD.MOV R66, RZ, RZ, -R66 ;  /* 0x000000ffff427224 */ /* 0x000fe400078e0a42 */
[C---:B0-----:R-:W-:Y:S01]  /*2820*/  IMAD R3, R164.reuse, 0x2, R67 ;  /* 0x00000002a4037824 */ /* 0x041fe200078e0243 */
[----:B------:R0:W-:Y:S01]  /*2830*/  STL [R1+0x2d0], R67 ;  /* 0x0002d04301007387 */ /* 0x0001e20000100800 */
[----:B------:R-:W-:Y:S02]  /*2840*/  IMAD.MOV R89, RZ, RZ, -R89 ;  /* 0x000000ffff597224 */ /* 0x000fe400078e0a59 */
[----:B------:R-:W-:Y:S01]  /*2850*/  IMAD R163, R164, 0x2, R3 ;  /* 0x00000002a4a37824 */ /* 0x000fe200078e0203 */
[----:B------:R0:W-:Y:S01]  /*2860*/  STL [R1+0x27c], R3 ;  /* 0x00027c0301007387 */ /* 0x0001e20000100800 */
[----:B------:R-:W-:Y:S01]  /*2870*/  IMAD R50, R4, R66, R63 ;  /* 0x0000004204327224 */ /* 0x000fe200078e023f */
[----:B------:R-:W-:Y:S01]  /*2880*/  LOP3.LUT R63, R40, 0x8, RZ, 0xfc, !PT ;  /* 0x00000008283f7812 */ /* 0x000fe200078efcff */
[----:B------:R-:W-:Y:S01]  /*2890*/  IMAD R5, R4, R89, R5 ;  /* 0x0000005904057224 */ /* 0x000fe200078e0205 */
[----:B------:R0:W-:Y:S01]  /*28a0*/  STL [R1+0x278], R163 ;  /* 0x000278a301007387 */ /* 0x0001e20000100800 */
[----:B------:R-:W-:Y:S01]  /*28b0*/  LOP3.LUT R66, R40, 0x18, RZ, 0xfc, !PT ;  /* 0x0000001828427812 */ /* 0x000fe200078efcff */
[----:B------:R-:W-:Y:S06]  /*28c0*/  BRA.U UP0, `(.L_x_5) ;  /* 0x0000000100187547 */ /* 0x000fec000b800000 */
[----:B------:R-:W-:Y:S01]  /*28d0*/  ELECT P2, URZ, PT ;  /* 0x0000000000ff782f */ /* 0x000fe20003840000 */
[----:B0-----:R-:W-:Y:S01]  /*28e0*/  IMAD.MOV.U32 R3, RZ, RZ, 0x1 ;  /* 0x00000001ff037424 */ /* 0x001fe200078e00ff */
[----:B------:R-:W-:Y:S01]  /*28f0*/  UMOV UR5, 0x40 ;  /* 0x0000004000057882 */ /* 0x000fe20000000000 */
[----:B------:R-:W-:Y:S01]  /*2900*/  UVIRTCOUNT.DEALLOC.SMPOOL 0x80 ;  /* 0x000000800000784c */ /* 0x000fe20000000000 */
[----:B------:R-:W-:-:S09]  /*2910*/  ULEA UR5, UR4, UR5, 0x18 ;  /* 0x0000000504057291 */ /* 0x000fd2000f8ec0ff */
[----:B------:R1:W-:Y:S03]  /*2920*/  @P2 STS.U8 [UR5], R3 ;  /* 0x00000003ff002988 */ /* 0x0003e60008000005 */
.L_x_5:
[----:B------:R-:W-:Y:S01]  /*2930*/  STTM.16dp32bit_t0_t15.x128 tmem[UR10], RZ ;  /* 0x000000ff000079ed */ /* 0x000fe20008b8000a */
[----:B------:R-:W-:Y:S01]  /*2940*/  STTM.16dp32bit_t16_t31.x128 tmem[UR10+0x80], RZ ;  /* 0x000080ff000079ed */ /* 0x000fe20008ba000a */
[----:B------:R-:W2:Y:S02]  /*2950*/  FENCE.VIEW.ASYNC.T ;  /* 0x00000000000073c6 */ /* 0x000ea40000000200 */
[----:B--2---:R-:W-:Y:S01]  /*2960*/  VOTEU.ALL UP1, P1 ;  /* 0x0000000000ff7886 */ /* 0x004fe20000820000 */
[----:B------:R-:W-:Y:S01]  /*2970*/  VOTEU.ALL UP2, P1 ;  /* 0x0000000000ff7886 */ /* 0x000fe20000840000 */
[----:B------:R-:W-:Y:S01]  /*2980*/  IMAD R151, R164, 0x2, R163 ;  /* 0x00000002a4977824 */ /* 0x000fe200078e02a3 */
[----:B------:R-:W-:Y:S01]  /*2990*/  STL [R1+0x82c], R51 ;  /* 0x00082c3301007387 */ /* 0x000fe20000100800 */
[----:B01----:R-:W-:Y:S01]  /*29a0*/  IMAD.SHL.U32 R3, R91, 0x2, RZ ;  /* 0x000000025b037824 */ /* 0x003fe200078e00ff */
[----:B------:R-:W-:-:S04]  /*29b0*/  @!UP1 UIADD3 UR4, UPT, UPT, -UR6, 0x100000, URZ ;  /* 0x0010000006049890 */ /* 0x000fc8000fffe1ff */
[----:B------:R-:W-:Y:S02]  /*29c0*/  @!UP1 USHF.L.U32 UR5, UR4, 0xb, URZ ;  /* 0x0000000b04059899 */ /* 0x000fe400080006ff */
[----:B------:R-:W-:Y:S01]  /*29d0*/  @!UP1 USHF.L.U32 UR4, UR4, 0x1, URZ ;  /* 0x0000000104049899 */ /* 0x000fe200080006ff */
[----:B------:R-:W-:Y:S01]  /*29e0*/  IMAD R90, R164, 0x2, R151 ;  /* 0x00000002a45a7824 */ /* 0x000fe200078e0297 */
[----:B------:R-:W-:Y:S01]  /*29f0*/  BAR.SYNC.DEFER_BLOCKING 0x0 ;  /* 0x0000000000007b1d */ /* 0x000fe20000010000 */
[-C--:B------:R-:W-:Y:S02]  /*2a00*/  ISETP.LT.AND P3, PT, R63, R2.reuse, P0 ;  /* 0x000000023f00720c */ /* 0x080fe40000761270 */
[----:B------:R-:W-:-:S03]  /*2a10*/  ISETP.LT.AND P2, PT, R62, R2, P0 ;  /* 0x000000023e00720c */ /* 0x000fc60000741270 */
[----:B------:R0:W-:Y:S04]  /*2a20*/  STL [R1+0x80c], R161 ;  /* 0x00080ca101007387 */ /* 0x0001e80000100800 */
[----:B------:R1:W-:Y:S04]  /*2a30*/  STL [R1+0x808], R160 ;  /* 0x000808a001007387 */ /* 0x0003e80000100800 */
[----:B------:R-:W-:Y:S01]  /*2a40*/  STL [R1+0x274], R151 ;  /* 0x0002749701007387 */ /* 0x000fe20000100800 */
[----:B0-----:R-:W-:-:S03]  /*2a50*/  IMAD R161, R164, 0x2, R90 ;  /* 0x00000002a4a17824 */ /* 0x001fc600078e025a */
[----:B------:R0:W-:Y:S01]  /*2a60*/  STL [R1+0x2e4], R3 ;  /* 0x0002e40301007387 */ /* 0x0001e20000100800 */
[----:B-1----:R-:W-:-:S03]  /*2a70*/  IMAD R160, R164, 0x2, R161 ;  /* 0x00000002a4a07824 */ /* 0x002fc600078e02a1 */
[----:B------:R-:W1:Y:S02]  /*2a80*/  FENCE.VIEW.ASYNC.S ;  /* 0x00000000000073c6 */ /* 0x000e640000000000 */
[----:B-1----:R1:W2:Y:S02]  /*2a90*/  @!UP2 SYNCS.EXCH.64 URZ, [UR11], UR4 ;  /* 0x000000040bffa5b2 */ /* 0x0022a40008000100 */
[----:B------:R3:W-:Y:S04]  /*2aa0*/  STL [R1+0x270], R90 ;  /* 0x0002705a01007387 */ /* 0x0007e80000100800 */
[----:B------:R-:W-:Y:S01]  /*2ab0*/  STL [R1+0x26c], R161 ;  /* 0x00026ca101007387 */ /* 0x000fe20000100800 */
[----:B0-----:R-:W-:-:S03]  /*2ac0*/  IADD3 R3, P4, PT, R3, UR16, RZ ;  /* 0x0000001003037c10 */ /* 0x001fc6000ff9e0ff */
[----:B------:R-:W-:Y:S01]  /*2ad0*/  STL [R1+0x268], R160 ;  /* 0x000268a001007387 */ /* 0x000fe20000100800 */
[----:B------:R-:W-:Y:S02]  /*2ae0*/  LEA.HI.X.SX32 R89, R91, UR17, 0x1, P4 ;  /* 0x000000115b597c11 */ /* 0x000fe4000a0f0eff */
[----:B------:R-:W-:-:S04]  /*2af0*/  LEA R62, P4, R67, R3, 0x1 ;  /* 0x00000003433e7211 */ /* 0x000fc800078808ff */
[----:B------:R-:W-:Y:S01]  /*2b00*/  LEA.HI.X.SX32 R63, R67, R89, 0x1, P4 ;  /* 0x00000059433f7211 */ /* 0x000fe200020f0eff */
[----:B--2---:R-:W-:Y:S01]  /*2b10*/  BAR.SYNC.DEFER_BLOCKING 0x0 ;  /* 0x0000000000007b1d */ /* 0x004fe20000010000 */
[----:B------:R-:W-:-:S05]  /*2b20*/  IMAD R67, R164, 0x2, R160 ;  /* 0x00000002a4437824 */ /* 0x000fca00078e02a0 */
[----:B------:R0:W2:Y:S01]  /*2b30*/  @P3 LDG.E.U16 R150, desc[UR20][R62.64] ;  /* 0x000000143e963981 */ /* 0x0000a2000c1e1500 */
[----:B------:R-:W-:Y:S02]  /*2b40*/  ISETP.LT.AND P3, PT, R66, R2, P0 ;  /* 0x000000024200720c */ /* 0x000fe40000761270 */
[----:B------:R-:W-:Y:S02]  /*2b50*/  PRMT R148, RZ, 0x7610, R148 ;  /* 0x00007610ff947816 */ /* 0x000fe40000000094 */
[----:B------:R-:W-:Y:S02]  /*2b60*/  PRMT R149, RZ, 0x7610, R149 ;  /* 0x00007610ff957816 */ /* 0x000fe40000000095 */
[----:B0-----:R-:W-:-:S04]  /*2b70*/  LEA R62, P4, R90, R3, 0x1 ;  /* 0x000000035a3e7211 */ /* 0x001fc800078808ff */
[----:B------:R-:W-:Y:S02]  /*2b80*/  LEA.HI.X.SX32 R63, R90, R89, 0x1, P4 ;  /* 0x000000595a3f7211 */ /* 0x000fe400020f0eff */
[----:B---3--:R-:W-:-:S03]  /*2b90*/  LOP3.LUT R90, R40, 0x1a, RZ, 0xfc, !PT ;  /* 0x0000001a285a7812 */ /* 0x008fc600078efcff */
[----:B------:R0:W3:Y:S01]  /*2ba0*/  @P2 LDG.E.U16 R148, desc[UR20][R62.64] ;  /* 0x000000143e942981 */ /* 0x0000e2000c1e1500 */
[-C--:B------:R-:W-:Y:S02]  /*2bb0*/  ISETP.LT.AND P2, PT, R90, R2.reuse, P0 ;  /* 0x000000025a00720c */ /* 0x080fe40000741270 */
[C---:B------:R-:W-:Y:S02]  /*2bc0*/  LOP3.LUT R99, R40.reuse, 0x20, RZ, 0xfc, !PT ;  /* 0x0000002028637812 */ /* 0x040fe400078efcff */
[----:B------:R-:W-:Y:S02]  /*2bd0*/  LOP3.LUT R97, R40, 0x22, RZ, 0xfc, !PT ;  /* 0x0000002228617812 */ /* 0x000fe400078efcff */
[----:B------:R-:W-:Y:S02]  /*2be0*/  PRMT R159, RZ, 0x7610, R159 ;  /* 0x00007610ff9f7816 */ /* 0x000fe4000000009f */
[----:B------:R-:W-:Y:S02]  /*2bf0*/  ISETP.LT.AND P4, PT, R97, R2, P0 ;  /* 0x000000026100720c */ /* 0x000fe40000781270 */
[----:B------:R-:W-:-:S02]  /*2c00*/  PRMT R146, RZ, 0x7610, R146 ;  /* 0x00007610ff927816 */ /* 0x000fc40000000092 */
[----:B------:R-:W-:Y:S01]  /*2c10*/  PRMT R147, RZ, 0x7610, R147 ;  /* 0x00007610ff937816 */ /* 0x000fe20000000093 */
[----:B--2---:R-:W-:Y:S04]  /*2c20*/  STL [R1+0x844], R150 ;  /* 0x0008449601007387 */ /* 0x004fe80000100800 */
[----:B------:R2:W-:Y:S02]  /*2c30*/  STL [R1+0x264], R67 ;  /* 0x0002644301007387 */ /* 0x0005e40000100800 */
[----:B--2---:R-:W-:-:S04]  /*2c40*/  IMAD R67, R164, 0x2, R67 ;  /* 0x00000002a4437824 */ /* 0x004fc800078e0243 */
[----:B------:R-:W-:Y:S01]  /*2c50*/  IMAD R91, R164, 0x2, R67 ;  /* 0x00000002a45b7824 */ /* 0x000fe200078e0243 */
[----:B------:R-:W-:-:S03]  /*2c60*/  LEA R66, P5, R67, R3, 0x1 ;  /* 0x0000000343427211 */ /* 0x000fc600078a08ff */
[----:B------:R-:W-:Y:S01]  /*2c70*/  IMAD R98, R164, 0x2, R91 ;  /* 0x00000002a4627824 */ /* 0x000fe200078e025b */
[----:B------:R-:W-:-:S03]  /*2c80*/  LEA.HI.X.SX32 R67, R67, R89, 0x1, P5 ;  /* 0x0000005943437211 */ /* 0x000fc600028f0eff */
[----:B------:R-:W-:Y:S02]  /*2c90*/  IMAD R90, R164, 0x2, R98 ;  /* 0x00000002a45a7824 */ /* 0x000fe400078e0262 */
[----:B------:R2:W4:Y:S01]  /*2ca0*/  @P3 LDG.E.U16 R149, desc[UR20][R66.64] ;  /* 0x0000001442953981 */ /* 0x000522000c1e1500 */
[----:B0-----:R-:W-:-:S04]  /*2cb0*/  LEA R62, P3, R91, R3, 0x1 ;  /* 0x000000035b3e7211 */ /* 0x001fc800078608ff */
[----:B------:R-:W-:Y:S01]  /*2cc0*/  LEA.HI.X.SX32 R63, R91, R89, 0x1, P3 ;  /* 0x000000595b3f7211 */ /* 0x000fe200018f0eff */
[----:B--2---:R-:W-:Y:S01]  /*2cd0*/  IMAD R67, R164, 0x2, R90 ;  /* 0x00000002a4437824 */ /* 0x004fe200078e025a */
[----:B------:R-:W-:-:S03]  /*2ce0*/  ISETP.LT.AND P3, PT, R99, R2, P0 ;  /* 0x000000026300720c */ /* 0x000fc60000761270 */
[----:B------:R0:W2:Y:S01]  /*2cf0*/  @P2 LDG.E.U16 R159, desc[UR20][R62.64] ;  /* 0x000000143e9f2981 */ /* 0x0000a2000c1e1500 */
[----:B------:R-:W-:Y:S01]  /*2d00*/  IMAD R96, R164, 0x2, R67 ;  /* 0x00000002a4607824 */ /* 0x000fe200078e0243 */
[----:B------:R-:W-:-:S04]  /*2d10*/  LEA R66, P5, R67, R3, 0x1 ;  /* 0x0000000343427211 */ /* 0x000fc800078a08ff */
[----:B------:R-:W-:Y:S02]  /*2d20*/  LEA.HI.X.SX32 R67, R67, R89, 0x1, P5 ;  /* 0x0000005943437211 */ /* 0x000fe400028f0eff */
[----:B0-----:R-:W-:-:S03]  /*2d30*/  LEA R62, P2, R96, R3, 0x1 ;  /* 0x00000003603e7211 */ /* 0x001fc600078408ff */
[----:B------:R0:W2:Y:S01]  /*2d40*/  @P3 LDG.E.U16 R146, desc[UR20][R66.64] ;  /* 0x0000001442923981 */ /* 0x0000a2000c1e1500 */
[----:B------:R-:W-:-:S05]  /*2d50*/  LEA.HI.X.SX32 R63, R96, R89, 0x1, P2 ;  /* 0x00000059603f7211 */ /* 0x000fca00010f0eff */
[----:B------:R0:W2:Y:S01]  /*2d60*/  @P4 LDG.E.U16 R147, desc[UR20][R62.64] ;  /* 0x000000143e934981 */ /* 0x0000a2000c1e1500 */
[----:B------:R-:W-:-:S04]  /*2d70*/  IMAD R99, R164, 0x2, R96 ;  /* 0x00000002a4637824 */ /* 0x000fc800078e0260 */
[----:B------:R-:W-:Y:S01]  /*2d80*/  IMAD R91, R164, 0x2, R99 ;  /* 0x00000002a45b7824 */ /* 0x000fe200078e0263 */
[----:B------:R-:W-:-:S03]  /*2d90*/  LOP3.LUT R102, R40, 0x28, RZ, 0xfc, !PT ;  /* 0x0000002828667812 */ /* 0x000fc600078efcff */
[----:B------:R-:W-:Y:S01]  /*2da0*/  IMAD R97, R164, 0x2, R91 ;  /* 0x00000002a4617824 */ /* 0x000fe200078e025b */
[----:B------:R-:W-:-:S03]  /*2db0*/  ISETP.LT.AND P4, PT, R102, R2, P0 ;  /* 0x000000026600720c */ /* 0x000fc60000781270 */
[----:B0-----:R-:W-:Y:S01]  /*2dc0*/  IMAD R67, R164, 0x2, R97 ;  /* 0x00000002a4437824 */ /* 0x001fe200078e0261 */
[----:B------:R-:W-:-:S03]  /*2dd0*/  LEA R62, P2, R97, R3, 0x1 ;  /* 0x00000003613e7211 */ /* 0x000fc600078408ff */
[C---:B------:R-:W-:Y:S01]  /*2de0*/  IMAD R101, R164.reuse, 0x2, R67 ;  /* 0x00000002a4657824 */ /* 0x040fe200078e0243 */
[----:B------:R-:W-:Y:S02]  /*2df0*/  PRMT R145, RZ, 0x7610, R145 ;  /* 0x00007610ff917816 */ /* 0x000fe40000000091 */
[----:B------:R-:W-:Y:S01]  /*2e00*/  LEA.HI.X.SX32 R63, R97, R89, 0x1, P2 ;  /* 0x00000059613f7211 */ /* 0x000fe200010f0eff */
[----:B------:R-:W-:Y:S01]  /*2e10*/  IMAD R96, R164, 0x2, R101 ;  /* 0x00000002a4607824 */ /* 0x000fe200078e0265 */
[----:B------:R-:W-:-:S03]  /*2e20*/  LOP3.LUT R100, R40, 0x2a, RZ, 0xfc, !PT ;  /* 0x0000002a28647812 */ /* 0x000fc600078efcff */
[----:B------:R-:W-:Y:S01]  /*2e30*/  IMAD R102, R164, 0x2, R96 ;  /* 0x00000002a4667824 */ /* 0x000fe200078e0260 */
[----:B------:R0:W2:Y:S01]  /*2e40*/  @P4 LDG.E.U16 R145, desc[UR20][R62.64] ;  /* 0x000000143e914981 */ /* 0x0000a2000c1e1500 */
[-C--:B------:R-:W-:Y:S02]  /*2e50*/  ISETP.LT.AND P3, PT, R100, R2.reuse, P0 ;  /* 0x000000026400720c */ /* 0x080fe40000761270 */
[----:B------:R-:W-:Y:S01]  /*2e60*/  LOP3.LUT R100, R40, 0x30, RZ, 0xfc, !PT ;  /* 0x0000003028647812 */ /* 0x000fe200078efcff */
[----:B------:R-:W-:Y:S01]  /*2e70*/  IMAD R103, R164, 0x2, R102 ;  /* 0x00000002a4677824 */ /* 0x000fe200078e0266 */
[----:B------:R-:W-:Y:S02]  /*2e80*/  LEA R66, P5, R67, R3, 0x1 ;  /* 0x0000000343427211 */ /* 0x000fe400078a08ff */
[----:B------:R-:W-:Y:S01]  /*2e90*/  ISETP.LT.AND P2, PT, R100, R2, P0 ;  /* 0x000000026400720c */ /* 0x000fe20000741270 */
[----:B------:R-:W-:Y:S01]  /*2ea0*/  IMAD R100, R164, 0x2, R103 ;  /* 0x00000002a4647824 */ /* 0x000fe200078e0267 */
[----:B---3--:R3:W-:Y:S01]  /*2eb0*/  STL [R1+0x848], R148 ;  /* 0x0008489401007387 */ /* 0x0087e20000100800 */
[----:B------:R-:W-:-:S02]  /*2ec0*/  PRMT R158, RZ, 0x7610, R158 ;  /* 0x00007610ff9e7816 */ /* 0x000fc4000000009e */
[----:B0-----:R-:W-:Y:S01]  /*2ed0*/  LEA R62, P4, R102, R3, 0x1 ;  /* 0x00000003663e7211 */ /* 0x001fe200078808ff */
[----:B------:R-:W-:Y:S01]  /*2ee0*/  IMAD R97, R164, 0x2, R100 ;  /* 0x00000002a4617824 */ /* 0x000fe200078e0264 */
[-C--:B------:R-:W-:Y:S02]  /*2ef0*/  LEA.HI.X.SX32 R67, R67, R89.reuse, 0x1, P5 ;  /* 0x0000005943437211 */ /* 0x080fe400028f0eff */
[----:B------:R-:W-:Y:S02]  /*2f00*/  PRMT R141, RZ, 0x7610, R141 ;  /* 0x00007610ff8d7816 */ /* 0x000fe4000000008d */
[----:B---3--:R-:W-:Y:S01]  /*2f10*/  LOP3.LUT R148, R40, 0x38, RZ, 0xfc, !PT ;  /* 0x0000003828947812 */ /* 0x008fe200078efcff */
[----:B------:R0:W3:Y:S01]  /*2f20*/  @P3 LDG.E.U16 R158, desc[UR20][R66.64] ;  /* 0x00000014429e3981 */ /* 0x0000e2000c1e1500 */
[----:B------:R-:W-:Y:S01]  /*2f30*/  LEA.HI.X.SX32 R63, R102, R89, 0x1, P4 ;  /* 0x00000059663f7211 */ /* 0x000fe200020f0eff */
[----:B------:R-:W-:Y:S01]  /*2f40*/  IMAD R102, R164, 0x2, R97 ;  /* 0x00000002a4667824 */ /* 0x000fe200078e0261 */
[----:B------:R-:W-:-:S03]  /*2f50*/  ISETP.LT.AND P4, PT, R148, R2, P0 ;  /* 0x000000029400720c */ /* 0x000fc60000781270 */
[----:B------:R1:W3:Y:S01]  /*2f60*/  @P2 LDG.E.U16 R141, desc[UR20][R62.64] ;  /* 0x000000143e8d2981 */ /* 0x0002e2000c1e1500 */
[----:B------:R-:W-:Y:S02]  /*2f70*/  PRMT R143, RZ, 0x7610, R143 ;  /* 0x00007610ff8f7816 */ /* 0x000fe4000000008f */
[CC--:B0-----:R-:W-:Y:S02]  /*2f80*/  LEA R66, P2, R102.reuse, R3.reuse, 0x1 ;  /* 0x0000000366427211 */ /* 0x0c1fe400078408ff */
[----:B------:R-:W-:Y:S02]  /*2f90*/  PRMT R144, RZ, 0x7610, R144 ;  /* 0x00007610ff907816 */ /* 0x000fe40000000090 */
[C---:B-1----:R-:W-:Y:S02]  /*2fa0*/  LEA R62, P5, R103.reuse, R3, 0x1 ;  /* 0x00000003673e7211 */ /* 0x042fe400078a08ff */
[-C--:B------:R-:W-:Y:S02]  /*2fb0*/  LEA.HI.X.SX32 R67, R102, R89.reuse, 0x1, P2 ;  /* 0x0000005966437211 */ /* 0x080fe400010f0eff */
[----:B------:R-:W-:-:S03]  /*2fc0*/  LEA.HI.X.SX32 R63, R103, R89, 0x1, P5 ;  /* 0x00000059673f7211 */ /* 0x000fc600028f0eff */
[----:B------:R0:W3:Y:S04]  /*2fd0*/  @P4 LDG.E.U16 R143, desc[UR20][R66.64] ;  /* 0x00000014428f4981 */ /* 0x0000e8000c1e1500 */
[----:B----4-:R-:W-:Y:S04]  /*2fe0*/  STL [R1+0x858], R149 ;  /* 0x0008589501007387 */ /* 0x010fe80000100800 */
[----:B--2---:R-:W-:Y:S04]  /*2ff0*/  STL [R1+0x838], R159 ;  /* 0x0008389f01007387 */ /* 0x004fe80000100800 */
[----:B------:R-:W-:Y:S04]  /*3000*/  STL [R1+0x85c], R146 ;  /* 0x00085c9201007387 */ /* 0x000fe80000100800 */
[----:B------:R1:W-:Y:S02]  /*3010*/  STL [R1+0x834], R147 ;  /* 0x0008349301007387 */ /* 0x0003e40000100800 */
[----:B-1----:R-:W-:-:S04]  /*3020*/  LOP3.LUT R147, R40, 0x32, RZ, 0xfc, !PT ;  /* 0x0000003228937812 */ /* 0x002fc800078efcff */
[----:B------:R-:W-:-:S13]  /*3030*/  ISETP.LT.AND P3, PT, R147, R2, P0 ;  /* 0x000000029300720c */ /* 0x000fda0000761270 */
[----:B------:R1:W2:Y:S01]  /*3040*/  @P3 LDG.E.U16 R144, desc[UR20][R62.64] ;  /* 0x000000143e903981 */ /* 0x0002a2000c1e1500 */
[----:B------:R-:W-:Y:S01]  /*3050*/  IMAD R150, R164, 0x2, R92 ;  /* 0x00000002a4967824 */ /* 0x000fe200078e025c */
[----:B------:R-:W-:Y:S02]  /*3060*/  LOP3.LUT R147, R40, 0x3a, RZ, 0xfc, !PT ;  /* 0x0000003a28937812 */ /* 0x000fe400078efcff */
[----:B------:R4:W-:Y:S01]  /*3070*/  STL [R1+0x840], R145 ;  /* 0x0008409101007387 */ /* 0x0009e20000100800 */
[C---:B------:R-:W-:Y:S01]  /*3080*/  IMAD R102, R164.reuse, 0x2, R102 ;  /* 0x00000002a4667824 */ /* 0x040fe200078e0266 */
[----:B------:R-:W-:Y:S01]  /*3090*/  ISETP.LT.AND P2, PT, R147, R2, P0 ;  /* 0x000000029300720c */ /* 0x000fe20000741270 */
[----:B------:R-:W-:Y:S01]  /*30a0*/  IMAD R150, R164, 0x2, R150 ;  /* 0x00000002a4967824 */ /* 0x000fe200078e0296 */
[----:B----4-:R-:W-:-:S04]  /*30b0*/  LOP3.LUT R145, R40, 0xa, RZ, 0xfc, !PT ;  /* 0x0000000a28917812 */ /* 0x010fc800078efcff */
[----:B------:R-:W-:Y:S02]  /*30c0*/  ISETP.LT.AND P4, PT, R145, R2, P0 ;  /* 0x000000029100720c */ /* 0x000fe40000781270 */
[-C--:B0-----:R-:W-:Y:S02]  /*30d0*/  LEA R66, P5, R102, R3.reuse, 0x1 ;  /* 0x0000000366427211 */ /* 0x081fe400078a08ff */
[----:B-1----:R-:W-:Y:S02]  /*30e0*/  LEA R62, P3, R150, R3, 0x1 ;  /* 0x00000003963e7211 */ /* 0x002fe400078608ff */
[----:B------:R-:W-:Y:S02]  /*30f0*/  LOP3.LUT R147, R40, 0x12, RZ, 0xfc, !PT ;  /* 0x0000001228937812 */ /* 0x000fe400078efcff */
[----:B------:R-:W-:Y:S02]  /*3100*/  PRMT R140, RZ, 0x7610, R140 ;  /* 0x00007610ff8c7816 */ /* 0x000fe4000000008c */
[----:B------:R-:W-:-:S02]  /*3110*/  PRMT R142, RZ, 0x7610, R142 ;  /* 0x00007610ff8e7816 */ /* 0x000fc4000000008e */
[-C--:B------:R-:W-:Y:S02]  /*3120*/  LEA.HI.X.SX32 R67, R102, R89.reuse, 0x1, P5 ;  /* 0x0000005966437211 */ /* 0x080fe400028f0eff */
[----:B------:R-:W-:Y:S02]  /*3130*/  LEA.HI.X.SX32 R63, R150, R89, 0x1, P3 ;  /* 0x00000059963f7211 */ /* 0x000fe400018f0eff */
[----:B------:R-:W-:Y:S01]  /*3140*/  ISETP.LT.AND P3, PT, R147, R2, P0 ;  /* 0x000000029300720c */ /* 0x000fe20000761270 */
[----:B------:R0:W4:Y:S01]  /*3150*/  @P2 LDG.E.U16 R140, desc[UR20][R66.64] ;  /* 0x00000014428c2981 */ /* 0x000122000c1e1500 */
[----:B------:R-:W-:-:S03]  /*3160*/  LOP3.LUT R145, R40, 0x1c, RZ, 0xfc, !PT ;  /* 0x0000001c28917812 */ /* 0x000fc600078efcff */
[----:B------:R1:W4:Y:S01]  /*3170*/  @P4 LDG.E.U16 R142, desc[UR20][R62.64] ;  /* 0x000000143e8e4981 */ /* 0x000322000c1e1500 */
[----:B------:R-:W-:Y:S02]  /*3180*/  LOP3.LUT R147, R40, 0x24, RZ, 0xfc, !PT ;  /* 0x0000002428937812 */ /* 0x000fe400078efcff */
[----:B------:R-:W-:Y:S02]  /*3190*/  PRMT R146, RZ, 0x7610, R146 ;  /* 0x00007610ff927816 */ /* 0x000fe40000000092 */
[----:B0-----:R-:W-:Y:S02]  /*31a0*/  LEA R66, P4, R161, R3, 0x1 ;  /* 0x00000003a1427211 */ /* 0x001fe400078808ff */
[----:B------:R-:W-:Y:S02]  /*31b0*/  ISETP.LT.AND P2, PT, R145, R2, P0 ;  /* 0x000000029100720c */ /* 0x000fe40000741270 */
[----:B------:R-:W-:Y:S02]  /*31c0*/  LEA.HI.X.SX32 R67, R161, R89, 0x1, P4 ;  /* 0x00000059a1437211 */ /* 0x000fe400020f0eff */
[----:B-1----:R-:W-:-:S02]  /*31d0*/  LEA R62, P5, R98, R3, 0x1 ;  /* 0x00000003623e7211 */ /* 0x002fc400078a08ff */
[----:B------:R-:W-:Y:S01]  /*31e0*/  ISETP.LT.AND P4, PT, R147, R2, P0 ;  /* 0x000000029300720c */ /* 0x000fe20000781270 */
[----:B---3--:R-:W-:Y:S01]  /*31f0*/  STL [R1+0x83c], R158 ;  /* 0x00083c9e01007387 */ /* 0x008fe20000100800 */
[----:B------:R-:W-:-:S03]  /*3200*/  LEA.HI.X.SX32 R63, R98, R89, 0x1, P5 ;  /* 0x00000059623f7211 */ /* 0x000fc600028f0eff */
[----:B------:R0:W3:Y:S01]  /*3210*/  @P3 LDG.E.U16 R146, desc[UR20][R66.64] ;  /* 0x0000001442923981 */ /* 0x0000e2000c1e1500 */
[----:B------:R-:W-:-:S03]  /*3220*/  PRMT R98, RZ, 0x7610, R98 ;  /* 0x00007610ff627816 */ /* 0x000fc60000000062 */
[----:B------:R-:W-:Y:S01]  /*3230*/  STL [R1+0x860], R143 ;  /* 0x0008608f01007387 */ /* 0x000fe20000100800 */
[----:B0-----:R-:W-:-:S04]  /*3240*/  LEA R66, P5, R99, R3, 0x1 ;  /* 0x0000000363427211 */ /* 0x001fc800078a08ff */
[----:B------:R-:W-:-:S05]  /*3250*/  LEA.HI.X.SX32 R67, R99, R89, 0x1, P5 ;  /* 0x0000005963437211 */ /* 0x000fca00028f0eff */
[----:B------:R-:W3:Y:S04]  /*3260*/  @P4 LDG.E.U16 R98, desc[UR20][R66.64] ;  /* 0x0000001442624981 */ /* 0x000ee8000c1e1500 */
[----:B--2---:R0:W-:Y:S02]  /*3270*/  STL [R1+0x830], R144 ;  /* 0x0008309001007387 */ /* 0x0041e40000100800 */
[----:B0-----:R-:W-:-:S06]  /*3280*/  PRMT R144, RZ, 0x7610, R144 ;  /* 0x00007610ff907816 */ /* 0x001fcc0000000090 */
[----:B------:R0:W2:Y:S01]  /*3290*/  @P2 LDG.E.U16 R144, desc[UR20][R62.64] ;  /* 0x000000143e902981 */ /* 0x0000a2000c1e1500 */
[----:B------:R-:W-:-:S04]  /*32a0*/  LOP3.LUT R145, R40, 0x2c, RZ, 0xfc, !PT ;  /* 0x0000002c28917812 */ /* 0x000fc800078efcff */
[----:B------:R-:W-:Y:S02]  /*32b0*/  ISETP.LT.AND P3, PT, R145, R2, P0 ;  /* 0x000000029100720c */ /* 0x000fe40000761270 */
[----:B0-----:R-:W-:-:S04]  /*32c0*/  LEA R62, P2, R101, R3, 0x1 ;  /* 0x00000003653e7211 */ /* 0x001fc800078408ff */
[----:B------:R-:W-:Y:S01]  /*32d0*/  LEA.HI.X.SX32 R63, R101, R89, 0x1, P2 ;  /* 0x00000059653f7211 */ /* 0x000fe200010f0eff */
[----:B----4-:R-:W-:Y:S04]  /*32e0*/  STL.64 [R1+0x850], R140 ;  /* 0x0008508c01007387 */ /* 0x010fe80000100a00 */
[----:B------:R0:W-:Y:S02]  /*32f0*/  STL [R1+0x864], R142 ;  /* 0x0008648e01007387 */ /* 0x0001e40000100800 */
[----:B0-----:R-:W-:-:S06]  /*3300*/  PRMT R142, RZ, 0x7610, R142 ;  /* 0x00007610ff8e7816 */ /* 0x001fcc000000008e */
[----:B------:R0:W4:Y:S01]  /*3310*/  @P3 LDG.E.U16 R142, desc[UR20][R62.64] ;  /* 0x000000143e8e3981 */ /* 0x000122000c1e1500 */
[----:B------:R-:W-:-:S03]  /*3320*/  PRMT R141, RZ, 0x7610, R141 ;  /* 0x00007610ff8d7816 */ /* 0x000fc6000000008d */
[----:B--2---:R-:W-:Y:S04]  /*3330*/  STL [R1+0x2cc], R144 ;  /* 0x0002cc9001007387 */ /* 0x004fe80000100800 */
[----:B---3--:R1:W-:Y:S02]  /*3340*/  STL [R1+0x2c4], R98 ;  /* 0x0002c46201007387 */ /* 0x0083e40000100800 */
[----:B-1----:R-:W-:-:S04]  /*3350*/  LOP3.LUT R98, R40, 0x3c, RZ, 0xfc, !PT ;  /* 0x0000003c28627812 */ /* 0x002fc800078efcff */
[----:B------:R-:W-:Y:S01]  /*3360*/  ISETP.LT.AND P4, PT, R98, R2, P0 ;  /* 0x000000026200720c */ /* 0x000fe20000781270 */
[----:B------:R-:W-:-:S05]  /*3370*/  IMAD R98, R164, 0x2, R102 ;  /* 0x00000002a4627824 */ /* 0x000fca00078e0266 */
[----:B------:R-:W-:-:S04]  /*3380*/  LEA R66, P3, R98, R3, 0x1 ;  /* 0x0000000362427211 */ /* 0x000fc800078608ff */
[----:B------:R-:W-:-:S05]  /*3390*/  LEA.HI.X.SX32 R67, R98, R89, 0x1, P3 ;  /* 0x0000005962437211 */ /* 0x000fca00018f0eff */
[----:B------:R1:W2:Y:S01]  /*33a0*/  @P4 LDG.E.U16 R141, desc[UR20][R66.64] ;  /* 0x00000014428d4981 */ /* 0x0002a2000c1e1500 */
[----:B------:R-:W-:-:S04]  /*33b0*/  LOP3.LUT R144, R40, 0x34, RZ, 0xfc, !PT ;  /* 0x0000003428907812 */ /* 0x000fc800078efcff */
[-C--:B------:R-:W-:Y:S02]  /*33c0*/  ISETP.LT.AND P5, PT, R144, R2.reuse, P0 ;  /* 0x000000029000720c */ /* 0x080fe400007a1270 */
[----:B0-----:R-:W-:Y:S01]  /*33d0*/  LEA R62, P2, R100, R3, 0x1 ;  /* 0x00000003643e7211 */ /* 0x001fe200078408ff */
[----:B----4-:R0:W-:Y:S01]  /*33e0*/  STL [R1+0x2c0], R142 ;  /* 0x0002c08e01007387 */ /* 0x0101e20000100800 */
[----:B------:R-:W-:Y:S02]  /*33f0*/  LOP3.LUT R144, R40, 0xc, RZ, 0xfc, !PT ;  /* 0x0000000c28907812 */ /* 0x000fe400078efcff */
[----:B------:R-:W-:Y:S02]  /*3400*/  PRMT R143, RZ, 0x7610, R143 ;  /* 0x00007610ff8f7816 */ /* 0x000fe4000000008f */
[----:B------:R-:W-:Y:S02]  /*3410*/  LEA.HI.X.SX32 R63, R100, R89, 0x1, P2 ;  /* 0x00000059643f7211 */ /* 0x000fe400010f0eff */
[----:B------:R-:W-:-:S02]  /*3420*/  ISETP.LT.AND P2, PT, R144, R2, P0 ;  /* 0x000000029000720c */ /* 0x000fc40000741270 */
[----:B0-----:R-:W-:Y:S01]  /*3430*/  LOP3.LUT R142, R40, 0x14, RZ, 0xfc, !PT ;  /* 0x00000014288e7812 */ /* 0x001fe200078efcff */
[----:B------:R0:W3:Y:S03]  /*3440*/  @P5 LDG.E.U16 R143, desc[UR20][R62.64] ;  /* 0x000000143e8f5981 */ /* 0x0000e6000c1e1500 */
[----:B------:R-:W-:Y:S02]  /*3450*/  ISETP.LT.AND P3, PT, R142, R2, P0 ;  /* 0x000000028e00720c */ /* 0x000fe40000761270 */
[-C--:B-1----:R-:W-:Y:S02]  /*3460*/  LEA R66, P6, R160, R3.reuse, 0x1 ;  /* 0x00000003a0427211 */ /* 0x082fe400078c08ff */
[----:B------:R-:W-:Y:S02]  /*3470*/  PRMT R103, RZ, 0x7610, R103 ;  /* 0x00007610ff677816 */ /* 0x000fe40000000067 */
[----:B0-----:R-:W-:-:S02]  /*3480*/  LEA R62, P5, R163, R3, 0x1 ;  /* 0x00000003a33e7211 */ /* 0x001fc400078a08ff */
[----:B------:R-:W-:Y:S02]  /*3490*/  PRMT R102, RZ, 0x7610, R102 ;  /* 0x00007610ff667816 */ /* 0x000fe40000000066 */
[-C--:B------:R-:W-:Y:S01]  /*34a0*/  LEA.HI.X.SX32 R63, R163, R89.reuse, 0x1, P5 ;  /* 0x00000059a33f7211 */ /* 0x080fe200028f0eff */
[----:B------:R-:W-:Y:S01]  /*34b0*/  STL [R1+0x2c8], R146 ;  /* 0x0002c89201007387 */ /* 0x000fe20000100800 */
[----:B------:R-:W-:-:S03]  /*34c0*/  LEA.HI.X.SX32 R67, R160, R89, 0x1, P6 ;  /* 0x00000059a0437211 */ /* 0x000fc600030f0eff */
[----:B------:R0:W4:Y:S04]  /*34d0*/  @P2 LDG.E.U16 R103, desc[UR20][R62.64] ;  /* 0x000000143e672981 */ /* 0x000128000c1e1500 */
[----:B------:R-:W3:Y:S01]  /*34e0*/  @P3 LDG.E.U16 R102, desc[UR20][R66.64] ;  /* 0x0000001442663981 */ /* 0x000ee2000c1e1500 */
[----:B------:R-:W-:Y:S02]  /*34f0*/  PRMT R140, RZ, 0x7610, R140 ;  /* 0x00007610ff8c7816 */ /* 0x000fe4000000008c */
[----:B0-----:R-:W-:-:S04]  /*3500*/  LEA R62, P2, R90, R3, 0x1 ;  /* 0x000000035a3e7211 */ /* 0x001fc800078408ff */
[----:B------:R-:W-:Y:S02]  /*3510*/  LEA.HI.X.SX32 R63, R90, R89, 0x1, P2 ;  /* 0x000000595a3f7211 */ /* 0x000fe400010f0eff */
[C---:B------:R-:W-:Y:S02]  /*3520*/  LEA R90, P6, R91.reuse, R3, 0x1 ;  /* 0x000000035b5a7211 */ /* 0x040fe400078c08ff */
[----:B------:R-:W-:Y:S02]  /*3530*/  PRMT R101, RZ, 0x7610, R101 ;  /* 0x00007610ff657816 */ /* 0x000fe40000000065 */
[----:B------:R-:W-:Y:S01]  /*3540*/  LEA.HI.X.SX32 R91, R91, R89, 0x1, P6 ;  /* 0x000000595b5b7211 */ /* 0x000fe200030f0eff */
[----:B--2---:R0:W-:Y:S02]  /*3550*/  STL [R1+0x2b8], R141 ;  /* 0x0002b88d01007387 */ /* 0x0041e40000100800 */
[----:B0-----:R-:W-:-:S04]  /*3560*/  LOP3.LUT R141, R40, 0x1e, RZ, 0xfc, !PT ;  /* 0x0000001e288d7812 */ /* 0x001fc800078efcff */
[----:B------:R-:W-:Y:S02]  /*3570*/  ISETP.LT.AND P4, PT, R141, R2, P0 ;  /* 0x000000028d00720c */ /* 0x000fe40000781270 */
[----:B------:R-:W-:-:S04]  /*3580*/  LOP3.LUT R141, R40, 0x26, RZ, 0xfc, !PT ;  /* 0x00000026288d7812 */ /* 0x000fc800078efcff */
[----:B------:R-:W-:-:S07]  /*3590*/  ISETP.LT.AND P2, PT, R141, R2, P0 ;  /* 0x000000028d00720c */ /* 0x000fce0000741270 */
[----:B------:R0:W2:Y:S06]  /*35a0*/  @P4 LDG.E.U16 R140, desc[UR20][R62.64] ;  /* 0x000000143e8c4981 */ /* 0x0000ac000c1e1500 */
[----:B------:R1:W2:Y:S04]  /*35b0*/  @P2 LDG.E.U16 R101, desc[UR20][R90.64] ;  /* 0x000000145a652981 */ /* 0x0002a8000c1e1500 */
[----:B----4-:R-:W-:Y:S04]  /*35c0*/  STL [R1+0x2b4], R103 ;  /* 0x0002b46701007387 */ /* 0x010fe80000100800 */
[----:B---3--:R3:W-:Y:S01]  /*35d0*/  STL [R1+0x2b0], R102 ;  /* 0x0002b06601007387 */ /* 0x0087e20000100800 */
[----:B0-----:R-:W-:-:S02]  /*35e0*/  LEA R62, P6, R97, R3, 0x1 ;  /* 0x00000003613e7211 */ /* 0x001fc400078c08ff */
[----:B---3--:R-:W-:-:S04]  /*35f0*/  LOP3.LUT R102, R40, 0x36, RZ, 0xfc, !PT ;  /* 0x0000003628667812 */ /* 0x008fc800078efcff */
[----:B------:R-:W-:Y:S02]  /*3600*/  ISETP.LT.AND P3, PT, R102, R2, P0 ;  /* 0x000000026600720c */ /* 0x000fe40000761270 */
[----:B-1----:R-:W-:Y:S01]  /*3610*/  LOP3.LUT R90, R0, 0xc8, RZ, 0xfc, !PT ;  /* 0x000000c8005a7812 */ /* 0x002fe200078efcff */
[----:B------:R-:W-:Y:S01]  /*3620*/  STL [R1+0x2bc], R143 ;  /* 0x0002bc8f01007387 */ /* 0x000fe20000100800 */
[C---:B------:R-:W-:Y:S02]  /*3630*/  LEA R66, P5, R96.reuse, R3, 0x1 ;  /* 0x0000000360427211 */ /* 0x040fe400078a08ff */
[----:B------:R-:W-:Y:S01]  /*3640*/  PRMT R99, RZ, 0x7610, R99 ;  /* 0x00007610ff637816 */ /* 0x000fe20000000063 */
[----:B------:R0:W-:Y:S01]  /*3650*/  STL [R1+0x430], R90 ;  /* 0x0004305a01007387 */ /* 0x0001e20000100800 */
[-C--:B------:R-:W-:Y:S02]  /*3660*/  LEA.HI.X.SX32 R63, R97, R89.reuse, 0x1, P6 ;  /* 0x00000059613f7211 */ /* 0x080fe400030f0eff */
[----:B------:R-:W-:-:S02]  /*3670*/  LEA.HI.X.SX32 R67, R96, R89, 0x1, P5 ;  /* 0x0000005960437211 */ /* 0x000fc400028f0eff */
[----:B------:R-:W-:Y:S01]  /*3680*/  LEA R96, P5, R94, R3, 0x1 ;  /* 0x000000035e607211 */ /* 0x000fe200078a08ff */
[----:B------:R1:W3:Y:S01]  /*3690*/  @P3 LDG.E.U16 R99, desc[UR20][R62.64] ;  /* 0x000000143e633981 */ /* 0x0002e2000c1e1500 */
[----:B------:R-:W-:Y:S02]  /*36a0*/  LOP3.LUT R91, R40, 0xe, RZ, 0xfc, !PT ;  /* 0x0000000e285b7812 */ /* 0x000fe400078efcff */
[----:B------:R-:W-:Y:S02]  /*36b0*/  LEA.HI.X.SX32 R97, R94, R89, 0x1, P5 ;  /* 0x000000595e617211 */ /* 0x000fe400028f0eff */
[----:B------:R-:W-:Y:S02]  /*36c0*/  ISETP.LT.AND P3, PT, R91, R2, P0 ;  /* 0x000000025b00720c */ /* 0x000fe40000761270 */
[----:B-1----:R-:W-:Y:S02]  /*36d0*/  IABS R63, R90 ;  /* 0x0000005a003f7213 */ /* 0x002fe40000000000 */
[----:B0-----:R-:W-:-:S04]  /*36e0*/  LEA R90, P6, R93, R3, 0x1 ;  /* 0x000000035d5a7211 */ /* 0x001fc800078c08ff */
[----:B------:R-:W-:Y:S01]  /*36f0*/  LEA.HI.X.SX32 R91, R93, R89, 0x1, P6 ;  /* 0x000000595d5b7211 */ /* 0x000fe200030f0eff */
[----:B------:R-:W-:Y:S01]  /*3700*/  IMAD R98, R164, 0x2, R98 ;  /* 0x00000002a4627824 */ /* 0x000fe200078e0262 */
[----:B------:R-:W-:-:S04]  /*3710*/  LOP3.LUT R103, R40, 0x2e, RZ, 0xfc, !PT ;  /* 0x0000002e28677812 */ /* 0x000fc800078efcff */
[----:B------:R-:W-:Y:S02]  /*3720*/  ISETP.LT.AND P4, PT, R103, R2, P0 ;  /* 0x000000026700720c */ /* 0x000fe40000781270 */
[----:B------:R-:W-:-:S11]  /*3730*/  PRMT R100, RZ, 0x7610, R100 ;  /* 0x00007610ff647816 */ /* 0x000fd60000000064 */
[----:B------:R0:W4:Y:S04]  /*3740*/  @P4 LDG.E.U16 R100, desc[UR20][R66.64] ;  /* 0x0000001442644981 */ /* 0x000128000c1e1500 */
[----:B--2---:R1:W-:Y:S02]  /*3750*/  STL [R1+0x2ac], R140 ;  /* 0x0002ac8c01007387 */ /* 0x0043e40000100800 */
[----:B-1----:R-:W-:-:S04]  /*3760*/  LEA R140, P2, R95, R3, 0x1 ;  /* 0x000000035f8c7211 */ /* 0x002fc800078408ff */
[----:B------:R-:W-:Y:S01]  /*3770*/  LEA.HI.X.SX32 R141, R95, R89, 0x1, P2 ;  /* 0x000000595f8d7211 */ /* 0x000fe200010f0eff */
[----:B------:R-:W-:Y:S04]  /*3780*/  STL [R1+0x868], R2 ;  /* 0x0008680201007387 */ /* 0x000fe80000100800 */
[----:B------:R-:W-:Y:S04]  /*3790*/  STL.64 [R1+0x198], R140 ;  /* 0x0001988c01007387 */ /* 0x000fe80000100a00 */
[----:B------:R-:W-:Y:S04]  /*37a0*/  STL.64 [R1+0x190], R96 ;  /* 0x0001906001007387 */ /* 0x000fe80000100a00 */
[----:B------:R-:W-:Y:S04]  /*37b0*/  STL [R1+0x870], R140 ;  /* 0x0008708c01007387 */ /* 0x000fe80000100800 */
[----:B------:R-:W-:Y:S04]  /*37c0*/  STL [R1+0x86c], R141 ;  /* 0x00086c8d01007387 */ /* 0x000fe80000100800 */
[----:B------:R-:W-:Y:S04]  /*37d0*/  STL.64 [R1+0x188], R90 ;  /* 0x0001885a01007387 */ /* 0x000fe80000100a00 */
[----:B------:R1:W-:Y:S04]  /*37e0*/  STL [R1+0x5e0], R164 ;  /* 0x0005e0a401007387 */ /* 0x0003e80000100800 */
[----:B------:R-:W-:Y:S04]  /*37f0*/  STL [R1+0x2a8], R101 ;  /* 0x0002a86501007387 */ /* 0x000fe80000100800 */
[----:B-1----:R-:W2:Y:S01]  /*3800*/  LDL.LU R164, [R1+0x264] ;  /* 0x0002640001a47983 */ /* 0x002ea20000300800 */
[----:B0-----:R-:W-:-:S02]  /*3810*/  LOP3.LUT R67, R40, 0x16, RZ, 0xfc, !PT ;  /* 0x0000001628437812 */ /* 0x001fc400078efcff */
[----:B------:R-:W-:Y:S02]  /*3820*/  LEA R94, P5, R92, R3, 0x1 ;  /* 0x000000035c5e7211 */ /* 0x000fe400078a08ff */
[-C--:B------:R-:W-:Y:S01]  /*3830*/  ISETP.LT.AND P4, PT, R67, R2.reuse, P0 ;  /* 0x000000024300720c */ /* 0x080fe20000781270 */
[----:B------:R-:W-:Y:S01]  /*3840*/  IMAD.HI.U32 R67, R86, R63, RZ ;  /* 0x0000003f56437227 */ /* 0x000fe200078e00ff */
[----:B------:R-:W-:Y:S02]  /*3850*/  LOP3.LUT R66, R40, 0x3e, RZ, 0xfc, !PT ;  /* 0x0000003e28427812 */ /* 0x000fe400078efcff */
[----:B------:R-:W-:Y:S01]  /*3860*/  LEA R90, P6, R151, R3, 0x1 ;  /* 0x00000003975a7211 */ /* 0x000fe200078c08ff */
[----:B------:R-:W-:Y:S01]  /*3870*/  IMAD.MOV R67, RZ, RZ, -R67 ;  /* 0x000000ffff437224 */ /* 0x000fe200078e0a43 */
[----:B------:R-:W-:Y:S02]  /*3880*/  LEA.HI.X.SX32 R95, R92, R89, 0x1, P5 ;  /* 0x000000595c5f7211 */ /* 0x000fe400028f0eff */
[----:B------:R-:W-:-:S02]  /*3890*/  ISETP.LT.AND P2, PT, R66, R2, P0 ;  /* 0x000000024200720c */ /* 0x000fc40000741270 */
[----:B------:R-:W-:Y:S02]  /*38a0*/  LEA.HI.X.SX32 R91, R151, R89, 0x1, P6 ;  /* 0x00000059975b7211 */ /* 0x000fe400030f0eff */
[-C--:B------:R-:W-:Y:S02]  /*38b0*/  LEA R66, P6, R98, R3.reuse, 0x1 ;  /* 0x0000000362427211 */ /* 0x080fe400078c08ff */
[----:B------:R-:W-:Y:S02]  /*38c0*/  PRMT R51, RZ, 0x7610, R51 ;  /* 0x00007610ff337816 */ /* 0x000fe40000000033 */
[----:B------:R-:W-:Y:S02]  /*38d0*/  PRMT R2, RZ, 0x7610, R2 ;  /* 0x00007610ff027816 */ /* 0x000fe40000000002 */
[----:B------:R-:W-:Y:S01]  /*38e0*/  PRMT R93, RZ, 0x7610, R93 ;  /* 0x00007610ff5d7816 */ /* 0x000fe2000000005d */
[----:B----4-:R-:W-:Y:S04]  /*38f0*/  STL [R1+0x2a4], R100 ;  /* 0x0002a46401007387 */ /* 0x010fe80000100800 */
[----:B---3--:R-:W-:Y:S04]  /*3900*/  STL [R1+0x2a0], R99 ;  /* 0x0002a06301007387 */ /* 0x008fe80000100800 */
[----:B------:R-:W-:Y:S04]  /*3910*/  STL.64 [R1+0x180], R94 ;  /* 0x0001805e01007387 */ /* 0x000fe80000100a00 */
[----:B------:R-:W3:Y:S01]  /*3920*/  @P3 LDG.E.U16 R93, desc[UR20][R90.64] ;  /* 0x000000145a5d3981 */ /* 0x000ee2000c1e1500 */
[----:B--2---:R-:W-:Y:S01]  /*3930*/  LEA R62, P5, R164, R3, 0x1 ;  /* 0x00000003a43e7211 */ /* 0x004fe200078a08ff */
[----:B------:R-:W-:-:S03]  /*3940*/  IMAD R3, R4, R67, R63 ;  /* 0x0000004304037224 */ /* 0x000fc600078e023f */
[----:B------:R-:W-:-:S05]  /*3950*/  LEA.HI.X.SX32 R63, R164, R89, 0x1, P5 ;  /* 0x00000059a43f7211 */ /* 0x000fca00028f0eff */
[----:B------:R-:W2:Y:S01]  /*3960*/  @P4 LDG.E.U16 R51, desc[UR20][R62.64] ;  /* 0x000000143e334981 */ /* 0x000ea2000c1e1500 */
[----:B------:R-:W-:-:S05]  /*3970*/  LEA.HI.X.SX32 R67, R98, R89, 0x1, P6 ;  /* 0x0000005962437211 */ /* 0x000fca00030f0eff */
[----:B------:R-:W4:Y:S04]  /*3980*/  @P2 LDG.E.U16 R2, desc[UR20][R66.64] ;  /* 0x0000001442022981 */ /* 0x000f28000c1e1500 */
[----:B------:R-:W-:Y:S04]  /*3990*/  STL [R1+0x5e4], R164 ;  /* 0x0005e4a401007387 */ /* 0x000fe80000100800 */
[----:B------:R-:W-:Y:S04]  /*39a0*/  STL [R1+0x650], R164 ;  /* 0x000650a401007387 */ /* 0x000fe80000100800 */
[----:B------:R-:W3:Y:S01]  /*39b0*/  LDL R151, [R1+0x3c0] ;  /* 0x0003c00001977983 */ /* 0x000ee20000100800 */
[----:B------:R-:W-:Y:S01]  /*39c0*/  ISETP.GT.U32.AND P2, PT, R4, R85, PT ;  /* 0x000000550400720c */ /* 0x000fe20003f44070 */
[----:B------:R-:W-:Y:S01]  /*39d0*/  IMAD R163, R162, R165, RZ ;  /* 0x000000a5a2a37224 */ /* 0x000fe200078e02ff */
[----:B------:R-:W-:-:S11]  /*39e0*/  LOP3.LUT R140, R0, 0xca, RZ, 0xfc, !PT ;  /* 0x000000ca008c7812 */ /* 0x000fd600078efcff */
[----:B------:R-:W-:-:S05]  /*39f0*/  @!P2 IMAD.IADD R85, R85, 0x1, -R4 ;  /* 0x000000015555a824 */ /* 0x000fca00078e0a04 */
[----:B------:R-:W-:Y:S02]  /*3a00*/  ISETP.GT.U32.AND P6, PT, R4, R85, PT ;  /* 0x000000550400720c */ /* 0x000fe40003fc4070 */
[----:B------:R-:W-:Y:S02]  /*3a10*/  LOP3.LUT R141, R0, 0xcc, RZ, 0xfc, !PT ;  /* 0x000000cc008d7812 */ /* 0x000fe400078efcff */
[----:B------:R-:W-:-:S04]  /*3a20*/  LEA R162, P4, R163, UR18, 0x1 ;  /* 0x00000012a3a27c11 */ /* 0x000fc8000f8808ff */
[----:B------:R-:W-:-:S05]  /*3a30*/  LEA.HI.X.SX32 R163, R163, UR19, 0x1, P4 ;  /* 0x00000013a3a37c11 */ /* 0x000fca000a0f0eff */
[----:B------:R-:W-:Y:S01]  /*3a40*/  @!P6 IMAD.IADD R85, R85, 0x1, -R4 ;  /* 0x000000015555e824 */ /* 0x000fe200078e0a04 */
[----:B------:R-:W-:Y:S01]  /*3a50*/  ISETP.GT.U32.AND P3, PT, R4, R83, PT ;  /* 0x000000530400720c */ /* 0x000fe20003f64070 */
[----:B--2---:R0:W-:Y:S04]  /*3a60*/  STL [R1+0x258], R51 ;  /* 0x0002583301007387 */ /* 0x0041e80000100800 */
[----:B0-----:R-:W2:Y:S04]  /*3a70*/  LDL R51, [R1+0x304] ;  /* 0x0003040001337983 */ /* 0x001ea80000100800 */
[----:B------:R-:W-:Y:S04]  /*3a80*/  STL [R1+0x530], R165 ;  /* 0x000530a501007387 */ /* 0x000fe80000100800 */
[----:B------:R-:W-:Y:S04]  /*3a90*/  STL [R1+0x654], R165 ;  /* 0x000654a501007387 */ /* 0x000fe80000100800 */
[----:B------:R-:W-:Y:S04]  /*3aa0*/  STL.64 [R1+0x760], R164 ;  /* 0x000760a401007387 */ /* 0x000fe80000100a00 */
[----:B----4-:R0:W-:Y:S04]  /*3ab0*/  STL [R1+0x254], R2 ;  /* 0x0002540201007387 */ /* 0x0101e80000100800 */
[----:B------:R-:W-:Y:S01]  /*3ac0*/  STL [R1+0x42c], R140 ;  /* 0x00042c8c01007387 */ /* 0x000fe20000100800 */
[----:B0-----:R-:W-:-:S03]  /*3ad0*/  LOP3.LUT R2, R0, 0xd0, RZ, 0xfc, !PT ;  /* 0x000000d000027812 */ /* 0x001fc600078efcff */
[----:B------:R-:W-:Y:S01]  /*3ae0*/  STL [R1+0x428], R141 ;  /* 0x0004288d01007387 */ /* 0x000fe20000100800 */
[----:B---3--:R-:W-:-:S03]  /*3af0*/  ISETP.GE.AND P6, PT, R151, RZ, PT ;  /* 0x000000ff9700720c */ /* 0x008fc60003fc6270 */
[----:B------:R-:W-:Y:S04]  /*3b00*/  STL [R1+0x810], R162 ;  /* 0x000810a201007387 */ /* 0x000fe80000100800 */
[----:B------:R-:W-:Y:S04]  /*3b10*/  STL [R1+0x424], R2 ;  /* 0x0004240201007387 */ /* 0x000fe80000100800 */
[----:B------:R-:W-:Y:S04]  /*3b20*/  STL [R1+0x29c], R93 ;  /* 0x00029c5d01007387 */ /* 0x000fe80000100800 */
[----:B------:R-:W-:Y:S04]  /*3b30*/  STL [R1+0x814], R163 ;  /* 0x000814a301007387 */ /* 0x000fe80000100800 */
[----:B------:R-:W3:Y:S01]  /*3b40*/  LDL R151, [R1+0x37c] ;  /* 0x00037c0001977983 */ /* 0x000ee20000100800 */
[----:B------:R-:W-:Y:S01]  /*3b50*/  ISETP.GT.U32.AND P5, PT, R4, R84, PT ;  /* 0x000000540400720c */ /* 0x000fe20003fa4070 */
[----:B------:R-:W-:-:S05]  /*3b60*/  @!P3 IMAD.IADD R83, R83, 0x1, -R4 ;  /* 0x000000015353b824 */ /* 0x000fca00078e0a04 */
[----:B------:R-:W-:-:S07]  /*3b70*/  ISETP.GT.U32.AND P3, PT, R4, R83, PT ;  /* 0x000000530400720c */ /* 0x000fce0003f64070 */
[----:B------:R-:W-:Y:S01]  /*3b80*/  @!P5 IMAD.IADD R84, R84, 0x1, -R4 ;  /* 0x000000015454d824 */ /* 0x000fe200078e0a04 */
[----:B------:R-:W-:-:S04]  /*3b90*/  ISETP.GT.U32.AND P5, PT, R4, R82, PT ;  /* 0x000000520400720c */ /* 0x000fc80003fa4070 */
[----:B------:R-:W-:Y:S01]  /*3ba0*/  ISETP.GT.U32.AND P2, PT, R4, R84, PT ;  /* 0x000000540400720c */ /* 0x000fe20003f44070 */
[----:B------:R-:W-:Y:S01]  /*3bb0*/  @!P3 IMAD.IADD R83, R83, 0x1, -R4 ;  /* 0x000000015353b824 */ /* 0x000fe200078e0a04 */
[----:B------:R-:W-:-:S07]  /*3bc0*/  ISETP.GE.AND P3, PT, R0, RZ, PT ;  /* 0x000000ff0000720c */ /* 0x000fce0003f66270 */
[----:B------:R-:W-:Y:S01]  /*3bd0*/  @!P5 IMAD.IADD R82, R82, 0x1, -R4 ;  /* 0x000000015252d824 */ /* 0x000fe200078e0a04 */
[----:B------:R-:W-:-:S03]  /*3be0*/  ISETP.GE.AND P5, PT, R157, RZ, PT ;  /* 0x000000ff9d00720c */ /* 0x000fc60003fa6270 */
[----:B------:R-:W-:Y:S01]  /*3bf0*/  @!P2 IMAD.IADD R84, R84, 0x1, -R4 ;  /* 0x000000015454a824 */ /* 0x000fe200078e0a04 */
[----:B------:R-:W-:-:S03]  /*3c00*/  LOP3.LUT R142, R0, 0xd2, RZ, 0xfc, !PT ;  /* 0x000000d2008e7812 */ /* 0x000fc600078efcff */
[----:B------:R-:W-:Y:S01]  /*3c10*/  IMAD.MOV.U32 R157, RZ, RZ, R84 ;  /* 0x000000ffff9d7224 */ /* 0x000fe200078e0054 */
[C---:B------:R-:W-:Y:S01]  /*3c20*/  LOP3.LUT R143, R0.reuse, 0xd4, RZ, 0xfc, !PT ;  /* 0x000000d4008f7812 */ /* 0x040fe200078efcff */
[----:B------:R-:W-:Y:S02]  /*3c30*/  @!P3 IMAD.MOV R85, RZ, RZ, -R85 ;  /* 0x000000ffff55b224 */ /* 0x000fe400078e0a55 */
[----:B------:R-:W-:Y:S01]  /*3c40*/  @!P6 IMAD.MOV R157, RZ, RZ, -R157 ;  /* 0x000000ffff9de224 */ /* 0x000fe200078e0a9d */
[----:B------:R-:W-:Y:S01]  /*3c50*/  LOP3.LUT R146, R0, 0xd8, RZ, 0xfc, !PT ;  /* 0x000000d800927812 */ /* 0x000fe200078efcff */
[----:B------:R-:W-:Y:S01]  /*3c60*/  STL [R1+0x420], R142 ;  /* 0x0004208e01007387 */ /* 0x000fe20000100800 */
[----:B------:R-:W-:-:S03]  /*3c70*/  @!P5 IMAD.MOV R83, RZ, RZ, -R83 ;  /* 0x000000ffff53d224 */ /* 0x000fc600078e0a53 */
[----:B------:R-:W-:Y:S04]  /*3c80*/  STL [R1+0x800], R157 ;  /* 0x0008009d01007387 */ /* 0x000fe80000100800 */
[----:B------:R-:W-:Y:S04]  /*3c90*/  STL [R1+0x41c], R143 ;  /* 0x00041c8f01007387 */ /* 0x000fe80000100800 */
[----:B------:R-:W-:Y:S04]  /*3ca0*/  STL [R1+0x818], R85 ;  /* 0x0008185501007387 */ /* 0x000fe80000100800 */
[----:B------:R-:W-:Y:S04]  /*3cb0*/  STL [R1+0x418], R146 ;  /* 0x0004189201007387 */ /* 0x000fe80000100800 */
[----:B------:R-:W-:Y:S01]  /*3cc0*/  STL [R1+0x81c], R83 ;  /* 0x00081c5301007387 */ /* 0x000fe20000100800 */
[----:B------:R-:W-:-:S13]  /*3cd0*/  ISETP.GT.U32.AND P5, PT, R4, R79, PT ;  /* 0x0000004f0400720c */ /* 0x000fda0003fa4070 */
[----:B------:R-:W-:Y:S01]  /*3ce0*/  @!P5 IMAD.IADD R79, R79, 0x1, -R4 ;  /* 0x000000014f4fd824 */ /* 0x000fe200078e0a04 */
[----:B--2---:R-:W-:Y:S02]  /*3cf0*/  ISETP.GE.AND P3, PT, R51, RZ, PT ;  /* 0x000000ff3300720c */ /* 0x004fe40003f66270 */
[----:B------:R-:W2:Y:S01]  /*3d00*/  LDL R51, [R1+0x378] ;  /* 0x0003780001337983 */ /* 0x000ea20000100800 */
[----:B---3--:R-:W-:-:S03]  /*3d10*/  ISETP.GE.AND P5, PT, R151, RZ, PT ;  /* 0x000000ff9700720c */ /* 0x008fc60003fa6270 */
[----:B------:R-:W3:Y:S01]  /*3d20*/  LDL R151, [R1+0x374] ;  /* 0x0003740001977983 */ /* 0x000ee20000100800 */
[C---:B------:R-:W-:Y:S02]  /*3d30*/  ISETP.GT.U32.AND P4, PT, R4.reuse, R80, PT ;  /* 0x000000500400720c */ /* 0x040fe40003f84070 */
[----:B------:R-:W-:-:S11]  /*3d40*/  ISETP.GT.U32.AND P2, PT, R4, R81, PT ;  /* 0x000000510400720c */ /* 0x000fd60003f44070 */
[----:B------:R-:W-:-:S05]  /*3d50*/  @!P4 IMAD.IADD R80, R80, 0x1, -R4 ;  /* 0x000000015050c824 */ /* 0x000fca00078e0a04 */
[C---:B------:R-:W-:Y:S01]  /*3d60*/  ISETP.GT.U32.AND P6, PT, R4.reuse, R80, PT ;  /* 0x000000500400720c */ /* 0x040fe20003fc4070 */
[----:B------:R-:W-:Y:S01]  /*3d70*/  @!P2 IMAD.IADD R81, R81, 0x1, -R4 ;  /* 0x000000015151a824 */ /* 0x000fe200078e0a04 */
[----:B------:R-:W-:-:S11]  /*3d80*/  ISETP.GT.U32.AND P2, PT, R4, R82, PT ;  /* 0x000000520400720c */ /* 0x000fd60003f44070 */
[--C-:B------:R-:W-:Y:S01]  /*3d90*/  @!P6 IMAD.IADD R80, R80, 0x1, -R4.reuse ;  /* 0x000000015050e824 */ /* 0x100fe200078e0a04 */
[C---:B------:R-:W-:Y:S02]  /*3da0*/  ISETP.GT.U32.AND P6, PT, R4.reuse, R77, PT ;  /* 0x0000004d0400720c */ /* 0x040fe40003fc4070 */
[----:B------:R-:W-:Y:S01]  /*3db0*/  ISETP.GT.U32.AND P4, PT, R4, R81, PT ;  /* 0x000000510400720c */ /* 0x000fe20003f84070 */
[----:B------:R-:W-:Y:S01]  /*3dc0*/  @!P2 IMAD.IADD R82, R82, 0x1, -R4 ;  /* 0x000000015252a824 */ /* 0x000fe200078e0a04 */
[----:B------:R-:W-:-:S09]  /*3dd0*/  ISETP.GE.AND P2, PT, R104, RZ, PT ;  /* 0x000000ff6800720c */ /* 0x000fd20003f46270 */
[----:B------:R-:W-:-:S05]  /*3de0*/  @!P6 IMAD.IADD R77, R77, 0x1, -R4 ;  /* 0x000000014d4de824 */ /* 0x000fca00078e0a04 */
[----:B------:R-:W-:Y:S01]  /*3df0*/  ISETP.GT.U32.AND P6, PT, R4, R77, PT ;  /* 0x0000004d0400720c */ /* 0x000fe20003fc4070 */
[----:B------:R-:W-:Y:S02]  /*3e00*/  @!P4 IMAD.IADD R81, R81, 0x1, -R4 ;  /* 0x000000015151c824 */ /* 0x000fe400078e0a04 */
[----:B------:R-:W-:Y:S02]  /*3e10*/  @!P3 IMAD.MOV R82, RZ, RZ, -R82 ;  /* 0x000000ffff52b224 */ /* 0x000fe400078e0a52 */
[----:B------:R-:W-:Y:S02]  /*3e20*/  @!P2 IMAD.MOV R81, RZ, RZ, -R81 ;  /* 0x000000ffff51a224 */ /* 0x000fe400078e0a51 */
[----:B------:R-:W-:Y:S01]  /*3e30*/  @!P5 IMAD.MOV R80, RZ, RZ, -R80 ;  /* 0x000000ffff50d224 */ /* 0x000fe200078e0a50 */
[----:B------:R0:W-:Y:S04]  /*3e40*/  STL [R1+0x820], R82 ;  /* 0x0008205201007387 */ /* 0x0001e80000100800 */
[----:B------:R-:W-:Y:S01]  /*3e50*/  STL [R1+0x824], R81 ;  /* 0x0008245101007387 */ /* 0x000fe20000100800 */
[----:B------:R-:W-:-:S03]  /*3e60*/  @!P6 IMAD.IADD R77, R77, 0x1, -R4 ;  /* 0x000000014d4de824 */ /* 0x000fc600078e0a04 */
[----:B------:R-:W-:Y:S01]  /*3e70*/  STL [R1+0x828], R80 ;  /* 0x0008285001007387 */ /* 0x000fe20000100800 */
[----:B------:R-:W-:-:S13]  /*3e80*/  ISETP.GT.U32.AND P2, PT, R4, R76, PT ;  /* 0x0000004c0400720c */ /* 0x000fda0003f44070 */
[----:B------:R-:W-:Y:S01]  /*3e90*/  @!P2 IMAD.IADD R76, R76, 0x1, -R4 ;  /* 0x000000014c4ca824 */ /* 0x000fe200078e0a04 */
[----:B--2---:R-:W-:Y:S02]  /*3ea0*/  ISETP.GE.AND P6, PT, R51, RZ, PT ;  /* 0x000000ff3300720c */ /* 0x004fe40003fc6270 */
[----:B------:R-:W2:Y:S01]  /*3eb0*/  LDL R51, [R1+0x32c] ;  /* 0x00032c0001337983 */ /* 0x000ea20000100800 */
[----:B---3--:R-:W-:-:S03]  /*3ec0*/  ISETP.GE.AND P2, PT, R151, RZ, PT ;  /* 0x000000ff9700720c */ /* 0x008fc60003f46270 */
[----:B------:R-:W3:Y:S01]  /*3ed0*/  LDL R151, [R1+0x328] ;  /* 0x0003280001977983 */ /* 0x000ee20000100800 */
[----:B------:R-:W-:-:S13]  /*3ee0*/  ISETP.GT.U32.AND P4, PT, R4, R78, PT ;  /* 0x0000004e0400720c */ /* 0x000fda0003f84070 */
[----:B------:R-:W-:Y:S01]  /*3ef0*/  @!P4 IMAD.IADD R78, R78, 0x1, -R4 ;  /* 0x000000014e4ec824 */ /* 0x000fe200078e0a04 */
[----:B------:R-:W-:-:S13]  /*3f00*/  ISETP.GT.U32.AND P4, PT, R4, R79, PT ;  /* 0x0000004f0400720c */ /* 0x000fda0003f84070 */
[----:B------:R-:W-:Y:S01]  /*3f10*/  @!P4 IMAD.IADD R79, R79, 0x1, -R4 ;  /* 0x000000014f4fc824 */ /* 0x000fe200078e0a04 */
[C---:B------:R-:W-:Y:S02]  /*3f20*/  ISETP.GT.U32.AND P4, PT, R4.reuse, R74, PT ;  /* 0x0000004a0400720c */ /* 0x040fe40003f84070 */
[----:B------:R-:W-:-:S11]  /*3f30*/  ISETP.GT.U32.AND P3, PT, R4, R78, PT ;  /* 0x0000004e0400720c */ /* 0x000fd60003f64070 */
[--C-:B------:R-:W-:Y:S01]  /*3f40*/  @!P4 IMAD.IADD R74, R74, 0x1, -R4.reuse ;  /* 0x000000014a4ac824 */ /* 0x100fe200078e0a04 */
[C---:B------:R-:W-:Y:S02]  /*3f50*/  ISETP.GT.U32.AND P4, PT, R4.reuse, R76, PT ;  /* 0x0000004c0400720c */ /* 0x040fe40003f84070 */
[----:B------:R-:W-:Y:S01]  /*3f60*/  ISETP.GT.U32.AND P5, PT, R4, R75, PT ;  /* 0x0000004b0400720c */ /* 0x000fe20003fa4070 */
[----:B------:R-:W-:Y:S01]  /*3f70*/  @!P3 IMAD.IADD R78, R78, 0x1, -R4 ;  /* 0x000000014e4eb824 */ /* 0x000fe200078e0a04 */
[----:B------:R-:W-:-:S09]  /*3f80*/  LOP3.LUT R149, R0, 0xda, RZ, 0xfc, !PT ;  /* 0x000000da00957812 */ /* 0x000fd200078efcff */
[--C-:B------:R-:W-:Y:S01]  /*3f90*/  @!P4 IMAD.IADD R76, R76, 0x1, -R4.reuse ;  /* 0x000000014c4cc824 */ /* 0x100fe200078e0a04 */
[C---:B------:R-:W-:Y:S02]  /*3fa0*/  ISETP.GT.U32.AND P4, PT, R4.reuse, R72, PT ;  /* 0x000000480400720c */ /* 0x040fe40003f84070 */
[----:B------:R-:W-:Y:S02]  /*3fb0*/  ISETP.GT.U32.AND P3, PT, R4, R73, PT ;  /* 0x000000490400720c */ /* 0x000fe40003f64070 */
[C---:B0-----:R-:W-:Y:S02]  /*3fc0*/  LOP3.LUT R82, R0.reuse, 0xdc, RZ, 0xfc, !PT ;  /* 0x000000dc00527812 */ /* 0x041fe400078efcff */
[----:B------:R-:W-:Y:S01]  /*3fd0*/  LOP3.LUT R83, R0, 0xe0, RZ, 0xfc, !PT ;  /* 0x000000e000537812 */ /* 0x000fe200078efcff */
[----:B------:R-:W-:Y:S04]  /*3fe0*/  STL [R1+0x414], R149 ;  /* 0x0004149501007387 */ /* 0x000fe80000100800 */
[----:B------:R-:W-:Y:S02]  /*3ff0*/  STL [R1+0x410], R82 ;  /* 0x0004105201007387 */ /* 0x000fe40000100800 */
[----:B------:R-:W-:-:S02]  /*4000*/  @!P4 IMAD.IADD R72, R72, 0x1, -R4 ;  /* 0x000000014848c824 */ /* 0x000fc400078e0a04 */
[----:B------:R-:W-:Y:S01]  /*4010*/  STL [R1+0x40c], R83 ;  /* 0x00040c5301007387 */ /* 0x000fe20000100800 */
[--C-:B------:R-:W-:Y:S02]  /*4020*/  @!P5 IMAD.IADD R75, R75, 0x1, -R4.reuse ;  /* 0x000000014b4bd824 */ /* 0x100fe400078e0a04 */
[----:B------:R-:W-:-:S03]  /*4030*/  @!P3 IMAD.IADD R73, R73, 0x1, -R4 ;  /* 0x000000014949b824 */ /* 0x000fc600078e0a04 */
[----:B------:R-:W-:-:S13]  /*4040*/  ISETP.GT.U32.AND P3, PT, R4, R75, PT ;  /* 0x0000004b0400720c */ /* 0x000fda0003f64070 */
[----:B------:R-:W-:Y:S01]  /*4050*/  @!P3 IMAD.IADD R75, R75, 0x1, -R4 ;  /* 0x000000014b4bb824 */ /* 0x000fe200078e0a04 */
[----:B------:R-:W-:-:S13]  /*4060*/  ISETP.GT.U32.AND P3, PT, R4, R71, PT ;  /* 0x000000470400720c */ /* 0x000fda0003f64070 */
[----:B------:R-:W-:Y:S01]  /*4070*/  @!P3 IMAD.IADD R71, R71, 0x1, -R4 ;  /* 0x000000014747b824 */ /* 0x000fe200078e0a04 */
[----:B--2---:R-:W-:Y:S02]  /*4080*/  ISETP.GE.AND P4, PT, R51, RZ, PT ;  /* 0x000000ff3300720c */ /* 0x004fe40003f86270 */
[----:B------:R-:W2:Y:S01]  /*4090*/  LDL R51, [R1+0x36c] ;  /* 0x00036c0001337983 */ /* 0x000ea20000100800 */
[----:B---3--:R-:W-:-:S03]  /*40a0*/  ISETP.GE.AND P3, PT, R151, RZ, PT ;  /* 0x000000ff9700720c */ /* 0x008fc60003f66270 */
[----:B------:R-:W3:Y:S01]  /*40b0*/  LDL R151, [R1+0x364] ;  /* 0x0003640001977983 */ /* 0x000ee20000100800 */
[----:B------:R-:W-:Y:S01]  /*40c0*/  @!P6 IMAD.MOV R79, RZ, RZ, -R79 ;  /* 0x000000ffff4fe224 */ /* 0x000fe200078e0a4f */
[----:B------:R-:W-:Y:S02]  /*40d0*/  ISETP.GT.U32.AND P6, PT, R4, R73, PT ;  /* 0x000000490400720c */ /* 0x000fe40003fc4070 */
[----:B------:R-:W-:-:S11]  /*40e0*/  ISETP.GE.AND P5, PT, R109, RZ, PT ;  /* 0x000000ff6d00720c */ /* 0x000fd60003fa6270 */
[----:B------:R-:W-:Y:S01]  /*40f0*/  @!P6 IMAD.IADD R73, R73, 0x1, -R4 ;  /* 0x000000014949e824 */ /* 0x000fe200078e0a04 */
[----:B------:R-:W-:Y:S01]  /*4100*/  ISETP.GT.U32.AND P6, PT, R4, R70, PT ;  /* 0x000000460400720c */ /* 0x000fe20003fc4070 */
[----:B------:R-:W-:Y:S01]  /*4110*/  @!P5 IMAD.MOV R77, RZ, RZ, -R77 ;  /* 0x000000ffff4dd224 */ /* 0x000fe200078e0a4d */
[----:B------:R-:W-:-:S11]  /*4120*/  ISETP.GE.AND P5, PT, R107, RZ, PT ;  /* 0x000000ff6b00720c */ /* 0x000fd60003fa6270 */
[----:B------:R-:W-:Y:S02]  /*4130*/  @!P6 IMAD.IADD R70, R70, 0x1, -R4 ;  /* 0x000000014646e824 */ /* 0x000fe400078e0a04 */
[----:B------:R-:W-:-:S03]  /*4140*/  @!P5 IMAD.MOV R76, RZ, RZ, -R76 ;  /* 0x000000ffff4cd224 */ /* 0x000fc600078e0a4c */
[----:B------:R-:W-:Y:S02]  /*4150*/  ISETP.GT.U32.AND P5, PT, R4, R70, PT ;  /* 0x000000460400720c */ /* 0x000fe40003fa4070 */
[----:B------:R-:W-:-:S05]  /*4160*/  LOP3.LUT R148, R0, 0xe2, RZ, 0xfc, !PT ;  /* 0x000000e200947812 */ /* 0x000fca00078efcff */
[----:B------:R-:W-:Y:S04]  /*4170*/  STL [R1+0x408], R148 ;  /* 0x0004089401007387 */ /* 0x000fe80000100800 */
[----:B------:R-:W4:Y:S02]  /*4180*/  LDL R150, [R1+0x360] ;  /* 0x0003600001967983 */ /* 0x000f240000100800 */
[----:B------:R-:W-:Y:S02]  /*4190*/  @!P5 IMAD.IADD R70, R70, 0x1, -R4 ;  /* 0x000000014646d824 */ /* 0x000fe400078e0a04 */
[----:B------:R-:W4:Y:S01]  /*41a0*/  LDL R161, [R1+0x358] ;  /* 0x0003580001a17983 */ /* 0x000f220000100800 */
[----:B------:R-:W-:-:S03]  /*41b0*/  IMAD.MOV.U32 R84, RZ, RZ, R73 ;  /* 0x000000ffff547224 */ /* 0x000fc600078e0049 */
[----:B------:R-:W4:Y:S01]  /*41c0*/  LDL R160, [R1+0x35c] ;  /* 0x00035c0001a07983 */ /* 0x000f220000100800 */
[----:B------:R-:W-:Y:S01]  /*41d0*/  @!P3 IMAD.MOV R84, RZ, RZ, -R84 ;  /* 0x000000ffff54b224 */ /* 0x000fe200078e0a54 */
[----:B------:R-:W-:-:S13]  /*41e0*/  ISETP.GT.U32.AND P3, PT, R4, R68, PT ;  /* 0x000000440400720c */ /* 0x000fda0003f64070 */
[----:B------:R-:W-:Y:S01]  /*41f0*/  @!P3 IMAD.IADD R68, R68, 0x1, -R4 ;  /* 0x000000014444b824 */ /* 0x000fe200078e0a04 */
[----:B--2---:R-:W-:Y:S02]  /*4200*/  ISETP.GE.AND P5, PT, R51, RZ, PT ;  /* 0x000000ff3300720c */ /* 0x004fe40003fa6270 */
[----:B------:R-:W2:Y:S01]  /*4210*/  LDL R51, [R1+0x354] ;  /* 0x0003540001337983 */ /* 0x000ea20000100800 */
[----:B---3--:R-:W-:-:S03]  /*4220*/  ISETP.GE.AND P3, PT, R151, RZ, PT ;  /* 0x000000ff9700720c */ /* 0x008fc60003f66270 */
[----:B------:R-:W3:Y:S01]  /*4230*/  LDL R151, [R1+0x350] ;  /* 0x0003500001977983 */ /* 0x000ee20000100800 */
[----:B------:R-:W-:Y:S01]  /*4240*/  @!P2 IMAD.MOV R78, RZ, RZ, -R78 ;  /* 0x000000ffff4ea224 */ /* 0x000fe200078e0a4e */
[C---:B------:R-:W-:Y:S02]  /*4250*/  ISETP.GT.U32.AND P2, PT, R4.reuse, R74, PT ;  /* 0x0000004a0400720c */ /* 0x040fe40003f44070 */
[----:B------:R-:W-:Y:S02]  /*4260*/  ISETP.GT.U32.AND P6, PT, R4, R72, PT ;  /* 0x000000480400720c */ /* 0x000fe40003fc4070 */
[----:B------:R-:W-:-:S09]  /*4270*/  IABS R89, R140 ;  /* 0x0000008c00597213 */ /* 0x000fd20000000000 */
[----:B------:R-:W-:Y:S01]  /*4280*/  @!P2 IMAD.IADD R74, R74, 0x1, -R4 ;  /* 0x000000014a4aa824 */ /* 0x000fe200078e0a04 */
[----:B------:R-:W-:-:S03]  /*4290*/  ISETP.GE.AND P2, PT, R106, RZ, PT ;  /* 0x000000ff6a00720c */ /* 0x000fc60003f46270 */
[----:B------:R-:W-:Y:S01]  /*42a0*/  @!P4 IMAD.MOV R74, RZ, RZ, -R74 ;  /* 0x000000ffff4ac224 */ /* 0x000fe200078e0a4a */
[----:B------:R-:W-:Y:S01]  /*42b0*/  ISETP.GT.U32.AND P4, PT, R4, R69, PT ;  /* 0x000000450400720c */ /* 0x000fe20003f84070 */
[----:B------:R-:W-:Y:S01]  /*42c0*/  @!P6 IMAD.IADD R72, R72, 0x1, -R4 ;  /* 0x000000014848e824 */ /* 0x000fe200078e0a04 */
[----:B------:R-:W-:Y:S01]  /*42d0*/  ISETP.GT.U32.AND P6, PT, R4, R65, PT ;  /* 0x000000410400720c */ /* 0x000fe20003fc4070 */
[----:B------:R-:W-:Y:S01]  /*42e0*/  IMAD.HI.U32 R90, R86, R89, RZ ;  /* 0x00000059565a7227 */ /* 0x000fe200078e00ff */
[----:B------:R-:W-:-:S05]  /*42f0*/  IABS R109, R149 ;  /* 0x00000095006d7213 */ /* 0x000fca0000000000 */
[----:B------:R-:W-:Y:S01]  /*4300*/  @!P2 IMAD.MOV R75, RZ, RZ, -R75 ;  /* 0x000000ffff4ba224 */ /* 0x000fe200078e0a4b */
[C---:B------:R-:W-:Y:S01]  /*4310*/  ISETP.GT.U32.AND P2, PT, R4.reuse, R71, PT ;  /* 0x000000470400720c */ /* 0x040fe20003f44070 */
[----:B------:R-:W-:Y:S02]  /*4320*/  IMAD.MOV R90, RZ, RZ, -R90 ;  /* 0x000000ffff5a7224 */ /* 0x000fe400078e0a5a */
[----:B------:R-:W-:Y:S02]  /*4330*/  @!P4 IMAD.IADD R69, R69, 0x1, -R4 ;  /* 0x000000014545c824 */ /* 0x000fe400078e0a04 */
[----:B------:R-:W-:Y:S02]  /*4340*/  IMAD R89, R4, R90, R89 ;  /* 0x0000005a04597224 */ /* 0x000fe400078e0259 */
[----:B------:R-:W-:-:S04]  /*4350*/  IMAD.HI.U32 R90, R86, R109, RZ ;  /* 0x0000006d565a7227 */ /* 0x000fc800078e00ff */
[----:B------:R-:W-:Y:S01]  /*4360*/  @!P6 IMAD.IADD R65, R65, 0x1, -R4 ;  /* 0x000000014141e824 */ /* 0x000fe200078e0a04 */
[C---:B------:R-:W-:Y:S01]  /*4370*/  ISETP.GT.U32.AND P6, PT, R4.reuse, R69, PT ;  /* 0x000000450400720c */ /* 0x040fe20003fc4070 */
[----:B------:R-:W-:Y:S02]  /*4380*/  IMAD.MOV R90, RZ, RZ, -R90 ;  /* 0x000000ffff5a7224 */ /* 0x000fe400078e0a5a */
[----:B------:R-:W-:Y:S01]  /*4390*/  @!P2 IMAD.IADD R71, R71, 0x1, -R4 ;  /* 0x000000014747a824 */ /* 0x000fe200078e0a04 */
[C---:B------:R-:W-:Y:S01]  /*43a0*/  ISETP.GT.U32.AND P2, PT, R4.reuse, R64, PT ;  /* 0x000000400400720c */ /* 0x040fe20003f44070 */
[----:B------:R-:W-:Y:S01]  /*43b0*/  IMAD R109, R4, R90, R109 ;  /* 0x0000005a046d7224 */ /* 0x000fe200078e026d */
[----:B------:R-:W-:Y:S01]  /*43c0*/  ISETP.GE.AND P4, PT, R110, RZ, PT ;  /* 0x000000ff6e00720c */ /* 0x000fe20003f86270 */
[----:B------:R-:W-:-:S04]  /*43d0*/  IMAD.MOV.U32 R90, RZ, RZ, R72 ;  /* 0x000000ffff5a7224 */ /* 0x000fc800078e0048 */
[----:B------:R-:W-:Y:S01]  /*43e0*/  @!P5 IMAD.MOV R90, RZ, RZ, -R90 ;  /* 0x000000ffff5ad224 */ /* 0x000fe200078e0a5a */
[C---:B------:R-:W-:Y:S01]  /*43f0*/  ISETP.GT.U32.AND P5, PT, R4.reuse, R65, PT ;  /* 0x000000410400720c */ /* 0x040fe20003fa4070 */
[--C-:B------:R-:W-:Y:S01]  /*4400*/  @!P6 IMAD.IADD R69, R69, 0x1, -R4.reuse ;  /* 0x000000014545e824 */ /* 0x100fe200078e0a04 */
[----:B------:R-:W-:Y:S01]  /*4410*/  ISETP.GT.U32.AND P6, PT, R4, R60, PT ;  /* 0x0000003c0400720c */ /* 0x000fe20003fc4070 */
[----:B------:R-:W-:Y:S02]  /*4420*/  IMAD.MOV.U32 R91, RZ, RZ, R71 ;  /* 0x000000ffff5b7224 */ /* 0x000fe400078e0047 */
[----:B------:R-:W-:Y:S02]  /*4430*/  @!P2 IMAD.IADD R64, R64, 0x1, -R4 ;  /* 0x000000014040a824 */ /* 0x000fe400078e0a04 */
[----:B------:R-:W-:Y:S02]  /*4440*/  IMAD.MOV.U32 R92, RZ, RZ, R70 ;  /* 0x000000ffff5c7224 */ /* 0x000fe400078e0046 */
[----:B------:R-:W-:Y:S01]  /*4450*/  @!P4 IMAD.MOV R91, RZ, RZ, -R91 ;  /* 0x000000ffff5bc224 */ /* 0x000fe200078e0a5b */
[C---:B------:R-:W-:Y:S01]  /*4460*/  ISETP.GT.U32.AND P4, PT, R4.reuse, R64, PT ;  /* 0x000000400400720c */ /* 0x040fe20003f84070 */
[----:B------:R-:W-:Y:S01]  /*4470*/  @!P3 IMAD.MOV R92, RZ, RZ, -R92 ;  /* 0x000000ffff5cb224 */ /* 0x000fe200078e0a5c */
[C---:B------:R-:W-:Y:S01]  /*4480*/  ISETP.GT.U32.AND P3, PT, R4.reuse, R61, PT ;  /* 0x0000003d0400720c */ /* 0x040fe20003f64070 */
[----:B------:R-:W-:Y:S01]  /*4490*/  @!P5 IMAD.IADD R65, R65, 0x1, -R4 ;  /* 0x000000014141d824 */ /* 0x000fe200078e0a04 */
[----:B------:R-:W-:-:S02]  /*44a0*/  ISETP.GT.U32.AND P2, PT, R4, R68, PT ;  /* 0x000000440400720c */ /* 0x000fc40003f44070 */
[----:B----4-:R-:W-:Y:S01]  /*44b0*/  ISETP.GE.AND P5, PT, R150, RZ, PT ;  /* 0x000000ff9600720c */ /* 0x010fe20003fa6270 */
[----:B------:R-:W-:Y:S02]  /*44c0*/  @!P6 IMAD.IADD R60, R60, 0x1, -R4 ;  /* 0x000000013c3ce824 */ /* 0x000fe400078e0a04 */
[----:B------:R-:W-:-:S04]  /*44d0*/  IMAD.MOV.U32 R93, RZ, RZ, R69 ;  /* 0x000000ffff5d7224 */ /* 0x000fc800078e0045 */
[--C-:B------:R-:W-:Y:S02]  /*44e0*/  @!P4 IMAD.IADD R64, R64, 0x1, -R4.reuse ;  /* 0x000000014040c824 */ /* 0x100fe400078e0a04 */
[--C-:B------:R-:W-:Y:S01]  /*44f0*/  @!P3 IMAD.IADD R61, R61, 0x1, -R4.reuse ;  /* 0x000000013d3db824 */ /* 0x100fe200078e0a04 */
[----:B------:R-:W-:Y:S01]  /*4500*/  ISETP.GE.AND P3, PT, R161, RZ, PT ;  /* 0x000000ffa100720c */ /* 0x000fe20003f66270 */
[----:B------:R-:W-:Y:S01]  /*4510*/  @!P2 IMAD.IADD R68, R68, 0x1, -R4 ;  /* 0x000000014444a824 */ /* 0x000fe200078e0a04 */
[C---:B------:R-:W-:Y:S01]  /*4520*/  ISETP.GT.U32.AND P2, PT, R4.reuse, R59, PT ;  /* 0x0000003b0400720c */ /* 0x040fe20003f44070 */
[----:B------:R-:W-:Y:S01]  /*4530*/  @!P5 IMAD.MOV R93, RZ, RZ, -R93 ;  /* 0x000000ffff5dd224 */ /* 0x000fe200078e0a5d */
[----:B------:R-:W-:Y:S01]  /*4540*/  ISETP.GT.U32.AND P5, PT, R4, R60, PT ;  /* 0x0000003c0400720c */ /* 0x000fe20003fa4070 */
[----:B------:R-:W-:Y:S01]  /*4550*/  IMAD.MOV.U32 R96, RZ, RZ, R64 ;  /* 0x000000ffff607224 */ /* 0x000fe200078e0040 */
[----:B------:R-:W-:Y:S01]  /*4560*/  ISETP.GE.AND P4, PT, R160, RZ, PT ;  /* 0x000000ffa000720c */ /* 0x000fe20003f86270 */
[----:B------:R-:W-:-:S02]  /*4570*/  IMAD.MOV.U32 R95, RZ, RZ, R65 ;  /* 0x000000ffff5f7224 */ /* 0x000fc400078e0041 */
[----:B------:R-:W-:-:S04]  /*4580*/  IMAD.MOV.U32 R94, RZ, RZ, R68 ;  /* 0x000000ffff5e7224 */ /* 0x000fc800078e0044 */
[----:B------:R-:W-:Y:S01]  /*4590*/  @!P3 IMAD.MOV R95, RZ, RZ, -R95 ;  /* 0x000000ffff5fb224 */ /* 0x000fe200078e0a5f */
[C---:B------:R-:W-:Y:S01]  /*45a0*/  ISETP.GT.U32.AND P3, PT, R4.reuse, R58, PT ;  /* 0x0000003a0400720c */ /* 0x040fe20003f64070 */
[--C-:B------:R-:W-:Y:S01]  /*45b0*/  @!P2 IMAD.IADD R59, R59, 0x1, -R4.reuse ;  /* 0x000000013b3ba824 */ /* 0x100fe200078e0a04 */
[----:B------:R-:W-:Y:S01]  /*45c0*/  ISETP.GT.U32.AND P2, PT, R4, R61, PT ;  /* 0x0000003d0400720c */ /* 0x000fe20003f44070 */
[----:B------:R-:W-:Y:S01]  /*45d0*/  @!P5 IMAD.IADD R60, R60, 0x1, -R4 ;  /* 0x000000013c3cd824 */ /* 0x000fe200078e0a04 */
[C---:B------:R-:W-:Y:S01]  /*45e0*/  ISETP.GT.U32.AND P5, PT, R4.reuse, R56, PT ;  /* 0x000000380400720c */ /* 0x040fe20003fa4070 */
[----:B------:R-:W-:Y:S01]  /*45f0*/  @!P4 IMAD.MOV R94, RZ, RZ, -R94 ;  /* 0x000000ffff5ec224 */ /* 0x000fe200078e0a5e */
[----:B------:R-:W-:-:S07]  /*4600*/  ISETP.GT.U32.AND P4, PT, R4, R59, PT ;  /* 0x0000003b0400720c */ /* 0x000fce0003f84070 */
[--C-:B------:R-:W-:Y:S02]  /*4610*/  @!P3 IMAD.IADD R58, R58, 0x1, -R4.reuse ;  /* 0x000000013a3ab824 */ /* 0x100fe400078e0a04 */
[--C-:B------:R-:W-:Y:S02]  /*4620*/  @!P2 IMAD.IADD R61, R61, 0x1, -R4.reuse ;  /* 0x000000013d3da824 */ /* 0x100fe400078e0a04 */
[--C-:B------:R-:W-:Y:S01]  /*4630*/  @!P5 IMAD.IADD R56, R56, 0x1, -R4.reuse ;  /* 0x000000013838d824 */ /* 0x100fe200078e0a04 */
[----:B------:R-:W-:Y:S01]  /*4640*/  ISETP.GT.U32.AND P5, PT, R4, R58, PT ;  /* 0x0000003a0400720c */ /* 0x000fe20003fa4070 */
[----:B------:R-:W-:Y:S01]  /*4650*/  @!P4 IMAD.IADD R59, R59, 0x1, -R4 ;  /* 0x000000013b3bc824 */ /* 0x000fe200078e0a04 */
[----:B------:R-:W-:Y:S01]  /*4660*/  ISETP.GE.AND P4, PT, R139, RZ, PT ;  /* 0x000000ff8b00720c */ /* 0x000fe20003f86270 */
[----:B------:R-:W-:Y:S01]  /*4670*/  IMAD.MOV.U32 R97, RZ, RZ, R61 ;  /* 0x000000ffff617224 */ /* 0x000fe200078e003d */
[----:B------:R-:W-:Y:S01]  /*4680*/  ISETP.GE.AND P3, PT, R136, RZ, PT ;  /* 0x000000ff8800720c */ /* 0x000fe20003f66270 */
[----:B------:R-:W-:-:S02]  /*4690*/  IMAD.MOV.U32 R98, RZ, RZ, R60 ;  /* 0x000000ffff627224 */ /* 0x000fc400078e003c */
[----:B------:R-:W-:-:S06]  /*46a0*/  IMAD.MOV.U32 R99, RZ, RZ, R59 ;  /* 0x000000ffff637224 */ /* 0x000fcc00078e003b */
[----:B------:R-:W-:Y:S01]  /*46b0*/  @!P5 IMAD.IADD R58, R58, 0x1, -R4 ;  /* 0x000000013a3ad824 */ /* 0x000fe200078e0a04 */
[----:B------:R-:W-:Y:S01]  /*46c0*/  ISETP.GT.U32.AND P5, PT, R4, R54, PT ;  /* 0x000000360400720c */ /* 0x000fe20003fa4070 */
[----:B------:R-:W-:Y:S01]  /*46d0*/  @!P4 IMAD.MOV R98, RZ, RZ, -R98 ;  /* 0x000000ffff62c224 */ /* 0x000fe200078e0a62 */
[----:B------:R-:W-:Y:S01]  /*46e0*/  ISETP.GE.AND P4, PT, R135, RZ, PT ;  /* 0x000000ff8700720c */ /* 0x000fe20003f86270 */
[----:B------:R-:W-:Y:S02]  /*46f0*/  @!P3 IMAD.MOV R99, RZ, RZ, -R99 ;  /* 0x000000ffff63b224 */ /* 0x000fe400078e0a63 */
[----:B------:R-:W-:-:S08]  /*4700*/  IMAD.MOV.U32 R100, RZ, RZ, R58 ;  /* 0x000000ffff647224 */ /* 0x000fd000078e003a */
[----:B------:R-:W-:Y:S01]  /*4710*/  @!P5 IMAD.IADD R54, R54, 0x1, -R4 ;  /* 0x000000013636d824 */ /* 0x000fe200078e0a04 */
[----:B------:R-:W-:Y:S01]  /*4720*/  ISETP.GE.AND P5, PT, R133, RZ, PT ;  /* 0x000000ff8500720c */ /* 0x000fe20003fa6270 */
[----:B------:R-:W-:-:S03]  /*4730*/  @!P4 IMAD.MOV R100, RZ, RZ, -R100 ;  /* 0x000000ffff64c224 */ /* 0x000fc600078e0a64 */
[----:B------:R-:W-:-:S13]  /*4740*/  ISETP.GT.U32.AND P4, PT, R4, R54, PT ;  /* 0x000000360400720c */ /* 0x000fda0003f84070 */
[----:B------:R-:W-:Y:S01]  /*4750*/  @!P4 IMAD.IADD R54, R54, 0x1, -R4 ;  /* 0x000000013636c824 */ /* 0x000fe200078e0a04 */
[----:B------:R-:W-:Y:S02]  /*4760*/  ISETP.GT.U32.AND P4, PT, R4, R48, PT ;  /* 0x000000300400720c */ /* 0x000fe40003f84070 */
[----:B--2---:R-:W-:-:S13]  /*4770*/  ISETP.GE.AND P6, PT, R51, RZ, PT ;  /* 0x000000ff3300720c */ /* 0x004fda0003fc6270 */
[----:B------:R-:W-:Y:S01]  /*4780*/  @!P6 IMAD.MOV R96, RZ, RZ, -R96 ;  /* 0x000000ffff60e224 */ /* 0x000fe200078e0a60 */
[----:B------:R-:W-:-:S13]  /*4790*/  ISETP.GT.U32.AND P6, PT, R4, R57, PT ;  /* 0x000000390400720c */ /* 0x000fda0003fc4070 */
[----:B------:R-:W-:Y:S01]  /*47a0*/  @!P6 IMAD.IADD R57, R57, 0x1, -R4 ;  /* 0x000000013939e824 */ /* 0x000fe200078e0a04 */
[----:B------:R-:W-:-:S13]  /*47b0*/  ISETP.GT.U32.AND P6, PT, R4, R55, PT ;  /* 0x000000370400720c */ /* 0x000fda0003fc4070 */
[----:B------:R-:W-:Y:S01]  /*47c0*/  @!P6 IMAD.IADD R55, R55, 0x1, -R4 ;  /* 0x000000013737e824 */ /* 0x000fe200078e0a04 */
[----:B---3--:R-:W-:Y:S02]  /*47d0*/  ISETP.GE.AND P2, PT, R151, RZ, PT ;  /* 0x000000ff9700720c */ /* 0x008fe40003f46270 */
[----:B------:R-:W-:-:S11]  /*47e0*/  ISETP.GT.U32.AND P6, PT, R4, R56, PT ;  /* 0x000000380400720c */ /* 0x000fd60003fc4070 */
[----:B------:R-:W-:Y:S01]  /*47f0*/  @!P2 IMAD.MOV R97, RZ, RZ, -R97 ;  /* 0x000000ffff61a224 */ /* 0x000fe200078e0a61 */
[----:B------:R-:W-:Y:S01]  /*4800*/  ISETP.GT.U32.AND P2, PT, R4, R57, PT ;  /* 0x000000390400720c */ /* 0x000fe20003f44070 */
[----:B------:R-:W-:Y:S01]  /*4810*/  @!P6 IMAD.IADD R56, R56, 0x1, -R4 ;  /* 0x000000013838e824 */ /* 0x000fe200078e0a04 */
[C---:B------:R-:W-:Y:S02]  /*4820*/  ISETP.GT.U32.AND P6, PT, R4.reuse, R52, PT ;  /* 0x000000340400720c */ /* 0x040fe40003fc4070 */
[----:B------:R-:W-:-:S09]  /*4830*/  ISETP.GT.U32.AND P3, PT, R4, R55, PT ;  /* 0x000000370400720c */ /* 0x000fd20003f64070 */
[--C-:B------:R-:W-:Y:S01]  /*4840*/  @!P2 IMAD.IADD R57, R57, 0x1, -R4.reuse ;  /* 0x000000013939a824 */ /* 0x100fe200078e0a04 */
[----:B------:R-:W-:Y:S01]  /*4850*/  ISETP.GT.U32.AND P2, PT, R4, R53, PT ;  /* 0x000000350400720c */ /* 0x000fe20003f44070 */
[--C-:B------:R-:W-:Y:S02]  /*4860*/  @!P6 IMAD.IADD R52, R52, 0x1, -R4.reuse ;  /* 0x000000013434e824 */ /* 0x100fe400078e0a04 */
[----:B------:R-:W-:Y:S01]  /*4870*/  @!P3 IMAD.IADD R55, R55, 0x1, -R4 ;  /* 0x000000013737b824 */ /* 0x000fe200078e0a04 */
[----:B------:R-:W-:Y:S02]  /*4880*/  ISETP.GE.AND P3, PT, R134, RZ, PT ;  /* 0x000000ff8600720c */ /* 0x000fe40003f66270 */
[----:B------:R-:W-:Y:S01]  /*4890*/  ISETP.GT.U32.AND P6, PT, R4, R52, PT ;  /* 0x000000340400720c */ /* 0x000fe20003fc4070 */
[----:B------:R-:W-:-:S06]  /*48a0*/  IMAD.MOV.U32 R102, RZ, RZ, R56 ;  /* 0x000000ffff667224 */ /* 0x000fcc00078e0038 */
[----:B------:R-:W-:Y:S01]  /*48b0*/  @!P2 IMAD.IADD R53, R53, 0x1, -R4 ;  /* 0x000000013535a824 */ /* 0x000fe200078e0a04 */
[----:B------:R-:W-:Y:S01]  /*48c0*/  ISETP.GE.AND P2, PT, R123, RZ, PT ;  /* 0x000000ff7b00720c */ /* 0x000fe20003f46270 */
[----:B------:R-:W-:Y:S01]  /*48d0*/  @!P5 IMAD.MOV R102, RZ, RZ, -R102 ;  /* 0x000000ffff66d224 */ /* 0x000fe200078e0a66 */
[C---:B------:R-:W-:Y:S01]  /*48e0*/  ISETP.GT.U32.AND P5, PT, R4.reuse, R49, PT ;  /* 0x000000310400720c */ /* 0x040fe20003fa4070 */
[----:B------:R-:W-:Y:S02]  /*48f0*/  IMAD.MOV.U32 R136, RZ, RZ, R57 ;  /* 0x000000ffff887224 */ /* 0x000fe400078e0039 */
[----:B------:R-:W-:Y:S02]  /*4900*/  IMAD.MOV.U32 R135, RZ, RZ, R55 ;  /* 0x000000ffff877224 */ /* 0x000fe400078e0037 */
[----:B------:R-:W-:Y:S01]  /*4910*/  @!P3 IMAD.MOV R136, RZ, RZ, -R136 ;  /* 0x000000ffff88b224 */ /* 0x000fe200078e0a88 */
[----:B------:R-:W-:Y:S01]  /*4920*/  ISETP.GT.U32.AND P3, PT, R4, R53, PT ;  /* 0x000000350400720c */ /* 0x000fe20003f64070 */
[----:B------:R-:W-:Y:S01]  /*4930*/  @!P6 IMAD.IADD R52, R52, 0x1, -R4 ;  /* 0x000000013434e824 */ /* 0x000fe200078e0a04 */
[----:B------:R-:W-:-:S03]  /*4940*/  ISETP.GT.U32.AND P6, PT, R4, R47, PT ;  /* 0x0000002f0400720c */ /* 0x000fc60003fc4070 */
[----:B------:R-:W-:Y:S01]  /*4950*/  @!P2 IMAD.MOV R135, RZ, RZ, -R135 ;  /* 0x000000ffff87a224 */ /* 0x000fe200078e0a87 */
[----:B------:R-:W-:Y:S01]  /*4960*/  ISETP.GE.AND P2, PT, R132, RZ, PT ;  /* 0x000000ff8400720c */ /* 0x000fe20003f46270 */
[--C-:B------:R-:W-:Y:S01]  /*4970*/  @!P5 IMAD.IADD R49, R49, 0x1, -R4.reuse ;  /* 0x000000013131d824 */ /* 0x100fe200078e0a04 */
[----:B------:R-:W-:Y:S01]  /*4980*/  ISETP.GT.U32.AND P5, PT, R4, R46, PT ;  /* 0x0000002e0400720c */ /* 0x000fe20003fa4070 */
[----:B------:R-:W-:Y:S01]  /*4990*/  @!P4 IMAD.IADD R48, R48, 0x1, -R4 ;  /* 0x000000013030c824 */ /* 0x000fe200078e0a04 */
[----:B------:R-:W-:Y:S01]  /*49a0*/  ISETP.GE.AND P4, PT, R105, RZ, PT ;  /* 0x000000ff6900720c */ /* 0x000fe20003f86270 */
[----:B------:R-:W-:Y:S02]  /*49b0*/  IMAD.MOV.U32 R134, RZ, RZ, R54 ;  /* 0x000000ffff867224 */ /* 0x000fe400078e0036 */
[--C-:B------:R-:W-:Y:S01]  /*49c0*/  @!P3 IMAD.IADD R53, R53, 0x1, -R4.reuse ;  /* 0x000000013535b824 */ /* 0x100fe200078e0a04 */
[----:B------:R-:W-:Y:S01]  /*49d0*/  ISETP.GE.AND P3, PT, R131, RZ, PT ;  /* 0x000000ff8300720c */ /* 0x000fe20003f66270 */
[----:B------:R-:W-:Y:S01]  /*49e0*/  @!P6 IMAD.IADD R47, R47, 0x1, -R4 ;  /* 0x000000012f2fe824 */ /* 0x000fe200078e0a04 */
[----:B------:R-:W-:Y:S01]  /*49f0*/  ISETP.GT.U32.AND P6, PT, R4, R49, PT ;  /* 0x000000310400720c */ /* 0x000fe20003fc4070 */
[----:B------:R-:W-:-:S02]  /*4a00*/  IMAD.MOV.U32 R133, RZ, RZ, R52 ;  /* 0x000000ffff857224 */ /* 0x000fc400078e0034 */
[----:B------:R-:W-:Y:S01]  /*4a10*/  @!P2 IMAD.MOV R134, RZ, RZ, -R134 ;  /* 0x000000ffff86a224 */ /* 0x000fe200078e0a86 */
[----:B------:R-:W-:Y:S01]  /*4a20*/  ISETP.GT.U32.AND P2, PT, R4, R48, PT ;  /* 0x000000300400720c */ /* 0x000fe20003f44070 */
[--C-:B------:R-:W-:Y:S01]  /*4a30*/  @!P5 IMAD.IADD R46, R46, 0x1, -R4.reuse ;  /* 0x000000012e2ed824 */ /* 0x100fe200078e0a04 */
[C---:B------:R-:W-:Y:S01]  /*4a40*/  ISETP.GT.U32.AND P5, PT, R4.reuse, R47, PT ;  /* 0x0000002f0400720c */ /* 0x040fe20003fa4070 */
[----:B------:R-:W-:Y:S02]  /*4a50*/  IMAD.MOV.U32 R105, RZ, RZ, R53 ;  /* 0x000000ffff697224 */ /* 0x000fe400078e0035 */
[----:B------:R-:W-:Y:S01]  /*4a60*/  @!P4 IMAD.MOV R133, RZ, RZ, -R133 ;  /* 0x000000ffff85c224 */ /* 0x000fe200078e0a85 */
[C---:B------:R-:W-:Y:S01]  /*4a70*/  ISETP.GT.U32.AND P4, PT, R4.reuse, R45, PT ;  /* 0x0000002d0400720c */ /* 0x040fe20003f84070 */
[----:B------:R-:W-:Y:S01]  /*4a80*/  @!P3 IMAD.MOV R105, RZ, RZ, -R105 ;  /* 0x000000ffff69b224 */ /* 0x000fe200078e0a69 */
[C---:B------:R-:W-:Y:S01]  /*4a90*/  ISETP.GT.U32.AND P3, PT, R4.reuse, R46, PT ;  /* 0x0000002e0400720c */ /* 0x040fe20003f64070 */
[----:B------:R-:W-:Y:S01]  /*4aa0*/  @!P6 IMAD.IADD R49, R49, 0x1, -R4 ;  /* 0x000000013131e824 */ /* 0x000fe200078e0a04 */
[----:B------:R-:W-:-:S03]  /*4ab0*/  ISETP.GT.U32.AND P6, PT, R4, R44, PT ;  /* 0x0000002c0400720c */ /* 0x000fc60003fc4070 */
[--C-:B------:R-:W-:Y:S01]  /*4ac0*/  @!P2 IMAD.IADD R48, R48, 0x1, -R4.reuse ;  /* 0x000000013030a824 */ /* 0x100fe200078e0a04 */
[----:B------:R-:W-:Y:S01]  /*4ad0*/  ISETP.GT.U32.AND P2, PT, R4, R43, PT ;  /* 0x0000002b0400720c */ /* 0x000fe20003f44070 */
[----:B------:R-:W-:Y:S01]  /*4ae0*/  @!P5 IMAD.IADD R47, R47, 0x1, -R4 ;  /* 0x000000012f2fd824 */ /* 0x000fe200078e0a04 */
[----:B------:R-:W-:-:S03]  /*4af0*/  ISETP.GE.AND P5, PT, R130, RZ, PT ;  /* 0x000000ff8200720c */ /* 0x000fc60003fa6270 */
[--C-:B------:R-:W-:Y:S01]  /*4b00*/  @!P4 IMAD.IADD R45, R45, 0x1, -R4.reuse ;  /* 0x000000012d2dc824 */ /* 0x100fe200078e0a04 */
[----:B------:R-:W-:Y:S01]  /*4b10*/  ISETP.GE.AND P4, PT, R113, RZ, PT ;  /* 0x000000ff7100720c */ /* 0x000fe20003f86270 */
[--C-:B------:R-:W-:Y:S01]  /*4b20*/  @!P3 IMAD.IADD R46, R46, 0x1, -R4.reuse ;  /* 0x000000012e2eb824 */ /* 0x100fe200078e0a04 */
[----:B------:R-:W-:Y:S01]  /*4b30*/  ISETP.GE.AND P3, PT, R122, RZ, PT ;  /* 0x000000ff7a00720c */ /* 0x000fe20003f66270 */
[--C-:B------:R-:W-:Y:S01]  /*4b40*/  @!P6 IMAD.IADD R44, R44, 0x1, -R4.reuse ;  /* 0x000000012c2ce824 */ /* 0x100fe200078e0a04 */
[----:B------:R-:W-:Y:S01]  /*4b50*/  ISETP.GE.AND P6, PT, R108, RZ, PT ;  /* 0x000000ff6c00720c */ /* 0x000fe20003fc6270 */
[----:B------:R-:W-:Y:S02]  /*4b60*/  IMAD.MOV.U32 R132, RZ, RZ, R49 ;  /* 0x000000ffff847224 */ /* 0x000fe400078e0031 */
[----:B------:R-:W-:Y:S02]  /*4b70*/  @!P2 IMAD.IADD R43, R43, 0x1, -R4 ;  /* 0x000000012b2ba824 */ /* 0x000fe400078e0a04 */
[----:B------:R-:W-:-:S02]  /*4b80*/  IMAD.MOV.U32 R131, RZ, RZ, R47 ;  /* 0x000000ffff837224 */ /* 0x000fc400078e002f */
[----:B------:R-:W-:Y:S01]  /*4b90*/  @!P5 IMAD.MOV R132, RZ, RZ, -R132 ;  /* 0x000000ffff84d224 */ /* 0x000fe200078e0a84 */
[C---:B------:R-:W-:Y:S01]  /*4ba0*/  ISETP.GT.U32.AND P5, PT, R4.reuse, R43, PT ;  /* 0x0000002b0400720c */ /* 0x040fe20003fa4070 */
[----:B------:R-:W-:Y:S02]  /*4bb0*/  IMAD.MOV.U32 R108, RZ, RZ, R48 ;  /* 0x000000ffff6c7224 */ /* 0x000fe400078e0030 */
[----:B------:R-:W-:Y:S02]  /*4bc0*/  IMAD.MOV.U32 R130, RZ, RZ, R46 ;  /* 0x000000ffff827224 */ /* 0x000fe400078e002e */
[----:B------:R-:W-:Y:S01]  /*4bd0*/  @!P4 IMAD.MOV R131, RZ, RZ, -R131 ;  /* 0x000000ffff83c224 */ /* 0x000fe200078e0a83 */
[C---:B------:R-:W-:Y:S01]  /*4be0*/  ISETP.GT.U32.AND P4, PT, R4.reuse, R42, PT ;  /* 0x0000002a0400720c */ /* 0x040fe20003f84070 */
[----:B------:R-:W-:Y:S01]  /*4bf0*/  @!P3 IMAD.MOV R108, RZ, RZ, -R108 ;  /* 0x000000ffff6cb224 */ /* 0x000fe200078e0a6c */
[C---:B------:R-:W-:Y:S01]  /*4c00*/  ISETP.GT.U32.AND P3, PT, R4.reuse, R44, PT ;  /* 0x0000002c0400720c */ /* 0x040fe20003f64070 */
[----:B------:R-:W-:Y:S01]  /*4c10*/  @!P6 IMAD.MOV R130, RZ, RZ, -R130 ;  /* 0x000000ffff82e224 */ /* 0x000fe200078e0a82 */
[----:B------:R-:W-:-:S03]  /*4c20*/  ISETP.GT.U32.AND P6, PT, R4, R41, PT ;  /* 0x000000290400720c */ /* 0x000fc60003fc4070 */
[----:B------:R-:W-:Y:S01]  /*4c30*/  @!P5 IMAD.IADD R43, R43, 0x1, -R4 ;  /* 0x000000012b2bd824 */ /* 0x000fe200078e0a04 */
[----:B------:R-:W-:-:S05]  /*4c40*/  ISETP.GE.AND P5, PT, R128, RZ, PT ;  /* 0x000000ff8000720c */ /* 0x000fca0003fa6270 */
[--C-:B------:R-:W-:Y:S02]  /*4c50*/  @!P4 IMAD.IADD R42, R42, 0x1, -R4.reuse ;  /* 0x000000012a2ac824 */ /* 0x100fe400078e0a04 */
[--C-:B------:R-:W-:Y:S02]  /*4c60*/  @!P3 IMAD.IADD R44, R44, 0x1, -R4.reuse ;  /* 0x000000012c2cb824 */ /* 0x100fe400078e0a04 */
[----:B------:R-:W-:Y:S01]  /*4c70*/  @!P6 IMAD.IADD R41, R41, 0x1, -R4 ;  /* 0x000000012929e824 */ /* 0x000fe200078e0a04 */
[----:B------:R-:W-:Y:S02]  /*4c80*/  ISETP.GT.U32.AND P6, PT, R4, R42, PT ;  /* 0x0000002a0400720c */ /* 0x000fe40003fc4070 */
[----:B------:R-:W-:Y:S01]  /*4c90*/  ISETP.GE.AND P3, PT, R129, RZ, PT ;  /* 0x000000ff8100720c */ /* 0x000fe20003f66270 */
[----:B------:R-:W-:-:S04]  /*4ca0*/  IMAD.MOV.U32 R129, RZ, RZ, R44 ;  /* 0x000000ffff817224 */ /* 0x000fc800078e002c */
[----:B------:R-:W-:Y:S01]  /*4cb0*/  @!P5 IMAD.MOV R129, RZ, RZ, -R129 ;  /* 0x000000ffff81d224 */ /* 0x000fe200078e0a81 */
[C---:B------:R-:W-:Y:S02]  /*4cc0*/  ISETP.GT.U32.AND P5, PT, R4.reuse, R38, PT ;  /* 0x000000260400720c */ /* 0x040fe40003fa4070 */
[----:B------:R-:W-:-:S03]  /*4cd0*/  ISETP.GT.U32.AND P2, PT, R4, R45, PT ;  /* 0x0000002d0400720c */ /* 0x000fc60003f44070 */
[----:B------:R-:W-:Y:S01]  /*4ce0*/  @!P6 IMAD.IADD R42, R42, 0x1, -R4 ;  /* 0x000000012a2ae824 */ /* 0x000fe200078e0a04 */
[----:B------:R-:W-:-:S07]  /*4cf0*/  ISETP.GE.AND P6, PT, R127, RZ, PT ;  /* 0x000000ff7f00720c */ /* 0x000fce0003fc6270 */
[----:B------:R-:W-:Y:S01]  /*4d00*/  @!P5 IMAD.IADD R38, R38, 0x1, -R4 ;  /* 0x000000012626d824 */ /* 0x000fe200078e0a04 */
[----:B------:R-:W-:Y:S01]  /*4d10*/  ISETP.GE.AND P5, PT, R112, RZ, PT ;  /* 0x000000ff7000720c */ /* 0x000fe20003fa6270 */
[----:B------:R-:W-:Y:S02]  /*4d20*/  IMAD.MOV.U32 R112, RZ, RZ, R42 ;  /* 0x000000ffff707224 */ /* 0x000fe400078e002a */
[----:B------:R-:W-:Y:S01]  /*4d30*/  @!P2 IMAD.IADD R45, R45, 0x1, -R4 ;  /* 0x000000012d2da824 */ /* 0x000fe200078e0a04 */
[C---:B------:R-:W-:Y:S01]  /*4d40*/  ISETP.GT.U32.AND P2, PT, R4.reuse, R39, PT ;  /* 0x000000270400720c */ /* 0x040fe20003f44070 */
[----:B------:R-:W-:Y:S01]  /*4d50*/  @!P6 IMAD.MOV R112, RZ, RZ, -R112 ;  /* 0x000000ffff70e224 */ /* 0x000fe200078e0a70 */
[----:B------:R-:W-:Y:S02]  /*4d60*/  ISETP.GT.U32.AND P6, PT, R4, R38, PT ;  /* 0x000000260400720c */ /* 0x000fe40003fc4070 */
[----:B------:R-:W-:Y:S01]  /*4d70*/  ISETP.GE.AND P4, PT, R111, RZ, PT ;  /* 0x000000ff6f00720c */ /* 0x000fe20003f86270 */
[----:B------:R-:W-:-:S04]  /*4d80*/  IMAD.MOV.U32 R111, RZ, RZ, R45 ;  /* 0x000000ffff6f7224 */ /* 0x000fc800078e002d */
[----:B------:R-:W-:-:S04]  /*4d90*/  @!P3 IMAD.MOV R111, RZ, RZ, -R111 ;  /* 0x000000ffff6fb224 */ /* 0x000fc800078e0a6f */
[--C-:B------:R-:W-:Y:S02]  /*4da0*/  @!P2 IMAD.IADD R39, R39, 0x1, -R4.reuse ;  /* 0x000000012727a824 */ /* 0x100fe400078e0a04 */
[----:B------:R-:W-:Y:S01]  /*4db0*/  @!P6 IMAD.IADD R38, R38, 0x1, -R4 ;  /* 0x000000012626e824 */ /* 0x000fe200078e0a04 */
[C---:B------:R-:W-:Y:S02]  /*4dc0*/  ISETP.GT.U32.AND P6, PT, R4.reuse, R34, PT ;  /* 0x000000220400720c */ /* 0x040fe40003fc4070 */
[C---:B------:R-:W-:Y:S02]  /*4dd0*/  ISETP.GT.U32.AND P3, PT, R4.reuse, R39, PT ;  /* 0x000000270400720c */ /* 0x040fe40003f64070 */
[----:B------:R-:W-:Y:S02]  /*4de0*/  ISETP.GT.U32.AND P2, PT, R4, R41, PT ;  /* 0x000000290400720c */ /* 0x000fe40003f44070 */
[----:B------:R-:W-:-:S07]  /*4df0*/  LOP3.LUT R165, R0, 0xe4, RZ, 0xfc, !PT ;  /* 0x000000e400a57812 */ /* 0x000fce00078efcff */
[--C-:B------:R-:W-:Y:S02]  /*4e00*/  @!P6 IMAD.IADD R34, R34, 0x1, -R4.reuse ;  /* 0x000000012222e824 */ /* 0x100fe400078e0a04 */
[--C-:B------:R-:W-:Y:S01]  /*4e10*/  @!P3 IMAD.IADD R39, R39, 0x1, -R4.reuse ;  /* 0x000000012727b824 */ /* 0x100fe200078e0a04 */
[----:B------:R-:W-:Y:S02]  /*4e20*/  ISETP.GE.AND P3, PT, R126, RZ, PT ;  /* 0x000000ff7e00720c */ /* 0x000fe40003f66270 */
[----:B------:R-:W-:Y:S02]  /*4e30*/  ISETP.GT.U32.AND P6, PT, R4, R34, PT ;  /* 0x000000220400720c */ /* 0x000fe40003fc4070 */
[C---:B------:R-:W-:Y:S02]  /*4e40*/  LOP3.LUT R163, R0.reuse, 0xe8, RZ, 0xfc, !PT ;  /* 0x000000e800a37812 */ /* 0x040fe400078efcff */
[C---:B------:R-:W-:Y:S01]  /*4e50*/  LOP3.LUT R85, R0.reuse, 0xea, RZ, 0xfc, !PT ;  /* 0x000000ea00557812 */ /* 0x040fe200078efcff */
[----:B------:R-:W-:Y:S01]  /*4e60*/  @!P2 IMAD.IADD R41, R41, 0x1, -R4 ;  /* 0x000000012929a824 */ /* 0x000fe200078e0a04 */
[C---:B------:R-:W-:Y:S01]  /*4e70*/  LOP3.LUT R162, R0.reuse, 0xec, RZ, 0xfc, !PT ;  /* 0x000000ec00a27812 */ /* 0x040fe200078efcff */
[----:B------:R-:W-:Y:S01]  /*4e80*/  STL [R1+0x404], R165 ;  /* 0x000404a501007387 */ /* 0x000fe20000100800 */
[----:B------:R-:W-:-:S02]  /*4e90*/  LOP3.LUT R161, R0, 0xf0, RZ, 0xfc, !PT ;  /* 0x000000f000a17812 */ /* 0x000fc400078efcff */
[C---:B------:R-:W-:Y:S01]  /*4ea0*/  LOP3.LUT R160, R0.reuse, 0xf2, RZ, 0xfc, !PT ;  /* 0x000000f200a07812 */ /* 0x040fe200078efcff */
[----:B------:R-:W-:Y:S01]  /*4eb0*/  STL [R1+0x400], R163 ;  /* 0x000400a301007387 */ /* 0x000fe20000100800 */
[C---:B------:R-:W-:Y:S01]  /*4ec0*/  LOP3.LUT R123, R0.reuse, 0xf4, RZ, 0xfc, !PT ;  /* 0x000000f4007b7812 */ /* 0x040fe200078efcff */
[----:B------:R-:W-:Y:S01]  /*4ed0*/  IMAD.MOV.U32 R127, RZ, RZ, R41 ;  /* 0x000000ffff7f7224 */ /* 0x000fe200078e0029 */
[C---:B------:R-:W-:Y:S01]  /*4ee0*/  LOP3.LUT R122, R0.reuse, 0xf8, RZ, 0xfc, !PT ;  /* 0x000000f8007a7812 */ /* 0x040fe200078efcff */
[----:B------:R-:W-:Y:S01]  /*4ef0*/  STL [R1+0x3fc], R85 ;  /* 0x0003fc5501007387 */ /* 0x000fe20000100800 */
[----:B------:R-:W-:-:S03]  /*4f00*/  LOP3.LUT R164, R0, 0xfa, RZ, 0xfc, !PT ;  /* 0x000000fa00a47812 */ /* 0x000fc600078efcff */
[----:B------:R-:W-:Y:S01]  /*4f10*/  STL [R1+0x3f8], R162 ;  /* 0x0003f8a201007387 */ /* 0x000fe20000100800 */
[----:B------:R-:W-:-:S03]  /*4f20*/  LOP3.LUT R157, R87, 0x6, R40, 0xfe, !PT ;  /* 0x00000006579d7812 */ /* 0x000fc600078efe28 */
[----:B------:R0:W-:Y:S01]  /*4f30*/  STL [R1+0x804], R136 ;  /* 0x0008048801007387 */ /* 0x0001e20000100800 */
[----:B------:R-:W-:Y:S01]  /*4f40*/  LOP3.LUT R150, R0, 0xfc, RZ, 0xfc, !PT ;  /* 0x000000fc00967812 */ /* 0x000fe200078efcff */
[----:B------:R-:W-:Y:S02]  /*4f50*/  @!P3 IMAD.MOV R127, RZ, RZ, -R127 ;  /* 0x000000ffff7fb224 */ /* 0x000fe400078e0a7f */
[----:B------:R1:W-:Y:S01]  /*4f60*/  STL [R1+0x3f4], R161 ;  /* 0x0003f4a101007387 */ /* 0x0003e20000100800 */
[----:B------:R-:W-:Y:S01]  /*4f70*/  ISETP.GE.AND P3, PT, R138, RZ, PT ;  /* 0x000000ff8a00720c */ /* 0x000fe20003f66270 */
[----:B------:R-:W-:Y:S02]  /*4f80*/  @!P6 IMAD.IADD R34, R34, 0x1, -R4 ;  /* 0x000000012222e824 */ /* 0x000fe400078e0a04 */
[----:B------:R2:W-:Y:S01]  /*4f90*/  STL [R1+0x3f0], R160 ;  /* 0x0003f0a001007387 */ /* 0x0005e20000100800 */
[----:B0-----:R-:W-:-:S03]  /*4fa0*/  LOP3.LUT R136, R87, 0xe, R40, 0xfe, !PT ;  /* 0x0000000e57887812 */ /* 0x001fc600078efe28 */
[----:B------:R-:W-:Y:S01]  /*4fb0*/  STL [R1+0x3ec], R123 ;  /* 0x0003ec7b01007387 */ /* 0x000fe20000100800 */
[--C-:B------:R-:W-:Y:S02]  /*4fc0*/  LOP3.LUT R139, R87, 0x16, R40.reuse, 0xfe, !PT ;  /* 0x00000016578b7812 */ /* 0x100fe400078efe28 */
[----:B------:R-:W-:Y:S01]  /*4fd0*/  ISETP.GE.AND P6, PT, R137, RZ, PT ;  /* 0x000000ff8900720c */ /* 0x000fe20003fc6270 */
[----:B------:R-:W-:Y:S01]  /*4fe0*/  STL [R1+0x3e8], R122 ;  /* 0x0003e87a01007387 */ /* 0x000fe20000100800 */
[C-C-:B------:R-:W-:Y:S02]  /*4ff0*/  LOP3.LUT R138, R87.reuse, 0x1e, R40.reuse, 0xfe, !PT ;  /* 0x0000001e578a7812 */ /* 0x140fe400078efe28 */
[----:B------:R-:W-:Y:S01]  /*5000*/  LOP3.LUT R137, R87, 0x26, R40, 0xfe, !PT ;  /* 0x0000002657897812 */ /* 0x000fe200078efe28 */
[----:B------:R0:W-:Y:S04]  /*5010*/  STL [R1+0x3e4], R164 ;  /* 0x0003e4a401007387 */ /* 0x0001e80000100800 */
[----:B------:R-:W-:Y:S04]  /*5020*/  STL [R1+0x2f8], R157 ;  /* 0x0002f89d01007387 */ /* 0x000fe80000100800 */
[----:B------:R-:W-:Y:S04]  /*5030*/  STL [R1+0x324], R136 ;  /* 0x0003248801007387 */ /* 0x000fe80000100800 */
[----:B------:R3:W-:Y:S04]  /*5040*/  STL [R1+0x3e0], R150 ;  /* 0x0003e09601007387 */ /* 0x0007e80000100800 */
[----:B------:R-:W-:Y:S04]  /*5050*/  STL [R1+0x308], R139 ;  /* 0x0003088b01007387 */ /* 0x000fe80000100800 */
[----:B------:R4:W-:Y:S04]  /*5060*/  STL [R1+0x320], R138 ;  /* 0x0003208a01007387 */ /* 0x0009e80000100800 */
[----:B------:R0:W-:Y:S04]  /*5070*/  STL [R1+0x31c], R137 ;  /* 0x00031c8901007387 */ /* 0x0001e80000100800 */
[----:B------:R-:W2:Y:S01]  /*5080*/  LDL R51, [R1+0x4e8] ;  /* 0x0004e80001337983 */ /* 0x000ea20000100800 */
[----:B------:R-:W-:Y:S01]  /*5090*/  IMAD.MOV.U32 R128, RZ, RZ, R43 ;  /* 0x000000ffff807224 */ /* 0x000fe200078e002b */
[----:B------:R-:W-:-:S03]  /*50a0*/  ISETP.GT.U32.AND P2, PT, R4, R36, PT ;  /* 0x000000240400720c */ /* 0x000fc60003f44070 */
[----:B------:R-:W-:Y:S01]  /*50b0*/  @!P4 IMAD.MOV R128, RZ, RZ, -R128 ;  /* 0x000000ffff80c224 */ /* 0x000fe200078e0a80 */
[----:B------:R-:W-:Y:S01]  /*50c0*/  ISETP.GT.U32.AND P4, PT, R4, R37, PT ;  /* 0x000000250400720c */ /* 0x000fe20003f84070 */
[----:B------:R-:W-:-:S04]  /*50d0*/  IMAD.MOV.U32 R126, RZ, RZ, R39 ;  /* 0x000000ffff7e7224 */ /* 0x000fc800078e0027 */
[----:B------:R-:W-:Y:S01]  /*50e0*/  @!P5 IMAD.MOV R126, RZ, RZ, -R126 ;  /* 0x000000ffff7ed224 */ /* 0x000fe200078e0a7e */
[----:B------:R-:W-:-:S03]  /*50f0*/  ISETP.GT.U32.AND P5, PT, R4, R35, PT ;  /* 0x000000230400720c */ /* 0x000fc60003fa4070 */
[----:B------:R-:W-:-:S04]  /*5100*/  @!P2 IMAD.IADD R36, R36, 0x1, -R4 ;  /* 0x000000012424a824 */ /* 0x000fc800078e0a04 */
[----:B------:R-:W-:Y:S01]  /*5110*/  @!P4 IMAD.IADD R37, R37, 0x1, -R4 ;  /* 0x000000012525c824 */ /* 0x000fe200078e0a04 */
[----:B------:R-:W-:-:S04]  /*5120*/  ISETP.GT.U32.AND P2, PT, R4, R36, PT ;  /* 0x000000240400720c */ /* 0x000fc80003f44070 */
[----:B------:R-:W-:Y:S01]  /*5130*/  ISETP.GT.U32.AND P4, PT, R4, R37, PT ;  /* 0x000000250400720c */ /* 0x000fe20003f84070 */
[----:B------:R-:W-:Y:S02]  /*5140*/  @!P5 IMAD.IADD R35, R35, 0x1, -R4 ;  /* 0x000000012323d824 */ /* 0x000fe400078e0a04 */
[----:B------:R-:W-:-:S03]  /*5150*/  @!P3 IMAD.MOV R38, RZ, RZ, -R38 ;  /* 0x000000ffff26b224 */ /* 0x000fc600078e0a26 */
[----:B------:R-:W-:-:S03]  /*5160*/  ISETP.GT.U32.AND P3, PT, R4, R35, PT ;  /* 0x000000230400720c */ /* 0x000fc60003f64070 */
[----:B------:R-:W-:Y:S01]  /*5170*/  @!P2 IMAD.IADD R36, R36, 0x1, -R4 ;  /* 0x000000012424a824 */ /* 0x000fe200078e0a04 */
[----:B------:R-:W-:-:S03]  /*5180*/  ISETP.GT.U32.AND P2, PT, R4, R33, PT ;  /* 0x000000210400720c */ /* 0x000fc60003f44070 */
[----:B------:R-:W-:Y:S01]  /*5190*/  @!P4 IMAD.IADD R37, R37, 0x1, -R4 ;  /* 0x000000012525c824 */ /* 0x000fe200078e0a04 */
[----:B------:R-:W-:-:S03]  /*51a0*/  ISETP.GE.AND P4, PT, R125, RZ, PT ;  /* 0x000000ff7d00720c */ /* 0x000fc60003f86270 */
[----:B------:R-:W-:Y:S02]  /*51b0*/  IMAD.MOV.U32 R125, RZ, RZ, R37 ;  /* 0x000000ffff7d7224 */ /* 0x000fe400078e0025 */
[----:B------:R-:W-:Y:S01]  /*51c0*/  @!P3 IMAD.IADD R35, R35, 0x1, -R4 ;  /* 0x000000012323b824 */ /* 0x000fe200078e0a04 */
[----:B------:R-:W-:-:S03]  /*51d0*/  ISETP.GT.U32.AND P3, PT, R4, R30, PT ;  /* 0x0000001e0400720c */ /* 0x000fc60003f64070 */
[----:B------:R-:W-:-:S04]  /*51e0*/  @!P2 IMAD.IADD R33, R33, 0x1, -R4 ;  /* 0x000000012121a824 */ /* 0x000fc800078e0a04 */
[----:B------:R-:W-:Y:S01]  /*51f0*/  @!P4 IMAD.MOV R125, RZ, RZ, -R125 ;  /* 0x000000ffff7dc224 */ /* 0x000fe200078e0a7d */
[C---:B------:R-:W-:Y:S02]  /*5200*/  ISETP.GT.U32.AND P4, PT, R4.reuse, R32, PT ;  /* 0x000000200400720c */ /* 0x040fe40003f84070 */
[----:B------:R-:W-:-:S03]  /*5210*/  ISETP.GT.U32.AND P2, PT, R4, R33, PT ;  /* 0x000000210400720c */ /* 0x000fc60003f44070 */
[----:B------:R-:W-:Y:S02]  /*5220*/  @!P3 IMAD.IADD R30, R30, 0x1, -R4 ;  /* 0x000000011e1eb824 */ /* 0x000fe400078e0a04 */
[----:B------:R-:W-:-:S03]  /*5230*/  @!P6 IMAD.MOV R35, RZ, RZ, -R35 ;  /* 0x000000ffff23e224 */ /* 0x000fc600078e0a23 */
[----:B------:R-:W-:-:S03]  /*5240*/  ISETP.GT.U32.AND P6, PT, R4, R30, PT ;  /* 0x0000001e0400720c */ /* 0x000fc60003fc4070 */
[--C-:B------:R-:W-:Y:S01]  /*5250*/  @!P4 IMAD.IADD R32, R32, 0x1, -R4.reuse ;  /* 0x000000012020c824 */ /* 0x100fe200078e0a04 */
[----:B------:R-:W-:Y:S01]  /*5260*/  ISETP.GE.AND P4, PT, R120, RZ, PT ;  /* 0x000000ff7800720c */ /* 0x000fe20003f86270 */
[----:B------:R-:W-:-:S04]  /*5270*/  @!P2 IMAD.IADD R33, R33, 0x1, -R4 ;  /* 0x000000012121a824 */ /* 0x000fc800078e0a04 */
[----:B------:R-:W-:-:S04]  /*5280*/  IMAD.MOV.U32 R120, RZ, RZ, R33 ;  /* 0x000000ffff787224 */ /* 0x000fc800078e0021 */
[----:B------:R-:W-:Y:S01]  /*5290*/  @!P6 IMAD.IADD R30, R30, 0x1, -R4 ;  /* 0x000000011e1ee824 */ /* 0x000fe200078e0a04 */
[----:B------:R-:W-:-:S03]  /*52a0*/  ISETP.GT.U32.AND P6, PT, R4, R27, PT ;  /* 0x0000001b0400720c */ /* 0x000fc60003fc4070 */
[----:B------:R-:W-:Y:S01]  /*52b0*/  @!P4 IMAD.MOV R120, RZ, RZ, -R120 ;  /* 0x000000ffff78c224 */ /* 0x000fe200078e0a78 */
[----:B------:R-:W-:Y:S02]  /*52c0*/  ISETP.GT.U32.AND P4, PT, R4, R29, PT ;  /* 0x0000001d0400720c */ /* 0x000fe40003f84070 */
[----:B------:R-:W-:-:S07]  /*52d0*/  ISETP.GE.AND P2, PT, R121, RZ, PT ;  /* 0x000000ff7900720c */ /* 0x000fce0003f46270 */
[----:B------:R-:W-:-:S04]  /*52e0*/  @!P6 IMAD.IADD R27, R27, 0x1, -R4 ;  /* 0x000000011b1be824 */ /* 0x000fc800078e0a04 */
[----:B------:R-:W-:Y:S01]  /*52f0*/  @!P4 IMAD.IADD R29, R29, 0x1, -R4 ;  /* 0x000000011d1dc824 */ /* 0x000fe200078e0a04 */
[----:B------:R-:W-:Y:S02]  /*5300*/  ISETP.GE.AND P4, PT, R118, RZ, PT ;  /* 0x000000ff7600720c */ /* 0x000fe40003f86270 */
[----:B------:R-:W-:Y:S01]  /*5310*/  ISETP.GT.U32.AND P6, PT, R4, R27, PT ;  /* 0x0000001b0400720c */ /* 0x000fe20003fc4070 */
[----:B------:R-:W-:Y:S02]  /*5320*/  IMAD.MOV.U32 R118, RZ, RZ, R30 ;  /* 0x000000ffff767224 */ /* 0x000fe400078e001e */
[----:B------:R-:W-:-:S04]  /*5330*/  IMAD.MOV.U32 R121, RZ, RZ, R34 ;  /* 0x000000ffff797224 */ /* 0x000fc800078e0022 */
[----:B------:R-:W-:Y:S01]  /*5340*/  @!P2 IMAD.MOV R121, RZ, RZ, -R121 ;  /* 0x000000ffff79a224 */ /* 0x000fe200078e0a79 */
[----:B------:R-:W-:-:S03]  /*5350*/  ISETP.GE.AND P2, PT, R156, RZ, PT ;  /* 0x000000ff9c00720c */ /* 0x000fc60003f46270 */
[----:B------:R-:W-:Y:S01]  /*5360*/  @!P4 IMAD.MOV R118, RZ, RZ, -R118 ;  /* 0x000000ffff76c224 */ /* 0x000fe200078e0a76 */
[----:B------:R-:W-:Y:S01]  /*5370*/  ISETP.GT.U32.AND P4, PT, R4, R25, PT ;  /* 0x000000190400720c */ /* 0x000fe20003f84070 */
[----:B------:R-:W-:Y:S01]  /*5380*/  @!P6 IMAD.IADD R27, R27, 0x1, -R4 ;  /* 0x000000011b1be824 */ /* 0x000fe200078e0a04 */
[----:B------:R-:W-:Y:S02]  /*5390*/  ISETP.GE.AND P6, PT, R155, RZ, PT ;  /* 0x000000ff9b00720c */ /* 0x000fe40003fc6270 */
[C-C-:B------:R-:W-:Y:S02]  /*53a0*/  LOP3.LUT R156, R87.reuse, 0x2e, R40.reuse, 0xfe, !PT ;  /* 0x0000002e579c7812 */ /* 0x140fe400078efe28 */
[C-C-:B------:R-:W-:Y:S02]  /*53b0*/  LOP3.LUT R155, R87.reuse, 0x36, R40.reuse, 0xfe, !PT ;  /* 0x00000036579b7812 */ /* 0x140fe400078efe28 */
[----:B------:R-:W-:Y:S01]  /*53c0*/  LOP3.LUT R151, R87, 0x3e, R40, 0xfe, !PT ;  /* 0x0000003e57977812 */ /* 0x000fe200078efe28 */
[----:B------:R-:W-:Y:S04]  /*53d0*/  STL [R1+0x318], R156 ;  /* 0x0003189c01007387 */ /* 0x000fe80000100800 */
[----:B------:R-:W-:Y:S04]  /*53e0*/  STL [R1+0x314], R155 ;  /* 0x0003149b01007387 */ /* 0x000fe80000100800 */
[----:B------:R0:W-:Y:S01]  /*53f0*/  STL [R1+0x30c], R151 ;  /* 0x00030c9701007387 */ /* 0x0001e20000100800 */
[----:B------:R-:W-:-:S03]  /*5400*/  @!P4 IMAD.IADD R25, R25, 0x1, -R4 ;  /* 0x000000011919c824 */ /* 0x000fc600078e0a04 */
[----:B------:R-:W3:Y:S01]  /*5410*/  LDL R159, [R1+0x4c4] ;  /* 0x0004c400019f7983 */ /* 0x000ee20000100800 */
[----:B------:R-:W-:Y:S01]  /*5420*/  ISETP.GE.AND P4, PT, R116, RZ, PT ;  /* 0x000000ff7400720c */ /* 0x000fe20003f86270 */
[----:B------:R-:W-:-:S12]  /*5430*/  IMAD.MOV.U32 R116, RZ, RZ, R27 ;  /* 0x000000ffff747224 */ /* 0x000fd800078e001b */
[----:B------:R-:W-:Y:S01]  /*5440*/  @!P4 IMAD.MOV R116, RZ, RZ, -R116 ;  /* 0x000000ffff74c224 */ /* 0x000fe200078e0a74 */
[----:B------:R-:W-:Y:S01]  /*5450*/  ISETP.GE.AND P5, PT, R124, RZ, PT ;  /* 0x000000ff7c00720c */ /* 0x000fe20003fa6270 */
[----:B------:R-:W-:Y:S01]  /*5460*/  IMAD.MOV.U32 R124, RZ, RZ, R36 ;  /* 0x000000ffff7c7224 */ /* 0x000fe200078e0024 */
[----:B--2---:R-:W-:Y:S02]  /*5470*/  ISETP.GE.AND P4, PT, R51, RZ, PT ;  /* 0x000000ff3300720c */ /* 0x004fe40003f86270 */
[----:B------:R-:W2:Y:S09]  /*5480*/  LDL R51, [R1+0x4bc] ;  /* 0x0004bc0001337983 */ /* 0x000eb20000100800 */
[----:B------:R-:W-:Y:S01]  /*5490*/  @!P5 IMAD.MOV R124, RZ, RZ, -R124 ;  /* 0x000000ffff7cd224 */ /* 0x000fe200078e0a7c */
[----:B------:R-:W-:-:S13]  /*54a0*/  ISETP.GT.U32.AND P5, PT, R4, R31, PT ;  /* 0x0000001f0400720c */ /* 0x000fda0003fa4070 */
[----:B------:R-:W-:-:S05]  /*54b0*/  @!P5 IMAD.IADD R31, R31, 0x1, -R4 ;  /* 0x000000011f1fd824 */ /* 0x000fca00078e0a04 */
[C---:B------:R-:W-:Y:S02]  /*54c0*/  ISETP.GT.U32.AND P3, PT, R4.reuse, R31, PT ;  /* 0x0000001f0400720c */ /* 0x040fe40003f64070 */
[----:B------:R-:W-:-:S11]  /*54d0*/  ISETP.GT.U32.AND P5, PT, R4, R32, PT ;  /* 0x000000200400720c */ /* 0x000fd60003fa4070 */
[--C-:B------:R-:W-:Y:S01]  /*54e0*/  @!P3 IMAD.IADD R31, R31, 0x1, -R4.reuse ;  /* 0x000000011f1fb824 */ /* 0x100fe200078e0a04 */
[----:B------:R-:W-:Y:S01]  /*54f0*/  ISETP.GT.U32.AND P3, PT, R4, R28, PT ;  /* 0x0000001c0400720c */ /* 0x000fe20003f64070 */
[----:B------:R-:W-:-:S04]  /*5500*/  @!P5 IMAD.IADD R32, R32, 0x1, -R4 ;  /* 0x000000012020d824 */ /* 0x000fc800078e0a04 */
[----:B------:R-:W-:-:S08]  /*5510*/  @!P2 IMAD.MOV R32, RZ, RZ, -R32 ;  /* 0x000000ffff20a224 */ /* 0x000fd000078e0a20 */
[----:B------:R-:W-:-:S05]  /*5520*/  @!P3 IMAD.IADD R28, R28, 0x1, -R4 ;  /* 0x000000011c1cb824 */ /* 0x000fca00078e0a04 */
[C---:B------:R-:W-:Y:S02]  /*5530*/  ISETP.GT.U32.AND P2, PT, R4.reuse, R28, PT ;  /* 0x0000001c0400720c */ /* 0x040fe40003f44070 */
[----:B------:R-:W-:Y:S02]  /*5540*/  ISETP.GT.U32.AND P3, PT, R4, R29, PT ;  /* 0x0000001d0400720c */ /* 0x000fe40003f64070 */
[----:B------:R-:W-:-:S09]  /*5550*/  ISETP.GE.AND P5, PT, R119, RZ, PT ;  /* 0x000000ff7700720c */ /* 0x000fd20003fa6270 */
[--C-:B------:R-:W-:Y:S01]  /*5560*/  @!P2 IMAD.IADD R28, R28, 0x1, -R4.reuse ;  /* 0x000000011c1ca824 */ /* 0x100fe200078e0a04 */
[C---:B------:R-:W-:Y:S01]  /*5570*/  ISETP.GT.U32.AND P2, PT, R4.reuse, R23, PT ;  /* 0x000000170400720c */ /* 0x040fe20003f44070 */
[----:B------:R-:W-:Y:S02]  /*5580*/  IMAD.MOV.U32 R119, RZ, RZ, R31 ;  /* 0x000000ffff777224 */ /* 0x000fe400078e001f */
[----:B------:R-:W-:Y:S02]  /*5590*/  @!P3 IMAD.IADD R29, R29, 0x1, -R4 ;  /* 0x000000011d1db824 */ /* 0x000fe400078e0a04 */
[----:B------:R-:W-:Y:S01]  /*55a0*/  @!P5 IMAD.MOV R119, RZ, RZ, -R119 ;  /* 0x000000ffff77d224 */ /* 0x000fe200078e0a77 */
[----:B------:R-:W-:Y:S01]  /*55b0*/  ISETP.GT.U32.AND P5, PT, R4, R26, PT ;  /* 0x0000001a0400720c */ /* 0x000fe20003fa4070 */
[----:B------:R-:W-:-:S06]  /*55c0*/  @!P6 IMAD.MOV R29, RZ, RZ, -R29 ;  /* 0x000000ffff1de224 */ /* 0x000fcc00078e0a1d */
[----:B------:R-:W-:-:S05]  /*55d0*/  @!P2 IMAD.IADD R23, R23, 0x1, -R4 ;  /* 0x000000011717a824 */ /* 0x000fca00078e0a04 */
[C---:B------:R-:W-:Y:S02]  /*55e0*/  ISETP.GT.U32.AND P6, PT, R4.reuse, R23, PT ;  /* 0x000000170400720c */ /* 0x040fe40003fc4070 */
[C---:B------:R-:W-:Y:S02]  /*55f0*/  ISETP.GT.U32.AND P3, PT, R4.reuse, R24, PT ;  /* 0x000000180400720c */ /* 0x040fe40003f64070 */
[----:B------:R-:W-:Y:S01]  /*5600*/  ISETP.GT.U32.AND P2, PT, R4, R25, PT ;  /* 0x000000190400720c */ /* 0x000fe20003f44070 */
[----:B------:R-:W-:Y:S01]  /*5610*/  @!P5 IMAD.IADD R26, R26, 0x1, -R4 ;  /* 0x000000011a1ad824 */ /* 0x000fe200078e0a04 */
[----:B------:R-:W-:-:S07]  /*5620*/  ISETP.GE.AND P5, PT, R117, RZ, PT ;  /* 0x000000ff7500720c */ /* 0x000fce0003fa6270 */
[--C-:B------:R-:W-:Y:S01]  /*5630*/  @!P6 IMAD.IADD R23, R23, 0x1, -R4.reuse ;  /* 0x000000011717e824 */ /* 0x100fe200078e0a04 */
[----:B------:R-:W-:Y:S01]  /*5640*/  ISETP.GT.U32.AND P6, PT, R4, R20, PT ;  /* 0x000000140400720c */ /* 0x000fe20003fc4070 */
[----:B------:R-:W-:Y:S02]  /*5650*/  @!P3 IMAD.IADD R24, R24, 0x1, -R4 ;  /* 0x000000011818b824 */ /* 0x000fe400078e0a04 */
[----:B------:R-:W-:Y:S02]  /*5660*/  IMAD.MOV.U32 R117, RZ, RZ, R28 ;  /* 0x000000ffff757224 */ /* 0x000fe400078e001c */
[----:B------:R-:W-:Y:S01]  /*5670*/  @!P2 IMAD.IADD R25, R25, 0x1, -R4 ;  /* 0x000000011919a824 */ /* 0x000fe200078e0a04 */
[C---:B------:R-:W-:Y:S01]  /*5680*/  ISETP.GT.U32.AND P2, PT, R4.reuse, R21, PT ;  /* 0x000000150400720c */ /* 0x040fe20003f44070 */
[----:B------:R-:W-:Y:S01]  /*5690*/  @!P5 IMAD.MOV R117, RZ, RZ, -R117 ;  /* 0x000000ffff75d224 */ /* 0x000fe200078e0a75 */
[----:B------:R-:W-:-:S05]  /*56a0*/  ISETP.GT.U32.AND P5, PT, R4, R24, PT ;  /* 0x000000180400720c */ /* 0x000fca0003fa4070 */
[----:B------:R-:W-:-:S05]  /*56b0*/  @!P6 IMAD.IADD R20, R20, 0x1, -R4 ;  /* 0x000000011414e824 */ /* 0x000fca00078e0a04 */
[----:B------:R-:W-:Y:S01]  /*56c0*/  ISETP.GT.U32.AND P6, PT, R4, R20, PT ;  /* 0x000000140400720c */ /* 0x000fe20003fc4070 */
[--C-:B------:R-:W-:Y:S01]  /*56d0*/  @!P2 IMAD.IADD R21, R21, 0x1, -R4.reuse ;  /* 0x000000011515a824 */ /* 0x100fe200078e0a04 */
[----:B------:R-:W-:Y:S01]  /*56e0*/  ISETP.GE.AND P2, PT, R114, RZ, PT ;  /* 0x000000ff7200720c */ /* 0x000fe20003f46270 */
[----:B------:R-:W-:Y:S01]  /*56f0*/  @!P5 IMAD.IADD R24, R24, 0x1, -R4 ;  /* 0x000000011818d824 */ /* 0x000fe200078e0a04 */
[----:B------:R-:W-:Y:S02]  /*5700*/  ISETP.GE.AND P5, PT, R154, RZ, PT ;  /* 0x000000ff9a00720c */ /* 0x000fe40003fa6270 */
[----:B------:R-:W-:-:S05]  /*5710*/  LOP3.LUT R154, R0, 0x46, RZ, 0xfc, !PT ;  /* 0x00000046009a7812 */ /* 0x000fca00078efcff */
[----:B------:R-:W-:Y:S02]  /*5720*/  STL [R1+0x3dc], R154 ;  /* 0x0003dc9a01007387 */ /* 0x000fe40000100800 */
[----:B------:R-:W-:Y:S01]  /*5730*/  @!P6 IMAD.IADD R20, R20, 0x1, -R4 ;  /* 0x000000011414e824 */ /* 0x000fe200078e0a04 */
[----:B---3--:R-:W-:Y:S01]  /*5740*/  ISETP.GE.AND P6, PT, R159, RZ, PT ;  /* 0x000000ff9f00720c */ /* 0x008fe20003fc6270 */
[----:B------:R-:W-:Y:S01]  /*5750*/  @!P2 IMAD.MOV R23, RZ, RZ, -R23 ;  /* 0x000000ffff17a224 */ /* 0x000fe200078e0a17 */
[----:B------:R-:W3:Y:S01]  /*5760*/  LDL R159, [R1+0x4b4] ;  /* 0x0004b400019f7983 */ /* 0x000ee20000100800 */
[----:B------:R-:W-:-:S03]  /*5770*/  ISETP.GT.U32.AND P2, PT, R4, R18, PT ;  /* 0x000000120400720c */ /* 0x000fc60003f44070 */
[----:B------:R-:W4:Y:S01]  /*5780*/  LDL R145, [R1+0x4b8] ;  /* 0x0004b80001917983 */ /* 0x000f220000100800 */
[----:B------:R-:W-:Y:S01]  /*5790*/  ISETP.GT.U32.AND P3, PT, R4, R26, PT ;  /* 0x0000001a0400720c */ /* 0x000fe20003f64070 */
[----:B------:R-:W-:Y:S02]  /*57a0*/  IMAD.MOV.U32 R114, RZ, RZ, R24 ;  /* 0x000000ffff727224 */ /* 0x000fe400078e0018 */
[----:B------:R-:W4:Y:S06]  /*57b0*/  LDL R147, [R1+0x4a8] ;  /* 0x0004a80001937983 */ /* 0x000f2c0000100800 */
[----:B------:R-:W-:Y:S01]  /*57c0*/  @!P2 IMAD.IADD R18, R18, 0x1, -R4 ;  /* 0x000000011212a824 */ /* 0x000fe200078e0a04 */
[----:B--2---:R-:W-:-:S02]  /*57d0*/  ISETP.GE.AND P2, PT, R51, RZ, PT ;  /* 0x000000ff3300720c */ /* 0x004fc40003f46270 */
[----:B------:R-:W2:Y:S01]  /*57e0*/  LDL R51, [R1+0x4b0] ;  /* 0x0004b00001337983 */ /* 0x000ea20000100800 */
[----:B------:R-:W-:Y:S01]  /*57f0*/  @!P3 IMAD.IADD R26, R26, 0x1, -R4 ;  /* 0x000000011a1ab824 */ /* 0x000fe200078e0a04 */
[----:B------:R-:W-:-:S13]  /*5800*/  ISETP.GT.U32.AND P3, PT, R4, R22, PT ;  /* 0x000000160400720c */ /* 0x000fda0003f64070 */
[----:B------:R-:W-:Y:S01]  /*5810*/  @!P3 IMAD.IADD R22, R22, 0x1, -R4 ;  /* 0x000000011616b824 */ /* 0x000fe200078e0a04 */
[----:B------:R-:W-:Y:S01]  /*5820*/  ISETP.GE.AND P3, PT, R115, RZ, PT ;  /* 0x000000ff7300720c */ /* 0x000fe20003f66270 */
[----:B------:R-:W-:-:S04]  /*5830*/  IMAD.MOV.U32 R115, RZ, RZ, R25 ;  /* 0x000000ffff737224 */ /* 0x000fc800078e0019 */
[----:B------:R-:W-:Y:S01]  /*5840*/  @!P5 IMAD.MOV R115, RZ, RZ, -R115 ;  /* 0x000000ffff73d224 */ /* 0x000fe200078e0a73 */
[C---:B------:R-:W-:Y:S01]  /*5850*/  ISETP.GT.U32.AND P5, PT, R4.reuse, R21, PT ;  /* 0x000000150400720c */ /* 0x040fe20003fa4070 */
[----:B------:R-:W-:Y:S01]  /*5860*/  @!P4 IMAD.MOV R26, RZ, RZ, -R26 ;  /* 0x000000ffff1ac224 */ /* 0x000fe200078e0a1a */
[----:B------:R-:W-:-:S05]  /*5870*/  ISETP.GT.U32.AND P4, PT, R4, R22, PT ;  /* 0x000000160400720c */ /* 0x000fca0003f84070 */
[----:B------:R-:W-:Y:S01]  /*5880*/  @!P3 IMAD.MOV R114, RZ, RZ, -R114 ;  /* 0x000000ffff72b224 */ /* 0x000fe200078e0a72 */
[----:B------:R-:W-:-:S05]  /*5890*/  ISETP.GT.U32.AND P3, PT, R4, R19, PT ;  /* 0x000000130400720c */ /* 0x000fca0003f64070 */
[--C-:B------:R-:W-:Y:S01]  /*58a0*/  @!P5 IMAD.IADD R21, R21, 0x1, -R4.reuse ;  /* 0x000000011515d824 */ /* 0x100fe200078e0a04 */
[----:B------:R-:W-:Y:S01]  /*58b0*/  ISETP.GT.U32.AND P5, PT, R4, R16, PT ;  /* 0x000000100400720c */ /* 0x000fe20003fa4070 */
[----:B------:R-:W-:Y:S01]  /*58c0*/  @!P4 IMAD.IADD R22, R22, 0x1, -R4 ;  /* 0x000000011616c824 */ /* 0x000fe200078e0a04 */
[----:B------:R-:W-:-:S05]  /*58d0*/  ISETP.GT.U32.AND P4, PT, R4, R17, PT ;  /* 0x000000110400720c */ /* 0x000fca0003f84070 */
[----:B------:R-:W-:Y:S01]  /*58e0*/  @!P3 IMAD.IADD R19, R19, 0x1, -R4 ;  /* 0x000000011313b824 */ /* 0x000fe200078e0a04 */
[----:B------:R-:W-:Y:S01]  /*58f0*/  ISETP.GE.AND P3, PT, R153, RZ, PT ;  /* 0x000000ff9900720c */ /* 0x000fe20003f66270 */
[----:B------:R-:W-:-:S04]  /*5900*/  IMAD.MOV.U32 R73, RZ, RZ, R21 ;  /* 0x000000ffff497224 */ /* 0x000fc800078e0015 */
[--C-:B------:R-:W-:Y:S02]  /*5910*/  @!P5 IMAD.IADD R16, R16, 0x1, -R4.reuse ;  /* 0x000000011010d824 */ /* 0x100fe400078e0a04 */
[----:B------:R-:W-:Y:S01]  /*5920*/  @!P4 IMAD.IADD R17, R17, 0x1, -R4 ;  /* 0x000000011111c824 */ /* 0x000fe200078e0a04 */
[----:B------:R-:W-:-:S05]  /*5930*/  ISETP.GT.U32.AND P4, PT, R4, R19, PT ;  /* 0x000000130400720c */ /* 0x000fca0003f84070 */
[----:B------:R-:W-:Y:S01]  /*5940*/  @!P3 IMAD.MOV R73, RZ, RZ, -R73 ;  /* 0x000000ffff49b224 */ /* 0x000fe200078e0a49 */
[----:B------:R-:W-:Y:S02]  /*5950*/  ISETP.GT.U32.AND P3, PT, R4, R16, PT ;  /* 0x000000100400720c */ /* 0x000fe40003f64070 */
[----:B------:R-:W-:Y:S01]  /*5960*/  LOP3.LUT R153, R0, 0x4e, RZ, 0xfc, !PT ;  /* 0x0000004e00997812 */ /* 0x000fe200078efcff */
[----:B------:R-:W-:-:S04]  /*5970*/  IMAD.MOV.U32 R87, RZ, RZ, R22 ;  /* 0x000000ffff577224 */ /* 0x000fc800078e0016 */
[----:B------:R0:W-:Y:S01]  /*5980*/  STL [R1+0x3d8], R153 ;  /* 0x0003d89901007387 */ /* 0x0001e20000100800 */
[----:B------:R-:W-:Y:S01]  /*5990*/  @!P4 IMAD.IADD R19, R19, 0x1, -R4 ;  /* 0x000000011313c824 */ /* 0x000fe200078e0a04 */
[----:B------:R-:W-:Y:S01]  /*59a0*/  ISETP.GT.U32.AND P4, PT, R4, R14, PT ;  /* 0x0000000e0400720c */ /* 0x000fe20003f84070 */
[----:B------:R-:W-:-:S03]  /*59b0*/  @!P6 IMAD.MOV R87, RZ, RZ, -R87 ;  /* 0x000000ffff57e224 */ /* 0x000fc600078e0a57 */
[----:B------:R-:W-:Y:S01]  /*59c0*/  @!P3 IMAD.IADD R16, R16, 0x1, -R4 ;  /* 0x000000011010b824 */ /* 0x000fe200078e0a04 */
[C---:B------:R-:W-:Y:S01]  /*59d0*/  ISETP.GT.U32.AND P6, PT, R4.reuse, R17, PT ;  /* 0x000000110400720c */ /* 0x040fe20003fc4070 */
[----:B------:R-:W-:Y:S01]  /*59e0*/  @!P2 IMAD.MOV R20, RZ, RZ, -R20 ;  /* 0x000000ffff14a224 */ /* 0x000fe200078e0a14 */
[----:B------:R-:W-:-:S06]  /*59f0*/  ISETP.GT.U32.AND P2, PT, R4, R15, PT ;  /* 0x0000000f0400720c */ /* 0x000fcc0003f44070 */
[--C-:B------:R-:W-:Y:S01]  /*5a00*/  @!P4 IMAD.IADD R14, R14, 0x1, -R4.reuse ;  /* 0x000000010e0ec824 */ /* 0x100fe200078e0a04 */
[----:B------:R-:W-:Y:S02]  /*5a10*/  ISETP.GE.AND P4, PT, R152, RZ, PT ;  /* 0x000000ff9800720c */ /* 0x000fe40003f86270 */
[----:B------:R-:W-:Y:S02]  /*5a20*/  LOP3.LUT R152, R0, 0x56, RZ, 0xfc, !PT ;  /* 0x0000005600987812 */ /* 0x000fe400078efcff */
[--C-:B------:R-:W-:Y:S02]  /*5a30*/  @!P6 IMAD.IADD R17, R17, 0x1, -R4.reuse ;  /* 0x000000011111e824 */ /* 0x100fe400078e0a04 */
[----:B------:R-:W-:Y:S01]  /*5a40*/  @!P2 IMAD.IADD R15, R15, 0x1, -R4 ;  /* 0x000000010f0fa824 */ /* 0x000fe200078e0a04 */
[----:B---3--:R-:W-:Y:S02]  /*5a50*/  ISETP.GE.AND P3, PT, R159, RZ, PT ;  /* 0x000000ff9f00720c */ /* 0x008fe40003f66270 */
[----:B------:R-:W3:Y:S01]  /*5a60*/  LDL R159, [R1+0x4a4] ;  /* 0x0004a400019f7983 */ /* 0x000ee20000100800 */
[----:B----4-:R-:W-:-:S02]  /*5a70*/  ISETP.GE.AND P6, PT, R145, RZ, PT ;  /* 0x000000ff9100720c */ /* 0x010fc40003fc6270 */
[----:B------:R-:W-:Y:S02]  /*5a80*/  LOP3.LUT R145, R0, 0x5e, RZ, 0xfc, !PT ;  /* 0x0000005e00917812 */ /* 0x000fe400078efcff */
[----:B--2---:R-:W-:Y:S02]  /*5a90*/  ISETP.GE.AND P2, PT, R51, RZ, PT ;  /* 0x000000ff3300720c */ /* 0x004fe40003f46270 */
[----:B------:R-:W2:Y:S04]  /*5aa0*/  LDL R51, [R1+0x4a0] ;  /* 0x0004a00001337983 */ /* 0x000ea80000100800 */
[----:B------:R4:W-:Y:S04]  /*5ab0*/  STL [R1+0x3d4], R152 ;  /* 0x0003d49801007387 */ /* 0x0009e80000100800 */
[----:B------:R-:W-:Y:S04]  /*5ac0*/  STL [R1+0x3d0], R145 ;  /* 0x0003d09101007387 */ /* 0x000fe80000100800 */
[----:B------:R-:W4:Y:S01]  /*5ad0*/  LDL R158, [R1+0x49c] ;  /* 0x00049c00019e7983 */ /* 0x000f220000100800 */
[----:B------:R-:W-:Y:S01]  /*5ae0*/  ISETP.GT.U32.AND P5, PT, R4, R18, PT ;  /* 0x000000120400720c */ /* 0x000fe20003fa4070 */
[----:B------:R-:W-:-:S02]  /*5af0*/  IMAD.MOV.U32 R72, RZ, RZ, R19 ;  /* 0x000000ffff487224 */ /* 0x000fc400078e0013 */
[----:B------:R-:W-:Y:S01]  /*5b00*/  @!P2 IMAD.MOV R17, RZ, RZ, -R17 ;  /* 0x000000ffff11a224 */ /* 0x000fe200078e0a11 */
[----:B------:R-:W4:Y:S01]  /*5b10*/  LDL R144, [R1+0x490] ;  /* 0x0004900001907983 */ /* 0x000f220000100800 */
[----:B------:R-:W-:Y:S01]  /*5b20*/  @!P6 IMAD.MOV R72, RZ, RZ, -R72 ;  /* 0x000000ffff48e224 */ /* 0x000fe200078e0a48 */
[----:B------:R-:W-:-:S07]  /*5b30*/  ISETP.GT.U32.AND P6, PT, R4, R15, PT ;  /* 0x0000000f0400720c */ /* 0x000fce0003fc4070 */
[----:B------:R-:W-:Y:S01]  /*5b40*/  @!P5 IMAD.IADD R18, R18, 0x1, -R4 ;  /* 0x000000011212d824 */ /* 0x000fe200078e0a04 */
[----:B------:R-:W-:-:S05]  /*5b50*/  ISETP.GT.U32.AND P5, PT, R4, R13, PT ;  /* 0x0000000d0400720c */ /* 0x000fca0003fa4070 */
[----:B------:R-:W-:Y:S01]  /*5b60*/  @!P6 IMAD.IADD R15, R15, 0x1, -R4 ;  /* 0x000000010f0fe824 */ /* 0x000fe200078e0a04 */
[----:B------:R-:W-:-:S07]  /*5b70*/  ISETP.GT.U32.AND P6, PT, R4, R11, PT ;  /* 0x0000000b0400720c */ /* 0x000fce0003fc4070 */
[----:B------:R-:W-:Y:S01]  /*5b80*/  @!P5 IMAD.IADD R13, R13, 0x1, -R4 ;  /* 0x000000010d0dd824 */ /* 0x000fe200078e0a04 */
[----:B------:R-:W-:-:S05]  /*5b90*/  ISETP.GT.U32.AND P5, PT, R4, R14, PT ;  /* 0x0000000e0400720c */ /* 0x000fca0003fa4070 */
[----:B------:R-:W-:-:S08]  /*5ba0*/  @!P6 IMAD.IADD R11, R11, 0x1, -R4 ;  /* 0x000000010b0be824 */ /* 0x000fd000078e0a04 */
[----:B------:R-:W-:Y:S01]  /*5bb0*/  @!P5 IMAD.IADD R14, R14, 0x1, -R4 ;  /* 0x000000010e0ed824 */ /* 0x000fe200078e0a04 */
[C---:B------:R-:W-:Y:S02]  /*5bc0*/  ISETP.GT.U32.AND P6, PT, R4.reuse, R11, PT ;  /* 0x0000000b0400720c */ /* 0x040fe40003fc4070 */
[----:B------:R-:W-:Y:S01]  /*5bd0*/  ISETP.GT.U32.AND P2, PT, R4, R12, PT ;  /* 0x0000000c0400720c */ /* 0x000fe20003f44070 */
[----:B------:R-:W-:-:S04]  /*5be0*/  IMAD.MOV.U32 R70, RZ, RZ, R16 ;  /* 0x000000ffff467224 */ /* 0x000fc800078e0010 */
[----:B------:R-:W-:Y:S01]  /*5bf0*/  @!P4 IMAD.MOV R70, RZ, RZ, -R70 ;  /* 0x000000ffff46c224 */ /* 0x000fe200078e0a46 */
[----:B------:R-:W-:Y:S02]  /*5c00*/  ISETP.GE.AND P4, PT, R147, RZ, PT ;  /* 0x000000ff9300720c */ /* 0x000fe40003f86270 */
[----:B------:R-:W4:Y:S03]  /*5c10*/  LDL R147, [R1+0x498] ;  /* 0x0004980001937983 */ /* 0x000f260000100800 */
[--C-:B------:R-:W-:Y:S02]  /*5c20*/  @!P6 IMAD.IADD R11, R11, 0x1, -R4.reuse ;  /* 0x000000010b0be824 */ /* 0x100fe400078e0a04 */
[----:B------:R-:W-:Y:S01]  /*5c30*/  @!P2 IMAD.IADD R12, R12, 0x1, -R4 ;  /* 0x000000010c0ca824 */ /* 0x000fe200078e0a04 */
[----:B---3--:R-:W-:Y:S02]  /*5c40*/  ISETP.GE.AND P5, PT, R159, RZ, PT ;  /* 0x000000ff9f00720c */ /* 0x008fe40003fa6270 */
[----:B------:R-:W3:Y:S01]  /*5c50*/  LDL R159, [R1+0x494] ;  /* 0x00049400019f7983 */ /* 0x000ee20000100800 */
[----:B--2---:R-:W-:-:S03]  /*5c60*/  ISETP.GE.AND P2, PT, R51, RZ, PT ;  /* 0x000000ff3300720c */ /* 0x004fc60003f46270 */
[----:B------:R-:W2:Y:S01]  /*5c70*/  LDL R51, [R1+0x48c] ;  /* 0x00048c0001337983 */ /* 0x000ea20000100800 */
[----:B----4-:R-:W-:Y:S02]  /*5c80*/  ISETP.GE.AND P6, PT, R158, RZ, PT ;  /* 0x000000ff9e00720c */ /* 0x010fe40003fc6270 */
[----:B------:R-:W-:-:S05]  /*5c90*/  LOP3.LUT R158, R0, 0x66, RZ, 0xfc, !PT ;  /* 0x00000066009e7812 */ /* 0x000fca00078efcff */
[----:B------:R-:W-:Y:S04]  /*5ca0*/  STL [R1+0x3cc], R158 ;  /* 0x0003cc9e01007387 */ /* 0x000fe80000100800 */
[----:B------:R-:W4:Y:S01]  /*5cb0*/  LDL R81, [R1+0x488] ;  /* 0x0004880001517983 */ /* 0x000f220000100800 */
[----:B------:R-:W-:-:S05]  /*5cc0*/  IABS R63, R141 ;  /* 0x0000008d003f7213 */ /* 0x000fca0000000000 */
[----:B------:R-:W-:Y:S01]  /*5cd0*/  IMAD.HI.U32 R67, R86, R63, RZ ;  /* 0x0000003f56437227 */ /* 0x000fe200078e00ff */
[----:B------:R-:W-:-:S03]  /*5ce0*/  IABS R104, R142 ;  /* 0x0000008e00687213 */ /* 0x000fc60000000000 */
[----:B------:R-:W-:Y:S01]  /*5cf0*/  IMAD.MOV R67, RZ, RZ, -R67 ;  /* 0x000000ffff437224 */ /* 0x000fe200078e0a43 */
[----:B------:R-:W-:-:S03]  /*5d00*/  IABS R62, R2 ;  /* 0x00000002003e7213 */ /* 0x000fc60000000000 */
[----:B------:R-:W-:Y:S02]  /*5d10*/  IMAD R63, R4, R67, R63 ;  /* 0x00000043043f7224 */ /* 0x000fe400078e023f */
[----:B------:R-:W-:Y:S01]  /*5d20*/  IMAD.HI.U32 R67, R86, R104, RZ ;  /* 0x0000006856437227 */ /* 0x000fe200078e00ff */
[----:B------:R-:W-:-:S03]  /*5d30*/  IABS R101, R146 ;  /* 0x0000009200657213 */ /* 0x000fc60000000000 */
[----:B------:R-:W-:-:S04]  /*5d40*/  IMAD.HI.U32 R66, R86, R62, RZ ;  /* 0x0000003e56427227 */ /* 0x000fc800078e00ff */
[----:B------:R-:W-:Y:S02]  /*5d50*/  IMAD.MOV R67, RZ, RZ, -R67 ;  /* 0x000000ffff437224 */ /* 0x000fe400078e0a43 */
[----:B------:R-:W-:Y:S01]  /*5d60*/  IMAD.MOV.U32 R71, RZ, RZ, R18 ;  /* 0x000000ffff477224 */ /* 0x000fe200078e0012 */
[----:B------:R-:W-:Y:S01]  /*5d70*/  IABS R103, R143 ;  /* 0x0000008f00677213 */ /* 0x000fe20000000000 */
[----:B------:R-:W-:Y:S02]  /*5d80*/  IMAD.MOV R66, RZ, RZ, -R66 ;  /* 0x000000ffff427224 */ /* 0x000fe400078e0a42 */
[----:B------:R-:W-:Y:S02]  /*5d90*/  IMAD R104, R4, R67, R104 ;  /* 0x0000004304687224 */ /* 0x000fe400078e0268 */
[----:B------:R-:W-:-:S04]  /*5da0*/  IMAD.HI.U32 R67, R86, R101, RZ ;  /* 0x0000006556437227 */ /* 0x000fc800078e00ff */
[----:B------:R-:W-:Y:S01]  /*5db0*/  @!P3 IMAD.MOV R71, RZ, RZ, -R71 ;  /* 0x000000ffff47b224 */ /* 0x000fe200078e0a47 */
[C---:B------:R-:W-:Y:S01]  /*5dc0*/  ISETP.GT.U32.AND P3, PT, R4.reuse, R13, PT ;  /* 0x0000000d0400720c */ /* 0x040fe20003f64070 */
[----:B------:R-:W-:Y:S01]  /*5dd0*/  IMAD R62, R4, R66, R62 ;  /* 0x00000042043e7224 */ /* 0x000fe200078e023e */
[----:B------:R-:W-:Y:S01]  /*5de0*/  IABS R106, R83 ;  /* 0x00000053006a7213 */ /* 0x000fe20000000000 */
[----:B------:R-:W-:-:S04]  /*5df0*/  IMAD.HI.U32 R66, R86, R103, RZ ;  /* 0x0000006756427227 */ /* 0x000fc800078e00ff */
[----:B------:R-:W-:Y:S01]  /*5e00*/  IMAD.MOV R67, RZ, RZ, -R67 ;  /* 0x000000ffff437224 */ /* 0x000fe200078e0a43 */
[----:B------:R-:W-:Y:S01]  /*5e10*/  IABS R107, R82 ;  /* 0x00000052006b7213 */ /* 0x000fe20000000000 */
[----:B------:R-:W-:Y:S02]  /*5e20*/  IMAD.MOV R66, RZ, RZ, -R66 ;  /* 0x000000ffff427224 */ /* 0x000fe400078e0a42 */
[----:B------:R-:W-:Y:S02]  /*5e30*/  IMAD R101, R4, R67, R101 ;  /* 0x0000004304657224 */ /* 0x000fe400078e0265 */
[----:B------:R-:W-:Y:S01]  /*5e40*/  IMAD.HI.U32 R67, R86, R106, RZ ;  /* 0x0000006a56437227 */ /* 0x000fe200078e00ff */
[----:B------:R-:W-:-:S03]  /*5e50*/  IABS R110, R148 ;  /* 0x00000094006e7213 */ /* 0x000fc60000000000 */
[----:B------:R-:W-:Y:S02]  /*5e60*/  IMAD R103, R4, R66, R103 ;  /* 0x0000004204677224 */ /* 0x000fe400078e0267 */
[----:B------:R-:W-:-:S04]  /*5e70*/  IMAD.HI.U32 R66, R86, R107, RZ ;  /* 0x0000006b56427227 */ /* 0x000fc800078e00ff */
[----:B------:R-:W-:Y:S02]  /*5e80*/  IMAD.MOV R67, RZ, RZ, -R67 ;  /* 0x000000ffff437224 */ /* 0x000fe400078e0a43 */
[----:B------:R-:W-:Y:S01]  /*5e90*/  @!P3 IMAD.IADD R13, R13, 0x1, -R4 ;  /* 0x000000010d0db824 */ /* 0x000fe200078e0a04 */
[C---:B------:R-:W-:Y:S01]  /*5ea0*/  ISETP.GT.U32.AND P3, PT, R4.reuse, R10, PT ;  /* 0x0000000a0400720c */ /* 0x040fe20003f64070 */
[----:B------:R-:W-:Y:S02]  /*5eb0*/  IMAD.MOV R66, RZ, RZ, -R66 ;  /* 0x000000ffff427224 */ /* 0x000fe400078e0a42 */
[----:B------:R-:W-:Y:S02]  /*5ec0*/  IMAD R106, R4, R67, R106 ;  /* 0x00000043046a7224 */ /* 0x000fe400078e026a */
[----:B------:R-:W-:-:S04]  /*5ed0*/  IMAD.HI.U32 R67, R86, R110, RZ ;  /* 0x0000006e56437227 */ /* 0x000fc800078e00ff */
[C---:B------:R-:W-:Y:S01]  /*5ee0*/  IMAD R107, R4.reuse, R66, R107 ;  /* 0x00000042046b7224 */ /* 0x040fe200078e026b */
[----:B------:R-:W-:Y:S01]  /*5ef0*/  IABS R66, R165 ;  /* 0x000000a500427213 */ /* 0x000fe20000000000 */
[----:B------:R-:W-:Y:S02]  /*5f00*/  IMAD.MOV R67, RZ, RZ, -R67 ;  /* 0x000000ffff437224 */ /* 0x000fe400078e0a43 */
[----:B------:R-:W-:Y:S01]  /*5f10*/  @!P5 IMAD.MOV R14, RZ, RZ, -R14 ;  /* 0x000000ffff0ed224 */ /* 0x000fe200078e0a0e */
[C---:B------:R-:W-:Y:S01]  /*5f20*/  ISETP.GT.U32.AND P5, PT, R4.reuse, R9, PT ;  /* 0x000000090400720c */ /* 0x040fe20003fa4070 */
[----:B------:R-:W-:Y:S02]  /*5f30*/  IMAD R110, R4, R67, R110 ;  /* 0x00000043046e7224 */ /* 0x000fe400078e026e */
[----:B------:R-:W-:-:S04]  /*5f40*/  IMAD.HI.U32 R67, R86, R66, RZ ;  /* 0x0000004256437227 */ /* 0x000fc800078e00ff */
[----:B------:R-:W-:Y:S02]  /*5f50*/  @!P3 IMAD.IADD R10, R10, 0x1, -R4 ;  /* 0x000000010a0ab824 */ /* 0x000fe400078e0a04 */
[----:B------:R-:W-:-:S03]  /*5f60*/  IMAD.MOV R67, RZ, RZ, -R67 ;  /* 0x000000ffff437224 */ /* 0x000fc600078e0a43 */
[C---:B------:R-:W-:Y:S01]  /*5f70*/  ISETP.GT.U32.AND P3, PT, R4.reuse, R10, PT ;  /* 0x0000000a0400720c */ /* 0x040fe20003f64070 */
[----:B------:R-:W-:Y:S01]  /*5f80*/  IMAD R64, R4, R67, R66 ;  /* 0x0000004304407224 */ /* 0x000fe200078e0242 */
[----:B------:R-:W-:Y:S01]  /*5f90*/  IABS R66, R85 ;  /* 0x0000005500427213 */ /* 0x000fe20000000000 */
[----:B------:R-:W-:-:S04]  /*5fa0*/  @!P5 IMAD.IADD R9, R9, 0x1, -R4 ;  /* 0x000000010909d824 */ /* 0x000fc800078e0a04 */
[----:B------:R-:W-:-:S04]  /*5fb0*/  IMAD.HI.U32 R60, R86, R66, RZ ;  /* 0x00000042563c7227 */ /* 0x000fc800078e00ff */
[----:B------:R-:W-:Y:S02]  /*5fc0*/  IMAD.MOV R60, RZ, RZ, -R60 ;  /* 0x000000ffff3c7224 */ /* 0x000fe400078e0a3c */
[----:B------:R-:W-:Y:S01]  /*5fd0*/  @!P3 IMAD.IADD R10, R10, 0x1, -R4 ;  /* 0x000000010a0ab824 */ /* 0x000fe200078e0a04 */
[----:B---3--:R-:W-:Y:S01]  /*5fe0*/  ISETP.GE.AND P5, PT, R159, RZ, PT ;  /* 0x000000ff9f00720c */ /* 0x008fe20003fa6270 */
[----:B------:R-:W-:Y:S02]  /*5ff0*/  IMAD R60, R4, R60, R66 ;  /* 0x0000003c043c7224 */ /* 0x000fe400078e0242 */
[----:B------:R-:W-:Y:S01]  /*6000*/  IMAD.MOV.U32 R66, RZ, RZ, R10 ;  /* 0x000000ffff427224 */ /* 0x000fe200078e000a */
[----:B------:R-:W-:-:S09]  /*6010*/  ISETP.GE.AND P3, PT, R147, RZ, PT ;  /* 0x000000ff9300720c */ /* 0x000fd20003f66270 */
[----:B------:R-:W-:Y:S01]  /*6020*/  @!P5 IMAD.MOV R66, RZ, RZ, -R66 ;  /* 0x000000ffff42d224 */ /* 0x000fe200078e0a42 */
[----:B------:R-:W-:Y:S02]  /*6030*/  ISETP.GT.U32.AND P5, PT, R4, R6, PT ;  /* 0x000000060400720c */ /* 0x000fe40003fa4070 */
[C---:B------:R-:W-:Y:S02]  /*6040*/  LOP3.LUT R159, R0.reuse, 0x6e, RZ, 0xfc, !PT ;  /* 0x0000006e009f7812 */ /* 0x040fe400078efcff */
[----:B------:R-:W-:-:S03]  /*6050*/  LOP3.LUT R147, R0, 0x76, RZ, 0xfc, !PT ;  /* 0x0000007600937812 */ /* 0x000fc600078efcff */
[----:B------:R-:W-:Y:S04]  /*6060*/  STL [R1+0x3c8], R159 ;  /* 0x0003c89f01007387 */ /* 0x000fe80000100800 */
[----:B------:R-:W-:Y:S02]  /*6070*/  STL [R1+0x3c4], R147 ;  /* 0x0003c49301007387 */ /* 0x000fe40000100800 */
[----:B------:R-:W-:Y:S02]  /*6080*/  @!P5 IMAD.IADD R6, R6, 0x1, -R4 ;  /* 0x000000010606d824 */ /* 0x000fe400078e0a04 */
[----:B------:R-:W-:Y:S01]  /*6090*/  IMAD.MOV.U32 R69, RZ, RZ, R15 ;  /* 0x000000ffff457224 */ /* 0x000fe200078e000f */
[----:B------:R-:W-:Y:S02]  /*60a0*/  IABS R42, R157 ;  /* 0x0000009d002a7213 */ /* 0x000fe40000000000 */
[----:B------:R-:W-:-:S02]  /*60b0*/  IABS R67, R163 ;  /* 0x000000a300437213 */ /* 0x000fc40000000000 */
[----:B------:R-:W-:Y:S02]  /*60c0*/  IABS R41, R136 ;  /* 0x0000008800297213 */ /* 0x000fe40000000000 */
[----:B------:R-:W-:Y:S01]  /*60d0*/  IABS R28, R151 ;  /* 0x00000097001c7213 */ /* 0x000fe20000000000 */
[----:B------:R-:W-:Y:S01]  /*60e0*/  IMAD.MOV.U32 R68, RZ, RZ, R13 ;  /* 0x000000ffff447224 */ /* 0x000fe200078e000d */
[----:B------:R-:W3:Y:S01]  /*60f0*/  LDL R80, [R1+0x478] ;  /* 0x0004780001507983 */ /* 0x000ee20000100800 */
[----:B----4-:R-:W-:-:S03]  /*6100*/  ISETP.GE.AND P5, PT, R81, RZ, PT ;  /* 0x000000ff5100720c */ /* 0x010fc60003fa6270 */
[----:B------:R-:W4:Y:S01]  /*6110*/  LDL R81, [R1+0x47c] ;  /* 0x00047c0001517983 */ /* 0x000f220000100800 */
[----:B------:R-:W-:Y:S01]  /*6120*/  @!P4 IMAD.MOV R69, RZ, RZ, -R69 ;  /* 0x000000ffff45c224 */ /* 0x000fe200078e0a45 */
[----:B------:R-:W-:Y:S01]  /*6130*/  ISETP.GT.U32.AND P4, PT, R4, R12, PT ;  /* 0x0000000c0400720c */ /* 0x000fe20003f84070 */
[----:B------:R-:W-:-:S04]  /*6140*/  IMAD.HI.U32 R43, R86, R42, RZ ;  /* 0x0000002a562b7227 */ /* 0x000fc800078e00ff */
[----:B------:R-:W-:-:S08]  /*6150*/  IMAD.HI.U32 R61, R86, R67, RZ ;  /* 0x00000043563d7227 */ /* 0x000fd000078e00ff */
[----:B------:R-:W-:Y:S01]  /*6160*/  @!P4 IMAD.IADD R12, R12, 0x1, -R4 ;  /* 0x000000010c0cc824 */ /* 0x000fe200078e0a04 */
[----:B------:R-:W-:Y:S01]  /*6170*/  ISETP.GT.U32.AND P4, PT, R4, R7, PT ;  /* 0x000000070400720c */ /* 0x000fe20003f84070 */
[----:B------:R-:W-:Y:S02]  /*6180*/  IMAD.MOV R43, RZ, RZ, -R43 ;  /* 0x000000ffff2b7224 */ /* 0x000fe400078e0a2b */
[----:B------:R-:W-:Y:S02]  /*6190*/  IMAD.MOV R61, RZ, RZ, -R61 ;  /* 0x000000ffff3d7224 */ /* 0x000fe400078e0a3d */
[----:B------:R-:W-:-:S04]  /*61a0*/  IMAD.HI.U32 R44, R86, R41, RZ ;  /* 0x00000029562c7227 */ /* 0x000fc800078e00ff */
[C---:B------:R-:W-:Y:S01]  /*61b0*/  IMAD R37, R4.reuse, R43, R42 ;  /* 0x0000002b04257224 */ /* 0x040fe200078e022a */
[----:B------:R-:W-:Y:S01]  /*61c0*/  IABS R42, R138 ;  /* 0x0000008a002a7213 */ /* 0x000fe20000000000 */
[C---:B------:R-:W-:Y:S02]  /*61d0*/  IMAD R61, R4.reuse, R61, R67 ;  /* 0x0000003d043d7224 */ /* 0x040fe400078e0243 */
[----:B------:R-:W-:Y:S02]  /*61e0*/  IMAD.MOV R44, RZ, RZ, -R44 ;  /* 0x000000ffff2c7224 */ /* 0x000fe400078e0a2c */
[----:B------:R-:W-:Y:S02]  /*61f0*/  IMAD.MOV.U32 R67, RZ, RZ, R12 ;  /* 0x000000ffff437224 */ /* 0x000fe400078e000c */
[----:B------:R-:W-:Y:S02]  /*6200*/  @!P4 IMAD.IADD R7, R7, 0x1, -R4 ;  /* 0x000000010707c824 */ /* 0x000fe400078e0a04 */
[----:B------:R-:W-:-:S02]  /*6210*/  IMAD R36, R4, R44, R41 ;  /* 0x0000002c04247224 */ /* 0x000fc400078e0229 */
[----:B------:R-:W-:-:S04]  /*6220*/  IMAD.HI.U32 R41, R86, R42, RZ ;  /* 0x0000002a56297227 */ /* 0x000fc800078e00ff */
[----:B------:R-:W-:Y:S01]  /*6230*/  @!P6 IMAD.MOV R67, RZ, RZ, -R67 ;  /* 0x000000ffff43e224 */ /* 0x000fe200078e0a43 */
[----:B------:R-:W-:Y:S01]  /*6240*/  ISETP.GT.U32.AND P6, PT, R4, R7, PT ;  /* 0x000000070400720c */ /* 0x000fe20003fc4070 */
[----:B------:R-:W-:-:S04]  /*6250*/  IMAD.MOV R41, RZ, RZ, -R41 ;  /* 0x000000ffff297224 */ /* 0x000fc800078e0a29 */
[----:B------:R-:W-:Y:S02]  /*6260*/  IMAD R31, R4, R41, R42 ;  /* 0x00000029041f7224 */ /* 0x000fe400078e022a */
[----:B------:R-:W-:-:S04]  /*6270*/  IMAD.HI.U32 R42, R86, R28, RZ ;  /* 0x0000001c562a7227 */ /* 0x000fc800078e00ff */
[----:B------:R-:W-:Y:S02]  /*6280*/  IMAD.MOV R42, RZ, RZ, -R42 ;  /* 0x000000ffff2a7224 */ /* 0x000fe400078e0a2a */
[----:B------:R-:W-:Y:S02]  /*6290*/  @!P6 IMAD.IADD R7, R7, 0x1, -R4 ;  /* 0x000000010707e824 */ /* 0x000fe400078e0a04 */
[----:B------:R-:W-:Y:S02]  /*62a0*/  IMAD R24, R4, R42, R28 ;  /* 0x0000002a04187224 */ /* 0x000fe400078e021c */
[----:B------:R-:W-:-:S04]  /*62b0*/  IMAD.MOV.U32 R42, RZ, RZ, R7 ;  /* 0x000000ffff2a7224 */ /* 0x000fc800078e0007 */
[----:B------:R-:W-:Y:S01]  /*62c0*/  @!P5 IMAD.MOV R42, RZ, RZ, -R42 ;  /* 0x000000ffff2ad224 */ /* 0x000fe200078e0a2a */
[C---:B------:R-:W-:Y:S01]  /*62d0*/  ISETP.GT.U32.AND P5, PT, R4.reuse, R3, PT ;  /* 0x000000030400720c */ /* 0x040fe20003fa4070 */
[----:B------:R-:W-:Y:S01]  /*62e0*/  @!P2 IMAD.MOV R68, RZ, RZ, -R68 ;  /* 0x000000ffff44a224 */ /* 0x000fe200078e0a44 */
[----:B------:R-:W-:Y:S01]  /*62f0*/  ISETP.GT.U32.AND P2, PT, R4, R8, PT ;  /* 0x000000080400720c */ /* 0x000fe20003f44070 */
[----:B------:R-:W-:Y:S01]  /*6300*/  @!P3 IMAD.MOV R11, RZ, RZ, -R11 ;  /* 0x000000ffff0bb224 */ /* 0x000fe200078e0a0b */
[----:B------:R-:W-:Y:S02]  /*6310*/  ISETP.GE.AND P3, PT, R144, RZ, PT ;  /* 0x000000ff9000720c */ /* 0x000fe40003f66270 */
[----:B------:R-:W3:Y:S07]  /*6320*/  LDL R144, [R1+0x484] ;  /* 0x0004840001907983 */ /* 0x000eee0000100800 */
[----:B------:R-:W-:-:S02]  /*6330*/  @!P5 IMAD.IADD R3, R3, 0x1, -R4 ;  /* 0x000000010303d824 */ /* 0x000fc400078e0a04 */
[----:B------:R-:W-:Y:S01]  /*6340*/  @!P2 IMAD.IADD R8, R8, 0x1, -R4 ;  /* 0x000000010808a824 */ /* 0x000fe200078e0a04 */
[----:B------:R-:W-:-:S13]  /*6350*/  ISETP.GT.U32.AND P2, PT, R4, R9, PT ;  /* 0x000000090400720c */ /* 0x000fda0003f44070 */
[----:B------:R-:W-:Y:S01]  /*6360*/  @!P2 IMAD.IADD R9, R9, 0x1, -R4 ;  /* 0x000000010909a824 */ /* 0x000fe200078e0a04 */
[----:B--2---:R-:W-:Y:S02]  /*6370*/  ISETP.GE.AND P2, PT, R51, RZ, PT ;  /* 0x000000ff3300720c */ /* 0x004fe40003f46270 */
[----:B------:R-:W2:Y:S01]  /*6380*/  LDL R51, [R1+0x480] ;  /* 0x0004800001337983 */ /* 0x000ea20000100800 */
[----:B----4-:R-:W-:-:S03]  /*6390*/  ISETP.GE.AND P5, PT, R81, RZ, PT ;  /* 0x000000ff5100720c */ /* 0x010fc60003fa6270 */
[----:B------:R-:W4:Y:S01]  /*63a0*/  LDL R81, [R1+0x430] ;  /* 0x0004300001517983 */ /* 0x000f220000100800 */
[----:B------:R-:W-:Y:S02]  /*63b0*/  ISETP.GT.U32.AND P4, PT, R4, R8, PT ;  /* 0x000000080400720c */ /* 0x000fe40003f84070 */
[----:B------:R-:W-:-:S05]  /*63c0*/  IABS R34, R137 ;  /* 0x0000008900227213 */ /* 0x000fca0000000000 */
[----:B------:R-:W-:-:S04]  /*63d0*/  IMAD.HI.U32 R30, R86, R34, RZ ;  /* 0x00000022561e7227 */ /* 0x000fc800078e00ff */
[----:B------:R-:W-:Y:S02]  /*63e0*/  IMAD.MOV R30, RZ, RZ, -R30 ;  /* 0x000000ffff1e7224 */ /* 0x000fe400078e0a1e */
[----:B------:R-:W-:Y:S01]  /*63f0*/  @!P4 IMAD.IADD R8, R8, 0x1, -R4 ;  /* 0x000000010808c824 */ /* 0x000fe200078e0a04 */
[C---:B------:R-:W-:Y:S01]  /*6400*/  ISETP.GT.U32.AND P4, PT, R4.reuse, R5, PT ;  /* 0x000000050400720c */ /* 0x040fe20003f84070 */
[C---:B------:R-:W-:Y:S01]  /*6410*/  IMAD R30, R4.reuse, R30, R34 ;  /* 0x0000001e041e7224 */ /* 0x040fe200078e0222 */
[----:B------:R-:W-:Y:S02]  /*6420*/  IABS R34, R155 ;  /* 0x0000009b00227213 */ /* 0x000fe40000000000 */
[----:B------:R-:W-:-:S03]  /*6430*/  ISETP.GT.U32.AND P6, PT, R4, R88, PT ;  /* 0x000000580400720c */ /* 0x000fc60003fc4070 */
[----:B------:R-:W-:-:S04]  /*6440*/  IMAD.HI.U32 R41, R86, R34, RZ ;  /* 0x0000002256297227 */ /* 0x000fc800078e00ff */
[----:B------:R-:W-:Y:S02]  /*6450*/  IMAD.MOV R41, RZ, RZ, -R41 ;  /* 0x000000ffff297224 */ /* 0x000fe400078e0a29 */
[----:B------:R-:W-:Y:S01]  /*6460*/  @!P4 IMAD.IADD R5, R5, 0x1, -R4 ;  /* 0x000000010505c824 */ /* 0x000fe200078e0a04 */
[C---:B------:R-:W-:Y:S01]  /*6470*/  ISETP.GT.U32.AND P4, PT, R4.reuse, R6, PT ;  /* 0x000000060400720c */ /* 0x040fe20003f84070 */
[----:B------:R-:W-:Y:S02]  /*6480*/  IMAD R25, R4, R41, R34 ;  /* 0x0000002904197224 */ /* 0x000fe400078e0222 */
[----:B------:R-:W-:Y:S02]  /*6490*/  IMAD.MOV.U32 R41, RZ, RZ, R9 ;  /* 0x000000ffff297224 */ /* 0x000fe400078e0009 */
[----:B------:R-:W-:Y:S02]  /*64a0*/  @!P6 IMAD.IADD R88, R88, 0x1, -R4 ;  /* 0x000000015858e824 */ /* 0x000fe400078e0a04 */
[----:B------:R-:W-:Y:S01]  /*64b0*/  @!P3 IMAD.MOV R41, RZ, RZ, -R41 ;  /* 0x000000ffff29b224 */ /* 0x000fe200078e0a29 */
[C---:B------:R-:W-:Y:S01]  /*64c0*/  ISETP.GT.U32.AND P3, PT, R4.reuse, R5, PT ;  /* 0x000000050400720c */ /* 0x040fe20003f64070 */
[----:B------:R-:W-:Y:S01]  /*64d0*/  @!P2 IMAD.MOV R8, RZ, RZ, -R8 ;  /* 0x000000ffff08a224 */ /* 0x000fe200078e0a08 */
[----:B------:R-:W-:-:S02]  /*64e0*/  ISETP.GT.U32.AND P2, PT, R4, R50, PT ;  /* 0x000000320400720c */ /* 0x000fc40003f44070 */
[----:B------:R-:W-:Y:S01]  /*64f0*/  ISETP.GT.U32.AND P6, PT, R4, R88, PT ;  /* 0x000000580400720c */ /* 0x000fe20003fc4070 */
[----:B------:R-:W-:Y:S01]  /*6500*/  @!P4 IMAD.IADD R6, R6, 0x1, -R4 ;  /* 0x000000010606c824 */ /* 0x000fe200078e0a04 */
[----:B------:R-:W-:Y:S02]  /*6510*/  ISETP.GT.U32.AND P4, PT, R4, R89, PT ;  /* 0x000000590400720c */ /* 0x000fe40003f84070 */
[----:B------:R-:W-:-:S05]  /*6520*/  IABS R33, R139 ;  /* 0x0000008b00217213 */ /* 0x000fca0000000000 */
[----:B------:R-:W-:Y:S01]  /*6530*/  IMAD.HI.U32 R43, R86, R33, RZ ;  /* 0x00000021562b7227 */ /* 0x000fe200078e00ff */
[----:B------:R-:W-:-:S03]  /*6540*/  IABS R27, R156 ;  /* 0x0000009c001b7213 */ /* 0x000fc60000000000 */
[--C-:B------:R-:W-:Y:S01]  /*6550*/  @!P3 IMAD.IADD R5, R5, 0x1, -R4.reuse ;  /* 0x000000010505b824 */ /* 0x100fe200078e0a04 */
[----:B------:R-:W-:Y:S01]  /*6560*/  ISETP.GT.U32.AND P3, PT, R4, R63, PT ;  /* 0x0000003f0400720c */ /* 0x000fe20003f64070 */
[--C-:B------:R-:W-:Y:S02]  /*6570*/  @!P2 IMAD.IADD R50, R50, 0x1, -R4.reuse ;  /* 0x000000013232a824 */ /* 0x100fe400078e0a04 */
[----:B------:R-:W-:Y:S02]  /*6580*/  IMAD.MOV R43, RZ, RZ, -R43 ;  /* 0x000000ffff2b7224 */ /* 0x000fe400078e0a2b */
[--C-:B------:R-:W-:Y:S02]  /*6590*/  @!P6 IMAD.IADD R88, R88, 0x1, -R4.reuse ;  /* 0x000000015858e824 */ /* 0x100fe400078e0a04 */
[----:B------:R-:W-:Y:S01]  /*65a0*/  @!P4 IMAD.IADD R89, R89, 0x1, -R4 ;  /* 0x000000015959c824 */ /* 0x000fe200078e0a04 */
[C---:B------:R-:W-:Y:S01]  /*65b0*/  ISETP.GT.U32.AND P4, PT, R4.reuse, R50, PT ;  /* 0x000000320400720c */ /* 0x040fe20003f84070 */
[----:B------:R-:W-:Y:S01]  /*65c0*/  IMAD R33, R4, R43, R33 ;  /* 0x0000002b04217224 */ /* 0x000fe200078e0221 */
[----:B------:R-:W-:Y:S01]  /*65d0*/  IABS R12, R147 ;  /* 0x00000093000c7213 */ /* 0x000fe20000000000 */
[----:B------:R-:W-:-:S04]  /*65e0*/  IMAD.HI.U32 R43, R86, R27, RZ ;  /* 0x0000001b562b7227 */ /* 0x000fc800078e00ff */
[----:B------:R-:W-:Y:S01]  /*65f0*/  @!P5 IMAD.MOV R88, RZ, RZ, -R88 ;  /* 0x000000ffff58d224 */ /* 0x000fe200078e0a58 */
[----:B------:R-:W-:Y:S01]  /*6600*/  ISETP.GT.U32.AND P5, PT, R4, R62, PT ;  /* 0x0000003e0400720c */ /* 0x000fe20003fa4070 */
[----:B------:R-:W-:Y:S01]  /*6610*/  IMAD.MOV R43, RZ, RZ, -R43 ;  /* 0x000000ffff2b7224 */ /* 0x000fe200078e0a2b */
[----:B---3--:R-:W-:Y:S01]  /*6620*/  ISETP.GE.AND P6, PT, R144, RZ, PT ;  /* 0x000000ff9000720c */ /* 0x008fe20003fc6270 */
[----:B------:R-:W-:Y:S01]  /*6630*/  IMAD.HI.U32 R7, R86, R12, RZ ;  /* 0x0000000c56077227 */ /* 0x000fe200078e00ff */
[----:B------:R-:W-:-:S03]  /*6640*/  LOP3.LUT R144, R0, 0x7e, RZ, 0xfc, !PT ;  /* 0x0000007e00907812 */ /* 0x000fc600078efcff */
[----:B------:R-:W-:Y:S01]  /*6650*/  @!P3 IMAD.IADD R63, R63, 0x1, -R4 ;  /* 0x000000013f3fb824 */ /* 0x000fe200078e0a04 */
[C---:B------:R-:W-:Y:S01]  /*6660*/  ISETP.GT.U32.AND P3, PT, R4.reuse, R3, PT ;  /* 0x000000030400720c */ /* 0x040fe20003f64070 */
[----:B------:R-:W-:Y:S02]  /*6670*/  IMAD R27, R4, R43, R27 ;  /* 0x0000002b041b7224 */ /* 0x000fe400078e021b */
[----:B------:R-:W-:Y:S01]  /*6680*/  IMAD.MOV.U32 R43, RZ, RZ, R6 ;  /* 0x000000ffff2b7224 */ /* 0x000fe200078e0006 */
[----:B------:R-:W-:Y:S01]  /*6690*/  IABS R6, R144 ;  /* 0x0000009000067213 */ /* 0x000fe20000000000 */
[----:B------:R-:W-:Y:S02]  /*66a0*/  IMAD.MOV R7, RZ, RZ, -R7 ;  /* 0x000000ffff077224 */ /* 0x000fe400078e0a07 */
[----:B------:R-:W-:Y:S01]  /*66b0*/  @!P4 IMAD.IADD R50, R50, 0x1, -R4 ;  /* 0x000000013232c824 */ /* 0x000fe200078e0a04 */
[C---:B------:R-:W-:Y:S01]  /*66c0*/  ISETP.GT.U32.AND P4, PT, R4.reuse, R104, PT ;  /* 0x000000680400720c */ /* 0x040fe20003f84070 */
[----:B------:R-:W-:-:S02]  /*66d0*/  IMAD R7, R4, R7, R12 ;  /* 0x0000000704077224 */ /* 0x000fc400078e020c */
[----:B------:R-:W-:Y:S02]  /*66e0*/  @!P5 IMAD.IADD R62, R62, 0x1, -R4 ;  /* 0x000000013e3ed824 */ /* 0x000fe400078e0a04 */
[----:B------:R-:W-:-:S04]  /*66f0*/  IMAD.HI.U32 R12, R86, R6, RZ ;  /* 0x00000006560c7227 */ /* 0x000fc800078e00ff */
[----:B------:R-:W-:Y:S02]  /*6700*/  IMAD.MOV R12, RZ, RZ, -R12 ;  /* 0x000000ffff0c7224 */ /* 0x000fe400078e0a0c */
[----:B------:R-:W-:Y:S02]  /*6710*/  @!P3 IMAD.IADD R3, R3, 0x1, -R4 ;  /* 0x000000010303b824 */ /* 0x000fe400078e0a04 */
[----:B------:R-:W-:Y:S01]  /*6720*/  @!P6 IMAD.MOV R43, RZ, RZ, -R43 ;  /* 0x000000ffff2be224 */ /* 0x000fe200078e0a2b */
[C---:B------:R-:W-:Y:S01]  /*6730*/  ISETP.GT.U32.AND P6, PT, R4.reuse, R63, PT ;  /* 0x0000003f0400720c */ /* 0x040fe20003fc4070 */
[----:B------:R-:W-:Y:S02]  /*6740*/  IMAD R6, R4, R12, R6 ;  /* 0x0000000c04067224 */ /* 0x000fe400078e0206 */
[----:B------:R-:W-:Y:S02]  /*6750*/  @!P4 IMAD.IADD R104, R104, 0x1, -R4 ;  /* 0x000000016868c824 */ /* 0x000fe400078e0a04 */
[----:B------:R-:W-:Y:S01]  /*6760*/  IMAD.MOV.U32 R12, RZ, RZ, R3 ;  /* 0x000000ffff0c7224 */ /* 0x000fe200078e0003 */
[----:B------:R-:W-:-:S02]  /*6770*/  ISETP.GT.U32.AND P3, PT, R4, R103, PT ;  /* 0x000000670400720c */ /* 0x000fc40003f64070 */
[----:B--2---:R-:W-:Y:S02]  /*6780*/  ISETP.GE.AND P2, PT, R51, RZ, PT ;  /* 0x000000ff3300720c */ /* 0x004fe40003f46270 */
[----:B------:R-:W-:-:S03]  /*6790*/  LOP3.LUT R51, R0, 0x86, RZ, 0xfc, !PT ;  /* 0x0000008600337812 */ /* 0x000fc600078efcff */
[--C-:B------:R-:W-:Y:S01]  /*67a0*/  @!P6 IMAD.IADD R63, R63, 0x1, -R4.reuse ;  /* 0x000000013f3fe824 */ /* 0x100fe200078e0a04 */
[----:B------:R-:W-:Y:S01]  /*67b0*/  ISETP.GE.AND P6, PT, R80, RZ, PT ;  /* 0x000000ff5000720c */ /* 0x000fe20003fc6270 */
[----:B------:R-:W-:Y:S01]  /*67c0*/  STL [R1+0x3bc], R144 ;  /* 0x0003bc9001007387 */ /* 0x000fe20000100800 */
[----:B------:R-:W-:Y:S02]  /*67d0*/  LOP3.LUT R80, R0, 0x8e, RZ, 0xfc, !PT ;  /* 0x0000008e00507812 */ /* 0x000fe400078efcff */
[----:B------:R-:W-:Y:S01]  /*67e0*/  ISETP.GE.AND P4, PT, R140, RZ, PT ;  /* 0x000000ff8c00720c */ /* 0x000fe20003f86270 */
[----:B------:R-:W-:Y:S01]  /*67f0*/  STL [R1+0x3b8], R51 ;  /* 0x0003b83301007387 */ /* 0x000fe20000100800 */
[----:B------:R-:W-:Y:S01]  /*6800*/  @!P3 IMAD.IADD R103, R103, 0x1, -R4 ;  /* 0x000000016767b824 */ /* 0x000fe200078e0a04 */
[----:B------:R-:W-:Y:S02]  /*6810*/  ISETP.GE.AND P3, PT, R141, RZ, PT ;  /* 0x000000ff8d00720c */ /* 0x000fe40003f66270 */
[----:B------:R-:W2:Y:S04]  /*6820*/  LDL.LU R140, [R1+0x870] ;  /* 0x00087000018c7983 */ /* 0x000ea80000300800 */
[----:B------:R-:W2:Y:S04]  /*6830*/  LDL.LU R141, [R1+0x86c] ;  /* 0x00086c00018d7983 */ /* 0x000ea80000300800 */
[----:B------:R-:W-:Y:S01]  /*6840*/  STL [R1+0x3b4], R80 ;  /* 0x0003b45001007387 */ /* 0x000fe20000100800 */
[----:B----4-:R-:W-:-:S02]  /*6850*/  ISETP.GE.AND P5, PT, R81, RZ, PT ;  /* 0x000000ff5100720c */ /* 0x010fc40003fa6270 */
[----:B------:R-:W-:-:S11]  /*6860*/  LOP3.LUT R81, R0, 0x96, RZ, 0xfc, !PT ;  /* 0x0000009600517812 */ /* 0x000fd600078efcff */
[----:B------:R-:W-:Y:S01]  /*6870*/  @!P5 IMAD.MOV R12, RZ, RZ, -R12 ;  /* 0x000000ffff0cd224 */ /* 0x000fe200078e0a0c */
[----:B------:R-:W-:Y:S01]  /*6880*/  ISETP.GT.U32.AND P5, PT, R4, R104, PT ;  /* 0x000000680400720c */ /* 0x000fe20003fa4070 */
[----:B------:R-:W-:-:S12]  /*6890*/  STL [R1+0x3b0], R81 ;  /* 0x0003b05101007387 */ /* 0x000fd80000100800 */
[----:B------:R-:W-:Y:S01]  /*68a0*/  @!P5 IMAD.IADD R104, R104, 0x1, -R4 ;  /* 0x000000016868d824 */ /* 0x000fe200078e0a04 */
[----:B------:R-:W-:Y:S02]  /*68b0*/  ISETP.GE.AND P5, PT, R2, RZ, PT ;  /* 0x000000ff0200720c */ /* 0x000fe40003fa6270 */
[----:B------:R-:W3:Y:S01]  /*68c0*/  LDL.LU R2, [R1+0x868] ;  /* 0x0008680001027983 */ /* 0x000ee20000300800 */
[----:B------:R-:W-:Y:S01]  /*68d0*/  IABS R28, R154 ;  /* 0x0000009a001c7213 */ /* 0x000fe20000000000 */
[----:B------:R-:W-:Y:S01]  /*68e0*/  @!P2 IMAD.MOV R5, RZ, RZ, -R5 ;  /* 0x000000ffff05a224 */ /* 0x000fe200078e0a05 */
[----:B------:R-:W-:-:S03]  /*68f0*/  ISETP.GT.U32.AND P2, PT, R4, R89, PT ;  /* 0x000000590400720c */ /* 0x000fc60003f44070 */
[----:B------:R-:W-:Y:S01]  /*6900*/  IMAD.HI.U32 R21, R86, R28, RZ ;  /* 0x0000001c56157227 */ /* 0x000fe200078e00ff */
[----:B------:R-:W-:-:S03]  /*6910*/  IABS R22, R153 ;  /* 0x0000009900167213 */ /* 0x000fc60000000000 */
[----:B------:R-:W-:Y:S01]  /*6920*/  IMAD.MOV R21, RZ, RZ, -R21 ;  /* 0x000000ffff157224 */ /* 0x000fe200078e0a15 */
[----:B------:R-:W-:-:S03]  /*6930*/  IABS R16, R145 ;  /* 0x0000009100107213 */ /* 0x000fc60000000000 */
[----:B------:R-:W-:Y:S02]  /*6940*/  IMAD R21, R4, R21, R28 ;  /* 0x0000001504157224 */ /* 0x000fe400078e021c */
[----:B------:R-:W-:Y:S01]  /*6950*/  IMAD.HI.U32 R28, R86, R22, RZ ;  /* 0x00000016561c7227 */ /* 0x000fe200078e00ff */
[----:B------:R-:W-:-:S03]  /*6960*/  IABS R19, R152 ;  /* 0x0000009800137213 */ /* 0x000fc60000000000 */
[----:B------:R-:W-:Y:S01]  /*6970*/  @!P2 IMAD.IADD R89, R89, 0x1, -R4 ;  /* 0x000000015959a824 */ /* 0x000fe200078e0a04 */
[----:B------:R-:W-:Y:S01]  /*6980*/  ISETP.GT.U32.AND P2, PT, R4, R101, PT ;  /* 0x000000650400720c */ /* 0x000fe20003f44070 */
[----:B------:R-:W-:Y:S02]  /*6990*/  IMAD.MOV R28, RZ, RZ, -R28 ;  /* 0x000000ffff1c7224 */ /* 0x000fe400078e0a1c */
[----:B------:R-:W-:Y:S01]  /*69a0*/  IMAD.HI.U32 R15, R86, R16, RZ ;  /* 0x00000010560f7227 */ /* 0x000fe200078e00ff */
[----:B------:R-:W-:Y:S02]  /*69b0*/  IABS R65, R162 ;  /* 0x000000a200417213 */ /* 0x000fe40000000000 */
[----:B------:R-:W-:Y:S01]  /*69c0*/  IABS R39, R150 ;  /* 0x0000009600277213 */ /* 0x000fe20000000000 */
[----:B------:R-:W-:Y:S02]  /*69d0*/  IMAD R18, R4, R28, R22 ;  /* 0x0000001c04127224 */ /* 0x000fe400078e0216 */
[----:B------:R-:W-:-:S02]  /*69e0*/  IMAD.MOV R13, RZ, RZ, -R15 ;  /* 0x000000ffff0d7224 */ /* 0x000fc400078e0a0f */
[----:B------:R-:W-:-:S04]  /*69f0*/  IMAD.HI.U32 R22, R86, R19, RZ ;  /* 0x0000001356167227 */ /* 0x000fc800078e00ff */
[----:B------:R-:W-:Y:S01]  /*6a00*/  IMAD R13, R4, R13, R16 ;  /* 0x0000000d040d7224 */ /* 0x000fe200078e0210 */
[----:B------:R-:W-:Y:S01]  /*6a10*/  IABS R16, R159 ;  /* 0x0000009f00107213 */ /* 0x000fe20000000000 */
[----:B------:R-:W-:-:S04]  /*6a20*/  IMAD.HI.U32 R59, R86, R65, RZ ;  /* 0x00000041563b7227 */ /* 0x000fc800078e00ff */
[----:B------:R-:W-:Y:S02]  /*6a30*/  IMAD.MOV R22, RZ, RZ, -R22 ;  /* 0x000000ffff167224 */ /* 0x000fe400078e0a16 */
[----:B------:R-:W-:Y:S01]  /*6a40*/  IMAD.HI.U32 R45, R86, R39, RZ ;  /* 0x00000027562d7227 */ /* 0x000fe200078e00ff */
[----:B------:R-:W-:-:S03]  /*6a50*/  IABS R56, R161 ;  /* 0x000000a100387213 */ /* 0x000fc60000000000 */
[----:B------:R-:W-:Y:S02]  /*6a60*/  IMAD.MOV R59, RZ, RZ, -R59 ;  /* 0x000000ffff3b7224 */ /* 0x000fe400078e0a3b */
[C---:B------:R-:W-:Y:S02]  /*6a70*/  IMAD R15, R4.reuse, R22, R19 ;  /* 0x00000016040f7224 */ /* 0x040fe400078e0213 */
[----:B------:R-:W-:Y:S01]  /*6a80*/  @!P2 IMAD.IADD R101, R101, 0x1, -R4 ;  /* 0x000000016565a824 */ /* 0x000fe200078e0a04 */
[----:B------:R-:W-:Y:S01]  /*6a90*/  ISETP.GT.U32.AND P2, PT, R4, R62, PT ;  /* 0x0000003e0400720c */ /* 0x000fe20003f44070 */
[----:B------:R-:W-:Y:S02]  /*6aa0*/  IMAD.MOV.U32 R44, RZ, RZ, R89 ;  /* 0x000000ffff2c7224 */ /* 0x000fe400078e0059 */
[----:B------:R-:W-:Y:S02]  /*6ab0*/  IMAD.MOV R45, RZ, RZ, -R45 ;  /* 0x000000ffff2d7224 */ /* 0x000fe400078e0a2d */
[----:B------:R-:W-:-:S04]  /*6ac0*/  IMAD.HI.U32 R19, R86, R16, RZ ;  /* 0x0000001056137227 */ /* 0x000fc800078e00ff */
[C---:B------:R-:W-:Y:S02]  /*6ad0*/  IMAD R59, R4.reuse, R59, R65 ;  /* 0x0000003b043b7224 */ /* 0x040fe400078e0241 */
[----:B------:R-:W-:Y:S01]  /*6ae0*/  @!P4 IMAD.MOV R44, RZ, RZ, -R44 ;  /* 0x000000ffff2cc224 */ /* 0x000fe200078e0a2c */
[----:B------:R-:W-:Y:S01]  /*6af0*/  ISETP.GT.U32.AND P4, PT, R4, R101, PT ;  /* 0x000000650400720c */ /* 0x000fe20003f84070 */
[----:B------:R-:W-:-:S04]  /*6b00*/  IMAD.HI.U32 R65, R86, R56, RZ ;  /* 0x0000003856417227 */ /* 0x000fc800078e00ff */
[C---:B------:R-:W-:Y:S02]  /*6b10*/  IMAD R39, R4.reuse, R45, R39 ;  /* 0x0000002d04277224 */ /* 0x040fe400078e0227 */
[----:B------:R-:W-:Y:S02]  /*6b20*/  IMAD.MOV R19, RZ, RZ, -R19 ;  /* 0x000000ffff137224 */ /* 0x000fe400078e0a13 */
[----:B------:R-:W-:Y:S02]  /*6b30*/  IMAD.MOV.U32 R45, RZ, RZ, R63 ;  /* 0x000000ffff2d7224 */ /* 0x000fe400078e003f */
[----:B------:R-:W-:Y:S02]  /*6b40*/  IMAD.MOV R65, RZ, RZ, -R65 ;  /* 0x000000ffff417224 */ /* 0x000fe400078e0a41 */
[C---:B------:R-:W-:Y:S01]  /*6b50*/  IMAD R9, R4.reuse, R19, R16 ;  /* 0x0000001304097224 */ /* 0x040fe200078e0210 */
[----:B------:R-:W-:Y:S01]  /*6b60*/  IABS R19, R51 ;  /* 0x0000003300137213 */ /* 0x000fe20000000000 */
[----:B------:R-:W-:Y:S01]  /*6b70*/  @!P3 IMAD.MOV R45, RZ, RZ, -R45 ;  /* 0x000000ffff2db224 */ /* 0x000fe200078e0a2d */
[C---:B------:R-:W-:Y:S01]  /*6b80*/  ISETP.GT.U32.AND P3, PT, R4.reuse, R109, PT ;  /* 0x0000006d0400720c */ /* 0x040fe20003f64070 */
[----:B------:R-:W-:Y:S01]  /*6b90*/  IMAD R56, R4, R65, R56 ;  /* 0x0000004104387224 */ /* 0x000fe200078e0238 */
[----:B------:R-:W-:Y:S01]  /*6ba0*/  IABS R65, R164 ;  /* 0x000000a400417213 */ /* 0x000fe20000000000 */
[----:B------:R-:W-:Y:S01]  /*6bb0*/  @!P2 IMAD.IADD R62, R62, 0x1, -R4 ;  /* 0x000000013e3ea824 */ /* 0x000fe200078e0a04 */
[----:B------:R-:W-:Y:S01]  /*6bc0*/  ISETP.GT.U32.AND P2, PT, R4, R107, PT ;  /* 0x0000006b0400720c */ /* 0x000fe20003f44070 */
[----:B------:R-:W-:Y:S01]  /*6bd0*/  IMAD.HI.U32 R16, R86, R19, RZ ;  /* 0x0000001356107227 */ /* 0x000fe200078e00ff */
[----:B------:R-:W4:Y:S03]  /*6be0*/  S2R R89, SR_TID.X ;  /* 0x0000000000597919 */ /* 0x000f260000002100 */
[----:B------:R-:W-:Y:S01]  /*6bf0*/  @!P6 IMAD.MOV R50, RZ, RZ, -R50 ;  /* 0x000000ffff32e224 */ /* 0x000fe200078e0a32 */
[----:B------:R-:W-:Y:S01]  /*6c00*/  ISETP.GT.U32.AND P6, PT, R4, R103, PT ;  /* 0x000000670400720c */ /* 0x000fe20003fc4070 */
[----:B------:R-:W-:Y:S01]  /*6c10*/  @!P4 IMAD.IADD R101, R101, 0x1, -R4 ;  /* 0x000000016565c824 */ /* 0x000fe200078e0a04 */
[----:B------:R-:W-:Y:S01]  /*6c20*/  ISETP.GE.AND P4, PT, R142, RZ, PT ;  /* 0x000000ff8e00720c */ /* 0x000fe20003f86270 */
[----:B------:R-:W-:Y:S01]  /*6c30*/  IMAD.HI.U32 R46, R86, R65, RZ ;  /* 0x00000041562e7227 */ /* 0x000fe200078e00ff */
[----:B------:R-:W-:Y:S01]  /*6c40*/  IABS R113, R122 ;  /* 0x0000007a00717213 */ /* 0x000fe20000000000 */
[----:B------:R-:W2:Y:S02]  /*6c50*/  LDL.LU R142, [R1+0x864] ;  /* 0x00086400018e7983 */ /* 0x000ea40000300800 */
[----:B------:R-:W-:-:S02]  /*6c60*/  IMAD.MOV R16, RZ, RZ, -R16 ;  /* 0x000000ffff107224 */ /* 0x000fc400078e0a10 */
[----:B------:R-:W-:Y:S02]  /*6c70*/  IMAD.MOV R46, RZ, RZ, -R46 ;  /* 0x000000ffff2e7224 */ /* 0x000fe400078e0a2e */
[C---:B------:R-:W-:Y:S02]  /*6c80*/  IMAD R19, R4.reuse, R16, R19 ;  /* 0x0000001004137224 */ /* 0x040fe400078e0213 */
[----:B------:R-:W-:Y:S02]  /*6c90*/  @!P3 IMAD.IADD R109, R109, 0x1, -R4 ;  /* 0x000000016d6db824 */ /* 0x000fe400078e0a04 */
[----:B------:R-:W-:Y:S02]  /*6ca0*/  IMAD.MOV.U32 R16, RZ, RZ, R62 ;  /* 0x000000ffff107224 */ /* 0x000fe400078e003e */
[----:B------:R-:W-:Y:S01]  /*6cb0*/  IMAD R65, R4, R46, R65 ;  /* 0x0000002e04417224 */ /* 0x000fe200078e0241 */
[----:B------:R-:W-:Y:S01]  /*6cc0*/  ISETP.GE.AND P3, PT, R143, RZ, PT ;  /* 0x000000ff8f00720c */ /* 0x000fe20003f66270 */
[----:B------:R-:W-:-:S02]  /*6cd0*/  @!P2 IMAD.IADD R107, R107, 0x1, -R4 ;  /* 0x000000016b6ba824 */ /* 0x000fc400078e0a04 */
[----:B------:R-:W-:Y:S02]  /*6ce0*/  IMAD.MOV.U32 R46, RZ, RZ, R104 ;  /* 0x000000ffff2e7224 */ /* 0x000fe400078e0068 */
[----:B------:R-:W-:Y:S01]  /*6cf0*/  @!P5 IMAD.MOV R16, RZ, RZ, -R16 ;  /* 0x000000ffff10d224 */ /* 0x000fe200078e0a10 */
[----:B------:R-:W-:Y:S01]  /*6d00*/  ISETP.GT.U32.AND P5, PT, R4, R109, PT ;  /* 0x0000006d0400720c */ /* 0x000fe20003fa4070 */
[----:B------:R-:W-:Y:S01]  /*6d10*/  IMAD.HI.U32 R47, R86, R113, RZ ;  /* 0x00000071562f7227 */ /* 0x000fe200078e00ff */
[----:B------:R-:W-:Y:S01]  /*6d20*/  ISETP.GE.AND P2, PT, R146, RZ, PT ;  /* 0x000000ff9200720c */ /* 0x000fe20003f46270 */
[----:B------:R-:W2:Y:S02]  /*6d30*/  LDL.LU R143, [R1+0x860] ;  /* 0x00086000018f7983 */ /* 0x000ea40000300800 */
[----:B------:R-:W-:Y:S01]  /*6d40*/  @!P6 IMAD.IADD R103, R103, 0x1, -R4 ;  /* 0x000000016767e824 */ /* 0x000fe200078e0a04 */
[C---:B------:R-:W-:Y:S01]  /*6d50*/  ISETP.GT.U32.AND P6, PT, R4.reuse, R106, PT ;  /* 0x0000006a0400720c */ /* 0x040fe20003fc4070 */
[----:B------:R-:W-:Y:S01]  /*6d60*/  @!P4 IMAD.MOV R46, RZ, RZ, -R46 ;  /* 0x000000ffff2ec224 */ /* 0x000fe200078e0a2e */
[C---:B------:R-:W-:Y:S01]  /*6d70*/  ISETP.GT.U32.AND P4, PT, R4.reuse, R107, PT ;  /* 0x0000006b0400720c */ /* 0x040fe20003f84070 */
[----:B------:R-:W-:Y:S01]  /*6d80*/  IMAD.MOV R47, RZ, RZ, -R47 ;  /* 0x000000ffff2f7224 */ /* 0x000fe200078e0a2f */
[----:B------:R-:W-:Y:S01]  /*6d90*/  IABS R10, R158 ;  /* 0x0000009e000a7213 */ /* 0x000fe20000000000 */
[----:B------:R-:W2:Y:S02]  /*6da0*/  LDL.LU R146, [R1+0x85c] ;  /* 0x00085c0001927983 */ /* 0x000ea40000300800 */
[----:B------:R-:W-:-:S02]  /*6db0*/  IMAD R113, R4, R47, R113 ;  /* 0x0000002f04717224 */ /* 0x000fc400078e0271 */
[----:B------:R-:W-:Y:S01]  /*6dc0*/  IMAD.MOV.U32 R47, RZ, RZ, R103 ;  /* 0x000000ffff2f7224 */ /* 0x000fe200078e0067 */
[----:B------:R-:W-:Y:S01]  /*6dd0*/  IABS R28, R80 ;  /* 0x00000050001c7213 */ /* 0x000fe20000000000 */
[----:B------:R-:W-:Y:S01]  /*6de0*/  @!P5 IMAD.IADD R109, R109, 0x1, -R4 ;  /* 0x000000016d6dd824 */ /* 0x000fe200078e0a04 */
[C---:B------:R-:W-:Y:S01]  /*6df0*/  ISETP.GT.U32.AND P5, PT, R4.reuse, R61, PT ;  /* 0x0000003d0400720c */ /* 0x040fe20003fa4070 */
[----:B------:R-:W-:Y:S01]  /*6e00*/  @!P3 IMAD.MOV R47, RZ, RZ, -R47 ;  /* 0x000000ffff2fb224 */ /* 0x000fe200078e0a2f */
[----:B------:R-:W-:Y:S01]  /*6e10*/  ISETP.GT.U32.AND P3, PT, R4, R110, PT ;  /* 0x0000006e0400720c */ /* 0x000fe20003f64070 */
[----:B------:R-:W-:-:S04]  /*6e20*/  IMAD.HI.U32 R22, R86, R10, RZ ;  /* 0x0000000a56167227 */ /* 0x000fc800078e00ff */
[--C-:B------:R-:W-:Y:S02]  /*6e30*/  @!P6 IMAD.IADD R106, R106, 0x1, -R4.reuse ;  /* 0x000000016a6ae824 */ /* 0x100fe400078e0a04 */
[----:B------:R-:W-:Y:S01]  /*6e40*/  @!P2 IMAD.MOV R101, RZ, RZ, -R101 ;  /* 0x000000ffff65a224 */ /* 0x000fe200078e0a65 */
[C---:B------:R-:W-:Y:S01]  /*6e50*/  ISETP.GT.U32.AND P2, PT, R4.reuse, R64, PT ;  /* 0x000000400400720c */ /* 0x040fe20003f44070 */
[----:B------:R-:W-:Y:S01]  /*6e60*/  @!P4 IMAD.IADD R107, R107, 0x1, -R4 ;  /* 0x000000016b6bc824 */ /* 0x000fe200078e0a04 */
[----:B------:R-:W-:Y:S01]  /*6e70*/  ISETP.GT.U32.AND P4, PT, R4, R60, PT ;  /* 0x0000003c0400720c */ /* 0x000fe20003f84070 */
[----:B------:R-:W-:Y:S01]  /*6e80*/  IMAD.HI.U32 R3, R86, R28, RZ ;  /* 0x0000001c56037227 */ /* 0x000fe200078e00ff */
[----:B------:R-:W-:-:S03]  /*6e90*/  ISETP.GT.U32.AND P6, PT, R4, R106, PT ;  /* 0x0000006a0400720c */ /* 0x000fc60003fc4070 */
[----:B------:R-:W-:Y:S01]  /*6ea0*/  IMAD.MOV R22, RZ, RZ, -R22 ;  /* 0x000000ffff167224 */ /* 0x000fe200078e0a16 */
[----:B----4-:R-:W-:Y:S01]  /*6eb0*/  SHF.R.U32.HI R48, RZ, 0x6, R89 ;  /* 0x00000006ff307819 */ /* 0x010fe20000011659 */
[----:B------:R-:W-:Y:S02]  /*6ec0*/  IMAD.MOV R3, RZ, RZ, -R3 ;  /* 0x000000ffff037224 */ /* 0x000fe400078e0a03 */
[C---:B------:R-:W-:Y:S01]  /*6ed0*/  IMAD R10, R4.reuse, R22, R10 ;  /* 0x00000016040a7224 */ /* 0x040fe200078e020a */
[----:B------:R-:W-:Y:S01]  /*6ee0*/  IABS R22, R81 ;  /* 0x0000005100167213 */ /* 0x000fe20000000000 */
[----:B------:R-:W-:Y:S01]  /*6ef0*/  IMAD R28, R4, R3, R28 ;  /* 0x00000003041c7224 */ /* 0x000fe200078e021c */
[----:B------:R-:W-:Y:S01]  /*6f00*/  SGXT.U32 R3, R48, 0x1 ;  /* 0x000000013003781a */ /* 0x000fe20000000000 */
[--C-:B------:R-:W-:Y:S01]  /*6f10*/  @!P3 IMAD.IADD R110, R110, 0x1, -R4.reuse ;  /* 0x000000016e6eb824 */ /* 0x100fe200078e0a04 */
[----:B------:R-:W-:Y:S01]  /*6f20*/  ISETP.GE.AND P3, PT, R82, RZ, PT ;  /* 0x000000ff5200720c */ /* 0x000fe20003f66270 */
[----:B------:R-:W-:Y:S01]  /*6f30*/  @!P5 IMAD.IADD R61, R61, 0x1, -R4 ;  /* 0x000000013d3dd824 */ /* 0x000fe200078e0a04 */
[----:B------:R-:W-:Y:S01]  /*6f40*/  ISETP.GE.AND P5, PT, R83, RZ, PT ;  /* 0x000000ff5300720c */ /* 0x000fe20003fa6270 */
[----:B------:R-:W-:-:S04]  /*6f50*/  IMAD.HI.U32 R34, R86, R22, RZ ;  /* 0x0000001656227227 */ /* 0x000fc800078e00ff */
[--C-:B------:R-:W-:Y:S02]  /*6f60*/  @!P2 IMAD.IADD R64, R64, 0x1, -R4.reuse ;  /* 0x000000014040a824 */ /* 0x100fe400078e0a04 */
[----:B------:R-:W-:Y:S01]  /*6f70*/  @!P4 IMAD.IADD R60, R60, 0x1, -R4 ;  /* 0x000000013c3cc824 */ /* 0x000fe200078e0a04 */
[----:B------:R-:W-:Y:S01]  /*6f80*/  ISETP.GT.U32.AND P4, PT, R4, R110, PT ;  /* 0x0000006e0400720c */ /* 0x000fe20003f84070 */
[----:B------:R-:W-:Y:S02]  /*6f90*/  IMAD.MOV R34, RZ, RZ, -R34 ;  /* 0x000000ffff227224 */ /* 0x000fe400078e0a22 */
[----:B------:R-:W-:Y:S01]  /*6fa0*/  @!P6 IMAD.IADD R106, R106, 0x1, -R4 ;  /* 0x000000016a6ae824 */ /* 0x000fe200078e0a04 */
[----:B------:R-:W-:Y:S01]  /*6fb0*/  ISETP.GE.AND P6, PT, R149, RZ, PT ;  /* 0x000000ff9500720c */ /* 0x000fe20003fc6270 */
[----:B------:R-:W-:Y:S01]  /*6fc0*/  IMAD.MOV.U32 R49, RZ, RZ, R107 ;  /* 0x000000ffff317224 */ /* 0x000fe200078e006b */
[----:B------:R-:W-:Y:S01]  /*6fd0*/  IABS R57, R160 ;  /* 0x000000a000397213 */ /* 0x000fe20000000000 */
[C---:B------:R-:W-:Y:S01]  /*6fe0*/  IMAD R22, R4.reuse, R34, R22 ;  /* 0x0000002204167224 */ /* 0x040fe200078e0216 */
[----:B------:R-:W-:Y:S01]  /*6ff0*/  PRMT R34, RZ, 0x7610, R34 ;  /* 0x00007610ff227816 */ /* 0x000fe20000000022 */
[----:B------:R-:W-:Y:S01]  /*7000*/  @!P3 IMAD.MOV R49, RZ, RZ, -R49 ;  /* 0x000000ffff31b224 */ /* 0x000fe200078e0a31 */
[----:B------:R-:W-:Y:S01]  /*7010*/  IABS R58, R123 ;  /* 0x0000007b003a7213 */ /* 0x000fe20000000000 */
[----:B------:R-:W-:Y:S01]  /*7020*/  @!P5 IMAD.MOV R106, RZ, RZ, -R106 ;  /* 0x000000ffff6ad224 */ /* 0x000fe200078e0a6a */
[----:B------:R-:W-:Y:S01]  /*7030*/  ISETP.GT.U32.AND P3, PT, R4, R64, PT ;  /* 0x000000400400720c */ /* 0x000fe20003f64070 */
[----:B------:R-:W-:Y:S01]  /*7040*/  IMAD.HI.U32 R55, R86, R57, RZ ;  /* 0x0000003956377227 */ /* 0x000fe200078e00ff */
[----:B------:R-:W-:Y:S01]  /*7050*/  ISETP.GT.U32.AND P5, PT, R4, R59, PT ;  /* 0x0000003b0400720c */ /* 0x000fe20003fa4070 */
[----:B------:R-:W4:Y:S02]  /*7060*/  LDL.LU R149, [R1+0x858] ;  /* 0x0008580001957983 */ /* 0x000f240000300800 */
[----:B------:R-:W-:-:S02]  /*7070*/  IMAD.MOV.U32 R48, RZ, RZ, R109 ;  /* 0x000000ffff307224 */ /* 0x000fc400078e006d */
[----:B------:R-:W-:Y:S01]  /*7080*/  @!P4 IMAD.IADD R110, R110, 0x1, -R4 ;  /* 0x000000016e6ec824 */ /* 0x000fe200078e0a04 */
[----:B------:R-:W-:Y:S01]  /*7090*/  ISETP.GT.U32.AND P4, PT, R4, R56, PT ;  /* 0x000000380400720c */ /* 0x000fe20003f84070 */
[----:B------:R-:W-:Y:S02]  /*70a0*/  IMAD.MOV R55, RZ, RZ, -R55 ;  /* 0x000000ffff377224 */ /* 0x000fe400078e0a37 */
[----:B------:R-:W-:-:S04]  /*70b0*/  IMAD.HI.U32 R52, R86, R58, RZ ;  /* 0x0000003a56347227 */ /* 0x000fc800078e00ff */
[----:B------:R-:W-:Y:S01]  /*70c0*/  @!P6 IMAD.MOV R48, RZ, RZ, -R48 ;  /* 0x000000ffff30e224 */ /* 0x000fe200078e0a30 */
[C---:B------:R-:W-:Y:S01]  /*70d0*/  ISETP.GT.U32.AND P6, PT, R4.reuse, R60, PT ;  /* 0x0000003c0400720c */ /* 0x040fe20003fc4070 */
[----:B------:R-:W-:Y:S02]  /*70e0*/  IMAD R57, R4, R55, R57 ;  /* 0x0000003704397224 */ /* 0x000fe400078e0239 */
[----:B------:R-:W-:Y:S02]  /*70f0*/  IMAD.MOV R52, RZ, RZ, -R52 ;  /* 0x000000ffff347224 */ /* 0x000fe400078e0a34 */
[----:B------:R-:W-:Y:S01]  /*7100*/  @!P3 IMAD.IADD R64, R64, 0x1, -R4 ;  /* 0x000000014040b824 */ /* 0x000fe200078e0a04 */
[C---:B------:R-:W-:Y:S01]  /*7110*/  ISETP.GT.U32.AND P3, PT, R4.reuse, R57, PT ;  /* 0x000000390400720c */ /* 0x040fe20003f64070 */
[----:B------:R-:W-:Y:S02]  /*7120*/  IMAD R58, R4, R52, R58 ;  /* 0x00000034043a7224 */ /* 0x000fe400078e023a */
[--C-:B------:R-:W-:Y:S01]  /*7130*/  @!P5 IMAD.IADD R59, R59, 0x1, -R4.reuse ;  /* 0x000000013b3bd824 */ /* 0x100fe200078e0a04 */
[----:B------:R-:W-:Y:S01]  /*7140*/  ISETP.GE.AND P5, PT, R165, RZ, PT ;  /* 0x000000ffa500720c */ /* 0x000fe20003fa6270 */
[----:B------:R-:W-:Y:S01]  /*7150*/  @!P4 IMAD.IADD R56, R56, 0x1, -R4 ;  /* 0x000000013838c824 */ /* 0x000fe200078e0a04 */
[----:B------:R-:W-:-:S02]  /*7160*/  ISETP.GE.AND P4, PT, R163, RZ, PT ;  /* 0x000000ffa300720c */ /* 0x000fc40003f86270 */
[----:B------:R-:W-:Y:S01]  /*7170*/  LOP3.LUT R82, R0, 0x9e, RZ, 0xfc, !PT ;  /* 0x0000009e00527812 */ /* 0x000fe200078efcff */
[----:B------:R-:W-:Y:S01]  /*7180*/  @!P6 IMAD.IADD R60, R60, 0x1, -R4 ;  /* 0x000000013c3ce824 */ /* 0x000fe200078e0a04 */
[----:B------:R-:W-:Y:S01]  /*7190*/  ISETP.GE.AND P6, PT, R148, RZ, PT ;  /* 0x000000ff9400720c */ /* 0x000fe20003fc6270 */
[----:B------:R-:W-:Y:S01]  /*71a0*/  IMAD.MOV.U32 R53, RZ, RZ, R64 ;  /* 0x000000ffff357224 */ /* 0x000fe200078e0040 */
[----:B------:R-:W-:Y:S01]  /*71b0*/  IABS R104, R82 ;  /* 0x0000005200687213 */ /* 0x000fe20000000000 */
[----:B------:R-:W-:Y:S01]  /*71c0*/  @!P3 IMAD.IADD R57, R57, 0x1, -R4 ;  /* 0x000000013939b824 */ /* 0x000fe200078e0a04 */
[----:B------:R-:W-:-:S03]  /*71d0*/  ISETP.GE.AND P3, PT, R85, RZ, PT ;  /* 0x000000ff5500720c */ /* 0x000fc60003f66270 */
[----:B------:R-:W-:Y:S01]  /*71e0*/  @!P5 IMAD.MOV R53, RZ, RZ, -R53 ;  /* 0x000000ffff35d224 */ /* 0x000fe200078e0a35 */
[----:B------:R-:W-:Y:S01]  /*71f0*/  ISETP.GT.U32.AND P5, PT, R4, R56, PT ;  /* 0x000000380400720c */ /* 0x000fe20003fa4070 */
[----:B------:R-:W-:-:S04]  /*7200*/  IMAD.HI.U32 R54, R86, R104, RZ ;  /* 0x0000006856367227 */ /* 0x000fc800078e00ff */
[----:B------:R-:W-:Y:S02]  /*7210*/  IMAD.MOV.U32 R52, RZ, RZ, R110 ;  /* 0x000000ffff347224 */ /* 0x000fe400078e006e */
[----:B------:R-:W-:Y:S02]  /*7220*/  IMAD.MOV R54, RZ, RZ, -R54 ;  /* 0x000000ffff367224 */ /* 0x000fe400078e0a36 */
[----:B------:R-:W-:Y:S02]  /*7230*/  @!P6 IMAD.MOV R52, RZ, RZ, -R52 ;  /* 0x000000ffff34e224 */ /* 0x000fe400078e0a34 */
[----:B------:R-:W-:Y:S02]  /*7240*/  IMAD R104, R4, R54, R104 ;  /* 0x0000003604687224 */ /* 0x000fe400078e0268 */
[----:B------:R-:W-:Y:S02]  /*7250*/  IMAD.MOV.U32 R54, RZ, RZ, R60 ;  /* 0x000000ffff367224 */ /* 0x000fe400078e003c */
[----:B------:R-:W-:Y:S01]  /*7260*/  @!P5 IMAD.IADD R56, R56, 0x1, -R4 ;  /* 0x000000013838d824 */ /* 0x000fe200078e0a04 */
[C---:B------:R-:W-:Y:S01]  /*7270*/  ISETP.GT.U32.AND P5, PT, R4.reuse, R39, PT ;  /* 0x000000270400720c */ /* 0x040fe20003fa4070 */
[----:B------:R-:W-:Y:S01]  /*7280*/  @!P3 IMAD.MOV R54, RZ, RZ, -R54 ;  /* 0x000000ffff36b224 */ /* 0x000fe200078e0a36 */
[----:B------:R-:W-:-:S02]  /*7290*/  ISETP.GT.U32.AND P3, PT, R4, R113, PT ;  /* 0x000000710400720c */ /* 0x000fc40003f64070 */
[----:B---3--:R-:W-:-:S13]  /*72a0*/  ISETP.LT.AND P2, PT, R3, R2, P0 ;  /* 0x000000020300720c */ /* 0x008fda0000741270 */
[----:B--2---:R-:W2:Y:S01]  /*72b0*/  @P2 LDG.E.U16 R34, desc[UR20][R140.64] ;  /* 0x000000148c222981 */ /* 0x004ea2000c1e1500 */
[----:B------:R-:W-:-:S13]  /*72c0*/  ISETP.GT.U32.AND P2, PT, R4, R61, PT ;  /* 0x0000003d0400720c */ /* 0x000fda0003f44070 */
[----:B------:R-:W-:Y:S01]  /*72d0*/  @!P2 IMAD.IADD R61, R61, 0x1, -R4 ;  /* 0x000000013d3da824 */ /* 0x000fe200078e0a04 */
[----:B------:R-:W-:-:S03]  /*72e0*/  ISETP.GT.U32.AND P2, PT, R4, R58, PT ;  /* 0x0000003a0400720c */ /* 0x000fc60003f44070 */
[----:B------:R-:W-:-:S04]  /*72f0*/  IMAD.MOV.U32 R103, RZ, RZ, R61 ;  /* 0x000000ffff677224 */ /* 0x000fc800078e003d */
[----:B------:R-:W-:Y:S01]  /*7300*/  @!P4 IMAD.MOV R103, RZ, RZ, -R103 ;  /* 0x000000ffff67c224 */ /* 0x000fe200078e0a67 */
[----:B------:R-:W-:-:S05]  /*7310*/  ISETP.GT.U32.AND P4, PT, R4, R57, PT ;  /* 0x000000390400720c */ /* 0x000fca0003f84070 */
[----:B------:R-:W-:Y:S01]  /*7320*/  @!P2 IMAD.IADD R58, R58, 0x1, -R4 ;  /* 0x000000013a3aa824 */ /* 0x000fe200078e0a04 */
[----:B------:R-:W-:-:S04]  /*7330*/  ISETP.GT.U32.AND P2, PT, R4, R59, PT ;  /* 0x0000003b0400720c */ /* 0x000fc80003f44070 */
[----:B------:R-:W-:-:S03]  /*7340*/  ISETP.GT.U32.AND P6, PT, R4, R58, PT ;  /* 0x0000003a0400720c */ /* 0x000fc60003fc4070 */
[----:B------:R-:W-:Y:S01]  /*7350*/  @!P4 IMAD.IADD R57, R57, 0x1, -R4 ;  /* 0x000000013939c824 */ /* 0x000fe200078e0a04 */
[----:B------:R-:W-:-:S05]  /*7360*/  ISETP.GE.AND P4, PT, R162, RZ, PT ;  /* 0x000000ffa200720c */ /* 0x000fca0003f86270 */
[----:B------:R-:W-:Y:S01]  /*7370*/  @!P2 IMAD.IADD R59, R59, 0x1, -R4 ;  /* 0x000000013b3ba824 */ /* 0x000fe200078e0a04 */
[----:B------:R-:W-:-:S03]  /*7380*/  ISETP.GT.U32.AND P2, PT, R4, R65, PT ;  /* 0x000000410400720c */ /* 0x000fc60003f44070 */
[--C-:B------:R-:W-:Y:S01]  /*7390*/  @!P6 IMAD.IADD R58, R58, 0x1, -R4.reuse ;  /* 0x000000013a3ae824 */ /* 0x100fe200078e0a04 */
[----:B------:R-:W-:Y:S01]  /*73a0*/  ISETP.GT.U32.AND P6, PT, R4, R37, PT ;  /* 0x000000250400720c */ /* 0x000fe20003fc4070 */
[--C-:B------:R-:W-:Y:S02]  /*73b0*/  @!P3 IMAD.IADD R113, R113, 0x1, -R4.reuse ;  /* 0x000000017171b824 */ /* 0x100fe400078e0a04 */
[----:B------:R-:W-:Y:S01]  /*73c0*/  @!P5 IMAD.IADD R39, R39, 0x1, -R4 ;  /* 0x000000012727d824 */ /* 0x000fe200078e0a04 */
[----:B------:R-:W-:Y:S01]  /*73d0*/  ISETP.GE.AND P5, PT, R123, RZ, PT ;  /* 0x000000ff7b00720c */ /* 0x000fe20003fa6270 */
[----:B------:R-:W-:-:S04]  /*73e0*/  IMAD.MOV.U32 R55, RZ, RZ, R59 ;  /* 0x000000ffff377224 */ /* 0x000fc800078e003b */
[--C-:B------:R-:W-:Y:S02]  /*73f0*/  @!P2 IMAD.IADD R65, R65, 0x1, -R4.reuse ;  /* 0x000000014141a824 */ /* 0x100fe400078e0a04 */
[----:B------:R-:W-:Y:S01]  /*7400*/  @!P4 IMAD.MOV R55, RZ, RZ, -R55 ;  /* 0x000000ffff37c224 */ /* 0x000fe200078e0a37 */
[C---:B------:R-:W-:Y:S01]  /*7410*/  ISETP.GT.U32.AND P4, PT, R4.reuse, R113, PT ;  /* 0x000000710400720c */ /* 0x040fe20003f84070 */
[----:B------:R-:W-:Y:S01]  /*7420*/  @!P6 IMAD.IADD R37, R37, 0x1, -R4 ;  /* 0x000000012525e824 */ /* 0x000fe200078e0a04 */
[----:B------:R-:W-:-:S03]  /*7430*/  ISETP.GT.U32.AND P6, PT, R4, R65, PT ;  /* 0x000000410400720c */ /* 0x000fc60003fc4070 */
[----:B------:R-:W-:Y:S01]  /*7440*/  @!P5 IMAD.MOV R58, RZ, RZ, -R58 ;  /* 0x000000ffff3ad224 */ /* 0x000fe200078e0a3a */
[----:B------:R-:W-:-:S07]  /*7450*/  ISETP.GT.U32.AND P5, PT, R4, R36, PT ;  /* 0x000000240400720c */ /* 0x000fce0003fa4070 */
[--C-:B------:R-:W-:Y:S01]  /*7460*/  @!P4 IMAD.IADD R113, R113, 0x1, -R4.reuse ;  /* 0x000000017171c824 */ /* 0x100fe200078e0a04 */
[C---:B------:R-:W-:Y:S01]  /*7470*/  ISETP.GT.U32.AND P4, PT, R4.reuse, R33, PT ;  /* 0x000000210400720c */ /* 0x040fe20003f84070 */
[----:B------:R-:W-:Y:S01]  /*7480*/  @!P6 IMAD.IADD R65, R65, 0x1, -R4 ;  /* 0x000000014141e824 */ /* 0x000fe200078e0a04 */
[----:B------:R-:W-:-:S03]  /*7490*/  ISETP.GT.U32.AND P6, PT, R4, R31, PT ;  /* 0x0000001f0400720c */ /* 0x000fc60003fc4070 */
[----:B------:R-:W-:-:S08]  /*74a0*/  @!P5 IMAD.IADD R36, R36, 0x1, -R4 ;  /* 0x000000012424d824 */ /* 0x000fd000078e0a04 */
[--C-:B------:R-:W-:Y:S01]  /*74b0*/  @!P4 IMAD.IADD R33, R33, 0x1, -R4.reuse ;  /* 0x000000012121c824 */ /* 0x100fe200078e0a04 */
[----:B------:R-:W-:Y:S01]  /*74c0*/  ISETP.GT.U32.AND P4, PT, R4, R36, PT ;  /* 0x000000240400720c */ /* 0x000fe20003f84070 */
[----:B------:R-:W-:-:S03]  /*74d0*/  @!P6 IMAD.IADD R31, R31, 0x1, -R4 ;  /* 0x000000011f1fe824 */ /* 0x000fc600078e0a04 */
[----:B------:R-:W-:-:S09]  /*74e0*/  ISETP.GT.U32.AND P6, PT, R4, R33, PT ;  /* 0x000000210400720c */ /* 0x000fd20003fc4070 */
[----:B------:R-:W-:Y:S01]  /*74f0*/  @!P4 IMAD.IADD R36, R36, 0x1, -R4 ;  /* 0x000000012424c824 */ /* 0x000fe200078e0a04 */
[----:B------:R-:W-:-:S03]  /*7500*/  ISETP.GT.U32.AND P4, PT, R4, R25, PT ;  /* 0x000000190400720c */ /* 0x000fc60003f84070 */
[----:B------:R-:W-:Y:S01]  /*7510*/  @!P6 IMAD.IADD R33, R33, 0x1, -R4 ;  /* 0x000000012121e824 */ /* 0x000fe200078e0a04 */
[----:B------:R-:W-:-:S09]  /*7520*/  ISETP.GT.U32.AND P6, PT, R4, R24, PT ;  /* 0x000000180400720c */ /* 0x000fd20003fc4070 */
[----:B------:R-:W-:-:S04]  /*7530*/  @!P4 IMAD.IADD R25, R25, 0x1, -R4 ;  /* 0x000000011919c824 */ /* 0x000fc800078e0a04 */
[----:B------:R-:W-:Y:S01]  /*7540*/  @!P6 IMAD.IADD R24, R24, 0x1, -R4 ;  /* 0x000000011818e824 */ /* 0x000fe200078e0a04 */
[----:B------:R-:W-:Y:S02]  /*7550*/  ISETP.GT.U32.AND P6, PT, R4, R25, PT ;  /* 0x000000190400720c */ /* 0x000fe40003fc4070 */
[C---:B------:R-:W-:Y:S01]  /*7560*/  LOP3.LUT R83, R0.reuse, 0xa6, RZ, 0xfc, !PT ;  /* 0x000000a600537812 */ /* 0x040fe200078efcff */
[----:B------:R-:W-:Y:S01]  /*7570*/  STL [R1+0x3ac], R82 ;  /* 0x0003ac5201007387 */ /* 0x000fe20000100800 */
[C---:B------:R-:W-:Y:S02]  /*7580*/  LOP3.LUT R85, R0.reuse, 0xae, RZ, 0xfc, !PT ;  /* 0x000000ae00557812 */ /* 0x040fe400078efcff */
[----:B------:R-:W-:Y:S01]  /*7590*/  LOP3.LUT R163, R0, 0xb6, RZ, 0xfc, !PT ;  /* 0x000000b600a37812 */ /* 0x000fe200078efcff */
[----:B------:R-:W3:Y:S01]  /*75a0*/  LDL.LU.64 R140, [R1+0x850] ;  /* 0x00085000018c7983 */ /* 0x000ee20000300a00 */
[----:B------:R-:W-:-:S05]  /*75b0*/  ISETP.GE.AND P3, PT, R161, RZ, PT ;  /* 0x000000ffa100720c */ /* 0x000fca0003f66270 */
[----:B------:R-:W-:Y:S01]  /*75c0*/  @!P6 IMAD.IADD R25, R25, 0x1, -R4 ;  /* 0x000000011919e824 */ /* 0x000fe200078e0a04 */
[----:B------:R-:W-:Y:S01]  /*75d0*/  ISETP.GT.U32.AND P6, PT, R4, R13, PT ;  /* 0x0000000d0400720c */ /* 0x000fe20003fc4070 */
[----:B------:R-:W-:Y:S01]  /*75e0*/  STL [R1+0x3a8], R83 ;  /* 0x0003a85301007387 */ /* 0x000fe20000100800 */
[----:B------:R-:W-:Y:S02]  /*75f0*/  LOP3.LUT R162, R0, 0xbe, RZ, 0xfc, !PT ;  /* 0x000000be00a27812 */ /* 0x000fe400078efcff */
[----:B------:R-:W-:Y:S01]  /*7600*/  ISETP.GE.AND P2, PT, R160, RZ, PT ;  /* 0x000000ffa000720c */ /* 0x000fe20003f46270 */
[----:B------:R-:W2:Y:S01]  /*7610*/  LDL.LU R148, [R1+0x848] ;  /* 0x0008480001947983 */ /* 0x000ea20000300800 */
[C---:B-1----:R-:W-:Y:S02]  /*7620*/  LOP3.LUT R161, R0.reuse, 0xc6, RZ, 0xfc, !PT ;  /* 0x000000c600a17812 */ /* 0x042fe400078efcff */
[C---:B------:R-:W-:Y:S01]  /*7630*/  LOP3.LUT R160, R0.reuse, 0xce, RZ, 0xfc, !PT ;  /* 0x000000ce00a07812 */ /* 0x040fe200078efcff */
[----:B------:R-:W-:Y:S01]  /*7640*/  STL [R1+0x3a4], R85 ;  /* 0x0003a45501007387 */ /* 0x000fe20000100800 */
[----:B------:R-:W-:-:S02]  /*7650*/  LOP3.LUT R40, R0, 0xd6, RZ, 0xfc, !PT ;  /* 0x000000d600287812 */ /* 0x000fc400078efcff */
[----:B------:R-:W-:Y:S01]  /*7660*/  ISETP.GE.AND P4, PT, R164, RZ, PT ;  /* 0x000000ffa400720c */ /* 0x000fe20003f86270 */
[----:B------:R-:W-:Y:S01]  /*7670*/  STL [R1+0x3a0], R163 ;  /* 0x0003a0a301007387 */ /* 0x000fe20000100800 */
[C---:B------:R-:W-:Y:S02]  /*7680*/  LOP3.LUT R165, R0.reuse, 0xde, RZ, 0xfc, !PT ;  /* 0x000000de00a57812 */ /* 0x040fe400078efcff */
[----:B0-----:R-:W-:Y:S01]  /*7690*/  LOP3.LUT R164, R0, 0xe6, RZ, 0xfc, !PT ;  /* 0x000000e600a47812 */ /* 0x001fe200078efcff */
[----:B------:R-:W-:Y:S01]  /*76a0*/  STL [R1+0x39c], R162 ;  /* 0x00039ca201007387 */ /* 0x000fe20000100800 */
[----:B------:R-:W-:-:S03]  /*76b0*/  @!P6 IMAD.IADD R13, R13, 0x1, -R4 ;  /* 0x000000010d0de824 */ /* 0x000fc600078e0a04 */
[----:B------:R-:W-:Y:S01]  /*76c0*/  STL [R1+0x398], R161 ;  /* 0x000398a101007387 */ /* 0x000fe20000100800 */
[----:B------:R-:W-:-:S03]  /*76d0*/  ISETP.GE.AND P6, PT, R150, RZ, PT ;  /* 0x000000ff9600720c */ /* 0x000fc60003fc6270 */
[----:B------:R-:W-:Y:S04]  /*76e0*/  STL [R1+0x394], R160 ;  /* 0x000394a001007387 */ /* 0x000fe80000100800 */
[----:B------:R-:W-:Y:S04]  /*76f0*/  STL [R1+0x390], R40 ;  /* 0x0003902801007387 */ /* 0x000fe80000100800 */
[----:B------:R-:W-:Y:S04]  /*7700*/  STL [R1+0x38c], R165 ;  /* 0x00038ca501007387 */ /* 0x000fe80000100800 */
[----:B------:R-:W-:Y:S04]  /*7710*/  STL [R1+0x388], R164 ;  /* 0x000388a401007387 */ /* 0x000fe80000100800 */
[----:B------:R-:W2:Y:S01]  /*7720*/  LDL.LU R150, [R1+0x844] ;  /* 0x0008440001967983 */ /* 0x000ea20000300800 */
[----:B------:R-:W-:Y:S01]  /*7730*/  @!P2 IMAD.MOV R57, RZ, RZ, -R57 ;  /* 0x000000ffff39a224 */ /* 0x000fe200078e0a39 */
[C---:B------:R-:W-:Y:S01]  /*7740*/  ISETP.GT.U32.AND P2, PT, R4.reuse, R39, PT ;  /* 0x000000270400720c */ /* 0x040fe20003f44070 */
[----:B------:R-:W-:Y:S01]  /*7750*/  @!P3 IMAD.MOV R56, RZ, RZ, -R56 ;  /* 0x000000ffff38b224 */ /* 0x000fe200078e0a38 */
[----:B------:R-:W-:-:S02]  /*7760*/  ISETP.GT.U32.AND P3, PT, R4, R37, PT ;  /* 0x000000250400720c */ /* 0x000fc40003f64070 */
[----:B------:R-:W-:Y:S02]  /*7770*/  IABS R110, R85 ;  /* 0x00000055006e7213 */ /* 0x000fe40000000000 */
[----:B------:R-:W-:-:S07]  /*7780*/  ISETP.GE.AND P5, PT, R122, RZ, PT ;  /* 0x000000ff7a00720c */ /* 0x000fce0003fa6270 */
[--C-:B------:R-:W-:Y:S01]  /*7790*/  @!P2 IMAD.IADD R39, R39, 0x1, -R4.reuse ;  /* 0x000000012727a824 */ /* 0x100fe200078e0a04 */
[C---:B------:R-:W-:Y:S01]  /*77a0*/  ISETP.GT.U32.AND P2, PT, R4.reuse, R30, PT ;  /* 0x0000001e0400720c */ /* 0x040fe20003f44070 */
[----:B------:R-:W-:Y:S01]  /*77b0*/  @!P3 IMAD.IADD R37, R37, 0x1, -R4 ;  /* 0x000000012525b824 */ /* 0x000fe200078e0a04 */
[----:B------:R-:W-:Y:S01]  /*77c0*/  ISETP.GT.U32.AND P3, PT, R4, R27, PT ;  /* 0x0000001b0400720c */ /* 0x000fe20003f64070 */
[----:B------:R-:W-:-:S04]  /*77d0*/  IMAD.HI.U32 R60, R86, R110, RZ ;  /* 0x0000006e563c7227 */ /* 0x000fc800078e00ff */
[----:B------:R-:W-:-:S04]  /*77e0*/  IMAD.MOV R59, RZ, RZ, -R60 ;  /* 0x000000ffff3b7224 */ /* 0x000fc800078e0a3c */
[----:B------:R-:W-:Y:S02]  /*77f0*/  IMAD R110, R4, R59, R110 ;  /* 0x0000003b046e7224 */ /* 0x000fe400078e026e */
[----:B------:R-:W-:Y:S02]  /*7800*/  IMAD.MOV.U32 R59, RZ, RZ, R113 ;  /* 0x000000ffff3b7224 */ /* 0x000fe400078e0071 */
[--C-:B------:R-:W-:Y:S01]  /*7810*/  @!P2 IMAD.IADD R30, R30, 0x1, -R4.reuse ;  /* 0x000000011e1ea824 */ /* 0x100fe200078e0a04 */
[C---:B------:R-:W-:Y:S01]  /*7820*/  ISETP.GT.U32.AND P2, PT, R4.reuse, R31, PT ;  /* 0x0000001f0400720c */ /* 0x040fe20003f44070 */
[----:B------:R-:W-:Y:S02]  /*7830*/  @!P3 IMAD.IADD R27, R27, 0x1, -R4 ;  /* 0x000000011b1bb824 */ /* 0x000fe400078e0a04 */
[----:B------:R-:W-:Y:S01]  /*7840*/  @!P5 IMAD.MOV R59, RZ, RZ, -R59 ;  /* 0x000000ffff3bd224 */ /* 0x000fe200078e0a3b */
[C---:B------:R-:W-:Y:S02]  /*7850*/  ISETP.GT.U32.AND P5, PT, R4.reuse, R30, PT ;  /* 0x0000001e0400720c */ /* 0x040fe40003fa4070 */
[----:B------:R-:W-:-:S07]  /*7860*/  ISETP.GT.U32.AND P3, PT, R4, R27, PT ;  /* 0x0000001b0400720c */ /* 0x000fce0003f64070 */
[----:B------:R-:W-:Y:S01]  /*7870*/  @!P2 IMAD.IADD R31, R31, 0x1, -R4 ;  /* 0x000000011f1fa824 */ /* 0x000fe200078e0a04 */
[----:B------:R-:W-:-:S03]  /*7880*/  ISETP.GT.U32.AND P2, PT, R4, R21, PT ;  /* 0x000000150400720c */ /* 0x000fc60003f44070 */
[--C-:B------:R-:W-:Y:S01]  /*7890*/  @!P5 IMAD.IADD R30, R30, 0x1, -R4.reuse ;  /* 0x000000011e1ed824 */ /* 0x100fe200078e0a04 */
[C---:B------:R-:W-:Y:S01]  /*78a0*/  ISETP.GT.U32.AND P5, PT, R4.reuse, R18, PT ;  /* 0x000000120400720c */ /* 0x040fe20003fa4070 */
[----:B------:R-:W-:Y:S01]  /*78b0*/  @!P3 IMAD.IADD R27, R27, 0x1, -R4 ;  /* 0x000000011b1bb824 */ /* 0x000fe200078e0a04 */
[----:B------:R-:W-:Y:S01]  /*78c0*/  ISETP.GT.U32.AND P3, PT, R4, R15, PT ;  /* 0x0000000f0400720c */ /* 0x000fe20003f64070 */
[----:B------:R-:W-:-:S06]  /*78d0*/  IMAD.MOV.U32 R60, RZ, RZ, R65 ;  /* 0x000000ffff3c7224 */ /* 0x000fcc00078e0041 */
[----:B------:R-:W-:Y:S01]  /*78e0*/  @!P2 IMAD.IADD R21, R21, 0x1, -R4 ;  /* 0x000000011515a824 */ /* 0x000fe200078e0a04 */
[----:B------:R-:W-:-:S03]  /*78f0*/  ISETP.GT.U32.AND P2, PT, R4, R24, PT ;  /* 0x000000180400720c */ /* 0x000fc60003f44070 */
[--C-:B------:R-:W-:Y:S01]  /*7900*/  @!P5 IMAD.IADD R18, R18, 0x1, -R4.reuse ;  /* 0x000000011212d824 */ /* 0x100fe200078e0a04 */
[----:B------:R-:W-:Y:S01]  /*7910*/  ISETP.GT.U32.AND P5, PT, R4, R21, PT ;  /* 0x000000150400720c */ /* 0x000fe20003fa4070 */
[----:B------:R-:W-:-:S03]  /*7920*/  @!P3 IMAD.IADD R15, R15, 0x1, -R4 ;  /* 0x000000010f0fb824 */ /* 0x000fc600078e0a04 */
[C---:B------:R-:W-:Y:S01]  /*7930*/  ISETP.GT.U32.AND P3, PT, R4.reuse, R18, PT ;  /* 0x000000120400720c */ /* 0x040fe20003f64070 */
[----:B------:R-:W-:Y:S01]  /*7940*/  @!P4 IMAD.MOV R60, RZ, RZ, -R60 ;  /* 0x000000ffff3cc224 */ /* 0x000fe200078e0a3c */
[----:B------:R-:W-:-:S03]  /*7950*/  ISETP.GT.U32.AND P4, PT, R4, R15, PT ;  /* 0x0000000f0400720c */ /* 0x000fc60003f84070 */
[--C-:B------:R-:W-:Y:S01]  /*7960*/  @!P2 IMAD.IADD R24, R24, 0x1, -R4.reuse ;  /* 0x000000011818a824 */ /* 0x100fe200078e0a04 */
[C---:B------:R-:W-:Y:S02]  /*7970*/  ISETP.GT.U32.AND P2, PT, R4.reuse, R10, PT ;  /* 0x0000000a0400720c */ /* 0x040fe40003f44070 */
[----:B------:R-:W-:Y:S01]  /*7980*/  IABS R123, R161 ;  /* 0x000000a1007b7213 */ /* 0x000fe20000000000 */
[----:B------:R-:W-:Y:S01]  /*7990*/  @!P5 IMAD.IADD R21, R21, 0x1, -R4 ;  /* 0x000000011515d824 */ /* 0x000fe200078e0a04 */
[----:B------:R-:W-:-:S03]  /*79a0*/  ISETP.GT.U32.AND P5, PT, R4, R9, PT ;  /* 0x000000090400720c */ /* 0x000fc60003fa4070 */
[----:B------:R-:W-:Y:S01]  /*79b0*/  @!P3 IMAD.IADD R18, R18, 0x1, -R4 ;  /* 0x000000011212b824 */ /* 0x000fe200078e0a04 */
[----:B------:R-:W-:Y:S01]  /*79c0*/  ISETP.GT.U32.AND P3, PT, R4, R7, PT ;  /* 0x000000070400720c */ /* 0x000fe20003f64070 */
[----:B------:R-:W-:-:S04]  /*79d0*/  IMAD.HI.U32 R61, R86, R123, RZ ;  /* 0x0000007b563d7227 */ /* 0x000fc800078e00ff */
[--C-:B------:R-:W-:Y:S01]  /*79e0*/  @!P4 IMAD.IADD R15, R15, 0x1, -R4.reuse ;  /* 0x000000010f0fc824 */ /* 0x100fe200078e0a04 */
[----:B------:R-:W-:Y:S01]  /*79f0*/  ISETP.GT.U32.AND P4, PT, R4, R6, PT ;  /* 0x000000060400720c */ /* 0x000fe20003f84070 */
[----:B------:R-:W-:Y:S02]  /*7a00*/  IMAD.MOV R61, RZ, RZ, -R61 ;  /* 0x000000ffff3d7224 */ /* 0x000fe400078e0a3d */
[--C-:B------:R-:W-:Y:S02]  /*7a10*/  @!P2 IMAD.IADD R10, R10, 0x1, -R4.reuse ;  /* 0x000000010a0aa824 */ /* 0x100fe400078e0a04 */
[C---:B------:R-:W-:Y:S01]  /*7a20*/  IMAD R123, R4.reuse, R61, R123 ;  /* 0x0000003d047b7224 */ /* 0x040fe200078e027b */
[----:B------:R-:W-:Y:S01]  /*7a30*/  ISETP.GE.AND P2, PT, R157, RZ, PT ;  /* 0x000000ff9d00720c */ /* 0x000fe20003f46270 */
[--C-:B------:R-:W-:Y:S01]  /*7a40*/  @!P5 IMAD.IADD R9, R9, 0x1, -R4.reuse ;  /* 0x000000010909d824 */ /* 0x100fe200078e0a04 */
[C---:B------:R-:W-:Y:S01]  /*7a50*/  ISETP.GT.U32.AND P5, PT, R4.reuse, R13, PT ;  /* 0x0000000d0400720c */ /* 0x040fe20003fa4070 */
[--C-:B------:R-:W-:Y:S01]  /*7a60*/  @!P3 IMAD.IADD R7, R7, 0x1, -R4.reuse ;  /* 0x000000010707b824 */ /* 0x100fe200078e0a04 */
[----:B------:R-:W-:Y:S01]  /*7a70*/  ISETP.GT.U32.AND P3, PT, R4, R10, PT ;  /* 0x0000000a0400720c */ /* 0x000fe20003f64070 */
[----:B------:R-:W-:Y:S01]  /*7a80*/  IMAD.MOV.U32 R61, RZ, RZ, R39 ;  /* 0x000000ffff3d7224 */ /* 0x000fe200078e0027 */
[----:B------:R-:W-:Y:S01]  /*7a90*/  IABS R107, R83 ;  /* 0x00000053006b7213 */ /* 0x000fe20000000000 */
[----:B------:R-:W-:-:S02]  /*7aa0*/  @!P4 IMAD.IADD R6, R6, 0x1, -R4 ;  /* 0x000000010606c824 */ /* 0x000fc400078e0a04 */
[----:B------:R-:W-:Y:S01]  /*7ab0*/  @!P6 IMAD.MOV R61, RZ, RZ, -R61 ;  /* 0x000000ffff3de224 */ /* 0x000fe200078e0a3d */
[C---:B------:R-:W-:Y:S01]  /*7ac0*/  ISETP.GT.U32.AND P6, PT, R4.reuse, R9, PT ;  /* 0x000000090400720c */ /* 0x040fe20003fc4070 */
[----:B------:R-:W-:Y:S01]  /*7ad0*/  IMAD.MOV.U32 R62, RZ, RZ, R37 ;  /* 0x000000ffff3e7224 */ /* 0x000fe200078e0025 */
[----:B------:R-:W-:Y:S01]  /*7ae0*/  ISETP.GT.U32.AND P4, PT, R4, R6, PT ;  /* 0x000000060400720c */ /* 0x000fe20003f84070 */
[----:B------:R-:W-:Y:S01]  /*7af0*/  IMAD.HI.U32 R3, R86, R107, RZ ;  /* 0x0000006b56037227 */ /* 0x000fe200078e00ff */
[----:B------:R-:W-:-:S03]  /*7b00*/  IABS R109, R163 ;  /* 0x000000a3006d7213 */ /* 0x000fc60000000000 */
[----:B------:R-:W-:Y:S01]  /*7b10*/  @!P2 IMAD.MOV R62, RZ, RZ, -R62 ;  /* 0x000000ffff3ea224 */ /* 0x000fe200078e0a3e */
[C---:B------:R-:W-:Y:S01]  /*7b20*/  ISETP.GT.U32.AND P2, PT, R4.reuse, R7, PT ;  /* 0x000000070400720c */ /* 0x040fe20003f44070 */
[--C-:B------:R-:W-:Y:S01]  /*7b30*/  @!P5 IMAD.IADD R13, R13, 0x1, -R4.reuse ;  /* 0x000000010d0dd824 */ /* 0x100fe200078e0a04 */
[----:B------:R-:W-:Y:S01]  /*7b40*/  ISETP.GT.U32.AND P5, PT, R4, R19, PT ;  /* 0x000000130400720c */ /* 0x000fe20003fa4070 */
[--C-:B------:R-:W-:Y:S01]  /*7b50*/  @!P3 IMAD.IADD R10, R10, 0x1, -R4.reuse ;  /* 0x000000010a0ab824 */ /* 0x100fe200078e0a04 */
[C---:B------:R-:W-:Y:S01]  /*7b60*/  ISETP.GT.U32.AND P3, PT, R4.reuse, R28, PT ;  /* 0x0000001c0400720c */ /* 0x040fe20003f64070 */
[----:B------:R-:W-:Y:S02]  /*7b70*/  IMAD.MOV R3, RZ, RZ, -R3 ;  /* 0x000000ffff037224 */ /* 0x000fe400078e0a03 */
[----:B------:R-:W-:Y:S01]  /*7b80*/  @!P6 IMAD.IADD R9, R9, 0x1, -R4 ;  /* 0x000000010909e824 */ /* 0x000fe200078e0a04 */
[C---:B------:R-:W-:Y:S01]  /*7b90*/  ISETP.GT.U32.AND P6, PT, R4.reuse, R22, PT ;  /* 0x000000160400720c */ /* 0x040fe20003fc4070 */
[----:B------:R-:W-:-:S02]  /*7ba0*/  IMAD R107, R4, R3, R107 ;  /* 0x00000003046b7224 */ /* 0x000fc400078e026b */
[----:B------:R-:W-:Y:S01]  /*7bb0*/  IMAD.HI.U32 R3, R86, R109, RZ ;  /* 0x0000006d56037227 */ /* 0x000fe200078e00ff */
[----:B------:R-:W-:-:S03]  /*7bc0*/  IABS R63, R40 ;  /* 0x00000028003f7213 */ /* 0x000fc60000000000 */
[--C-:B------:R-:W-:Y:S01]  /*7bd0*/  @!P4 IMAD.IADD R6, R6, 0x1, -R4.reuse ;  /* 0x000000010606c824 */ /* 0x100fe200078e0a04 */
[C---:B------:R-:W-:Y:S01]  /*7be0*/  ISETP.GT.U32.AND P4, PT, R4.reuse, R107, PT ;  /* 0x0000006b0400720c */ /* 0x040fe20003f84070 */
[----:B------:R-:W-:Y:S02]  /*7bf0*/  IMAD.MOV R3, RZ, RZ, -R3 ;  /* 0x000000ffff037224 */ /* 0x000fe400078e0a03 */
[--C-:B------:R-:W-:Y:S01]  /*7c00*/  @!P2 IMAD.IADD R7, R7, 0x1, -R4.reuse ;  /* 0x000000010707a824 */ /* 0x100fe200078e0a04 */
[----:B------:R-:W-:Y:S01]  /*7c10*/  ISETP.GT.U32.AND P2, PT, R4, R104, PT ;  /* 0x000000680400720c */ /* 0x000fe20003f44070 */
[--C-:B------:R-:W-:Y:S01]  /*7c20*/  @!P5 IMAD.IADD R19, R19, 0x1, -R4.reuse ;  /* 0x000000011313d824 */ /* 0x100fe200078e0a04 */
[----:B------:R-:W-:Y:S01]  /*7c30*/  ISETP.GE.AND P5, PT, R136, RZ, PT ;  /* 0x000000ff8800720c */ /* 0x000fe20003fa6270 */
[----:B------:R-:W-:Y:S02]  /*7c40*/  @!P3 IMAD.IADD R28, R28, 0x1, -R4 ;  /* 0x000000011c1cb824 */ /* 0x000fe400078e0a04 */
[----:B------:R-:W-:Y:S01]  /*7c50*/  IMAD R109, R4, R3, R109 ;  /* 0x00000003046d7224 */ /* 0x000fe200078e026d */
[----:B------:R-:W-:Y:S01]  /*7c60*/  IABS R3, R162 ;  /* 0x000000a200037213 */ /* 0x000fe20000000000 */
[----:B------:R-:W-:-:S04]  /*7c70*/  IMAD.HI.U32 R37, R86, R63, RZ ;  /* 0x0000003f56257227 */ /* 0x000fc800078e00ff */
[----:B------:R-:W-:Y:S01]  /*7c80*/  @!P6 IMAD.IADD R22, R22, 0x1, -R4 ;  /* 0x000000011616e824 */ /* 0x000fe200078e0a04 */
[C---:B------:R-:W-:Y:S01]  /*7c90*/  ISETP.GT.U32.AND P6, PT, R4.reuse, R28, PT ;  /* 0x0000001c0400720c */ /* 0x040fe20003fc4070 */
[----:B------:R-:W-:Y:S02]  /*7ca0*/  IMAD.MOV R37, RZ, RZ, -R37 ;  /* 0x000000ffff257224 */ /* 0x000fe400078e0a25 */
[----:B------:R-:W-:Y:S02]  /*7cb0*/  IMAD.MOV.U32 R113, RZ, RZ, R3 ;  /* 0x000000ffff717224 */ /* 0x000fe400078e0003 */
[C---:B------:R-:W-:Y:S01]  /*7cc0*/  IMAD R37, R4.reuse, R37, R63 ;  /* 0x0000002504257224 */ /* 0x040fe200078e023f */
[----:B------:R-:W-:Y:S01]  /*7cd0*/  ISETP.GT.U32.AND P3, PT, R4, R19, PT ;  /* 0x000000130400720c */ /* 0x000fe20003f64070 */
[----:B------:R-:W-:Y:S02]  /*7ce0*/  IMAD.MOV.U32 R63, RZ, RZ, R36 ;  /* 0x000000ffff3f7224 */ /* 0x000fe400078e0024 */
[----:B------:R-:W-:-:S02]  /*7cf0*/  @!P4 IMAD.IADD R107, R107, 0x1, -R4 ;  /* 0x000000016b6bc824 */ /* 0x000fc400078e0a04 */
[----:B------:R-:W-:Y:S01]  /*7d00*/  IMAD.HI.U32 R3, R86, R113, RZ ;  /* 0x0000007156037227 */ /* 0x000fe200078e00ff */
[----:B------:R-:W-:-:S03]  /*7d10*/  IABS R122, R160 ;  /* 0x000000a0007a7213 */ /* 0x000fc60000000000 */
[--C-:B------:R-:W-:Y:S01]  /*7d20*/  @!P2 IMAD.IADD R104, R104, 0x1, -R4.reuse ;  /* 0x000000016868a824 */ /* 0x100fe200078e0a04 */
[C---:B------:R-:W-:Y:S01]  /*7d30*/  ISETP.GT.U32.AND P2, PT, R4.reuse, R22, PT ;  /* 0x000000160400720c */ /* 0x040fe20003f44070 */
[----:B------:R-:W-:Y:S01]  /*7d40*/  @!P5 IMAD.MOV R63, RZ, RZ, -R63 ;  /* 0x000000ffff3fd224 */ /* 0x000fe200078e0a3f */
[----:B------:R-:W-:Y:S01]  /*7d50*/  ISETP.GT.U32.AND P5, PT, R4, R107, PT ;  /* 0x0000006b0400720c */ /* 0x000fe20003fa4070 */
[----:B------:R-:W-:Y:S02]  /*7d60*/  IMAD.MOV R3, RZ, RZ, -R3 ;  /* 0x000000ffff037224 */ /* 0x000fe400078e0a03 */
[----:B------:R-:W-:Y:S01]  /*7d70*/  @!P6 IMAD.IADD R28, R28, 0x1, -R4 ;  /* 0x000000011c1ce824 */ /* 0x000fe200078e0a04 */
[C---:B------:R-:W-:Y:S01]  /*7d80*/  ISETP.GT.U32.AND P6, PT, R4.reuse, R109, PT ;  /* 0x0000006d0400720c */ /* 0x040fe20003fc4070 */
[----:B------:R-:W-:Y:S02]  /*7d90*/  IMAD R113, R4, R3, R113 ;  /* 0x0000000304717224 */ /* 0x000fe400078e0271 */
[----:B------:R-:W-:-:S04]  /*7da0*/  IMAD.HI.U32 R3, R86, R122, RZ ;  /* 0x0000007a56037227 */ /* 0x000fc800078e00ff */
[----:B------:R-:W-:Y:S02]  /*7db0*/  IMAD.MOV R3, RZ, RZ, -R3 ;  /* 0x000000ffff037224 */ /* 0x000fe400078e0a03 */
[----:B------:R-:W-:Y:S01]  /*7dc0*/  @!P3 IMAD.IADD R19, R19, 0x1, -R4 ;  /* 0x000000011313b824 */ /* 0x000fe200078e0a04 */
[C---:B------:R-:W-:Y:S01]  /*7dd0*/  ISETP.GT.U32.AND P3, PT, R4.reuse, R110, PT ;  /* 0x0000006e0400720c */ /* 0x040fe20003f64070 */
[C---:B------:R-:W-:Y:S01]  /*7de0*/  IMAD R122, R4.reuse, R3, R122 ;  /* 0x00000003047a7224 */ /* 0x040fe200078e027a */
[----:B------:R-:W-:Y:S01]  /*7df0*/  ISETP.GT.U32.AND P4, PT, R4, R104, PT ;  /* 0x000000680400720c */ /* 0x000fe20003f84070 */
[--C-:B------:R-:W-:Y:S01]  /*7e00*/  @!P2 IMAD.IADD R22, R22, 0x1, -R4.reuse ;  /* 0x000000011616a824 */ /* 0x100fe200078e0a04 */
[C---:B------:R-:W-:Y:S01]  /*7e10*/  ISETP.GT.U32.AND P2, PT, R4.reuse, R113, PT ;  /* 0x000000710400720c */ /* 0x040fe20003f44070 */
[--C-:B------:R-:W-:Y:S01]  /*7e20*/  @!P5 IMAD.IADD R107, R107, 0x1, -R4.reuse ;  /* 0x000000016b6bd824 */ /* 0x100fe200078e0a04 */
[C---:B------:R-:W-:Y:S01]  /*7e30*/  ISETP.GT.U32.AND P5, PT, R4.reuse, R123, PT ;  /* 0x0000007b0400720c */ /* 0x040fe20003fa4070 */
[----:B------:R-:W-:Y:S01]  /*7e40*/  @!P6 IMAD.IADD R109, R109, 0x1, -R4 ;  /* 0x000000016d6de824 */ /* 0x000fe200078e0a04 */
[----:B------:R-:W-:-:S02]  /*7e50*/  ISETP.GT.U32.AND P6, PT, R4, R122, PT ;  /* 0x0000007a0400720c */ /* 0x000fc40003fc4070 */
[----:B------:R-:W-:Y:S02]  /*7e60*/  IABS R3, R165 ;  /* 0x000000a500037213 */ /* 0x000fe40000000000 */
[----:B------:R-:W-:Y:S01]  /*7e70*/  IABS R64, R164 ;  /* 0x000000a400407213 */ /* 0x000fe20000000000 */
[--C-:B------:R-:W-:Y:S02]  /*7e80*/  @!P3 IMAD.IADD R110, R110, 0x1, -R4.reuse ;  /* 0x000000016e6eb824 */ /* 0x100fe400078e0a04 */
[--C-:B------:R-:W-:Y:S01]  /*7e90*/  @!P4 IMAD.IADD R104, R104, 0x1, -R4.reuse ;  /* 0x000000016868c824 */ /* 0x100fe200078e0a04 */
[----:B------:R-:W-:Y:S01]  /*7ea0*/  ISETP.GE.AND P4, PT, R139, RZ, PT ;  /* 0x000000ff8b00720c */ /* 0x000fe20003f86270 */
[--C-:B------:R-:W-:Y:S02]  /*7eb0*/  @!P2 IMAD.IADD R113, R113, 0x1, -R4.reuse ;  /* 0x000000017171a824 */ /* 0x100fe400078e0a04 */
[----:B------:R-:W-:Y:S01]  /*7ec0*/  @!P5 IMAD.IADD R123, R123, 0x1, -R4 ;  /* 0x000000017b7bd824 */ /* 0x000fe200078e0a04 */
[----:B------:R-:W-:Y:S01]  /*7ed0*/  ISETP.GT.U32.AND P5, PT, R4, R110, PT ;  /* 0x0000006e0400720c */ /* 0x000fe20003fa4070 */
[----:B------:R-:W-:-:S02]  /*7ee0*/  IMAD.MOV.U32 R39, RZ, RZ, R3 ;  /* 0x000000ffff277224 */ /* 0x000fc400078e0003 */
[----:B------:R-:W-:Y:S02]  /*7ef0*/  IMAD.MOV.U32 R3, RZ, RZ, R64 ;  /* 0x000000ffff037224 */ /* 0x000fe400078e0040 */
[----:B------:R-:W-:Y:S01]  /*7f00*/  @!P6 IMAD.IADD R122, R122, 0x1, -R4 ;  /* 0x000000017a7ae824 */ /* 0x000fe200078e0a04 */
[----:B------:R-:W-:Y:S01]  /*7f10*/  ISETP.GT.U32.AND P6, PT, R4, R113, PT ;  /* 0x000000710400720c */ /* 0x000fe20003fc4070 */
[----:B------:R-:W-:Y:S01]  /*7f20*/  IMAD.HI.U32 R65, R86, R3, RZ ;  /* 0x0000000356417227 */ /* 0x000fe200078e00ff */
[----:B------:R-:W-:Y:S02]  /*7f30*/  ISETP.GE.AND P3, PT, R138, RZ, PT ;  /* 0x000000ff8a00720c */ /* 0x000fe40003f66270 */
[----:B------:R-:W-:Y:S01]  /*7f40*/  ISETP.GE.AND P2, PT, R137, RZ, PT ;  /* 0x000000ff8900720c */ /* 0x000fe20003f46270 */
[----:B------:R-:W-:Y:S01]  /*7f50*/  IMAD.MOV.U32 R138, RZ, RZ, R33 ;  /* 0x000000ffff8a7224 */ /* 0x000fe200078e0021 */
[C---:B------:R-:W-:Y:S01]  /*7f60*/  LOP3.LUT R136, R0.reuse, 0xee, RZ, 0xfc, !PT ;  /* 0x000000ee00887812 */ /* 0x040fe200078efcff */
[----:B------:R-:W-:Y:S01]  /*7f70*/  IMAD.MOV R36, RZ, RZ, -R65 ;  /* 0x000000ffff247224 */ /* 0x000fe200078e0a41 */
[----:B------:R-:W-:Y:S01]  /*7f80*/  LOP3.LUT R157, R0, 0xf6, RZ, 0xfc, !PT ;  /* 0x000000f6009d7812 */ /* 0x000fe200078efcff */
[----:B------:R-:W-:Y:S01]  /*7f90*/  @!P4 IMAD.MOV R138, RZ, RZ, -R138 ;  /* 0x000000ffff8ac224 */ /* 0x000fe200078e0a8a */
[C---:B------:R-:W-:Y:S01]  /*7fa0*/  ISETP.GT.U32.AND P4, PT, R4.reuse, R109, PT ;  /* 0x0000006d0400720c */ /* 0x040fe20003f84070 */
[----:B------:R-:W-:Y:S01]  /*7fb0*/  IMAD R36, R4, R36, R3 ;  /* 0x0000002404247224 */ /* 0x000fe200078e0203 */
[----:B------:R-:W-:Y:S01]  /*7fc0*/  IABS R65, R136 ;  /* 0x0000008800417213 */ /* 0x000fe20000000000 */
[----:B------:R-:W-:Y:S01]  /*7fd0*/  @!P5 IMAD.IADD R110, R110, 0x1, -R4 ;  /* 0x000000016e6ed824 */ /* 0x000fe200078e0a04 */
[----:B------:R-:W-:Y:S01]  /*7fe0*/  ISETP.GT.U32.AND P5, PT, R4, R37, PT ;  /* 0x000000250400720c */ /* 0x000fe20003fa4070 */
[----:B------:R-:W-:Y:S01]  /*7ff0*/  IMAD.HI.U32 R64, R86, R39, RZ ;  /* 0x0000002756407227 */ /* 0x000fe200078e00ff */
[----:B------:R-:W-:-:S03]  /*8000*/  IABS R3, R157 ;  /* 0x0000009d00037213 */ /* 0x000fc60000000000 */
[----:B------:R-:W-:Y:S02]  /*8010*/  IMAD.MOV.U32 R139, RZ, RZ, R31 ;  /* 0x000000ffff8b7224 */ /* 0x000fe400078e001f */
[----:B------:R-:W-:Y:S01]  /*8020*/  @!P6 IMAD.IADD R113, R113, 0x1, -R4 ;  /* 0x000000017171e824 */ /* 0x000fe200078e0a04 */
[C---:B------:R-:W-:Y:S01]  /*8030*/  ISETP.GT.U32.AND P6, PT, R4.reuse, R36, PT ;  /* 0x000000240400720c */ /* 0x040fe20003fc4070 */
[----:B------:R-:W-:Y:S02]  /*8040*/  IMAD.MOV R64, RZ, RZ, -R64 ;  /* 0x000000ffff407224 */ /* 0x000fe400078e0a40 */
[----:B------:R-:W-:Y:S02]  /*8050*/  IMAD.MOV.U32 R137, RZ, RZ, R30 ;  /* 0x000000ffff897224 */ /* 0x000fe400078e001e */
[----:B------:R-:W-:Y:S01]  /*8060*/  @!P3 IMAD.MOV R139, RZ, RZ, -R139 ;  /* 0x000000ffff8bb224 */ /* 0x000fe200078e0a8b */
[----:B------:R-:W-:Y:S01]  /*8070*/  ISETP.GT.U32.AND P3, PT, R4, R122, PT ;  /* 0x0000007a0400720c */ /* 0x000fe20003f64070 */
[----:B------:R-:W-:-:S04]  /*8080*/  IMAD.HI.U32 R33, R86, R65, RZ ;  /* 0x0000004156217227 */ /* 0x000fc800078e00ff */
[----:B------:R-:W-:-:S04]  /*8090*/  IMAD.HI.U32 R86, R86, R3, RZ ;  /* 0x0000000356567227 */ /* 0x000fc800078e00ff */
[C---:B------:R-:W-:Y:S02]  /*80a0*/  IMAD R39, R4.reuse, R64, R39 ;  /* 0x0000004004277224 */ /* 0x040fe400078e0227 */
[----:B------:R-:W-:Y:S01]  /*80b0*/  @!P2 IMAD.MOV R137, RZ, RZ, -R137 ;  /* 0x000000ffff89a224 */ /* 0x000fe200078e0a89 */
[C---:B------:R-:W-:Y:S01]  /*80c0*/  ISETP.GT.U32.AND P2, PT, R4.reuse, R123, PT ;  /* 0x0000007b0400720c */ /* 0x040fe20003f44070 */
[----:B------:R-:W-:Y:S02]  /*80d0*/  IMAD.MOV R86, RZ, RZ, -R86 ;  /* 0x000000ffff567224 */ /* 0x000fe400078e0a56 */
[--C-:B------:R-:W-:Y:S01]  /*80e0*/  @!P4 IMAD.IADD R109, R109, 0x1, -R4.reuse ;  /* 0x000000016d6dc824 */ /* 0x100fe200078e0a04 */
[----:B------:R-:W-:Y:S01]  /*80f0*/  ISETP.GT.U32.AND P4, PT, R4, R39, PT ;  /* 0x000000270400720c */ /* 0x000fe20003f84070 */
[----:B------:R-:W-:Y:S02]  /*8100*/  @!P5 IMAD.IADD R37, R37, 0x1, -R4 ;  /* 0x000000012525d824 */ /* 0x000fe400078e0a04 */
[----:B------:R-:W-:-:S02]  /*8110*/  IMAD.MOV R33, RZ, RZ, -R33 ;  /* 0x000000ffff217224 */ /* 0x000fc400078e0a21 */
[----:B------:R-:W-:Y:S02]  /*8120*/  IMAD R64, R4, R86, R3 ;  /* 0x0000005604407224 */ /* 0x000fe400078e0203 */
[--C-:B------:R-:W-:Y:S01]  /*8130*/  @!P6 IMAD.IADD R36, R36, 0x1, -R4.reuse ;  /* 0x000000012424e824 */ /* 0x100fe200078e0a04 */
[C---:B------:R-:W-:Y:S01]  /*8140*/  ISETP.GT.U32.AND P6, PT, R4.reuse, R37, PT ;  /* 0x000000250400720c */ /* 0x040fe20003fc4070 */
[----:B------:R-:W-:Y:S02]  /*8150*/  IMAD R65, R4, R33, R65 ;  /* 0x0000002104417224 */ /* 0x000fe400078e0241 */
[--C-:B------:R-:W-:Y:S01]  /*8160*/  @!P3 IMAD.IADD R122, R122, 0x1, -R4.reuse ;  /* 0x000000017a7ab824 */ /* 0x100fe200078e0a04 */
[C---:B------:R-:W-:Y:S01]  /*8170*/  ISETP.GT.U32.AND P3, PT, R4.reuse, R64, PT ;  /* 0x000000400400720c */ /* 0x040fe20003f64070 */
[--C-:B------:R-:W-:Y:S01]  /*8180*/  @!P2 IMAD.IADD R123, R123, 0x1, -R4.reuse ;  /* 0x000000017b7ba824 */ /* 0x100fe200078e0a04 */
[----:B------:R-:W-:Y:S01]  /*8190*/  ISETP.GT.U32.AND P2, PT, R4, R65, PT ;  /* 0x000000410400720c */ /* 0x000fe20003f44070 */
[----:B------:R-:W-:Y:S01]  /*81a0*/  @!P4 IMAD.IADD R39, R39, 0x1, -R4 ;  /* 0x000000012727c824 */ /* 0x000fe200078e0a04 */
[----:B------:R-:W-:-:S02]  /*81b0*/  ISETP.GE.AND P4, PT, R155, RZ, PT ;  /* 0x000000ff9b00720c */ /* 0x000fc40003f86270 */
[----:B------:R-:W-:-:S03]  /*81c0*/  ISETP.GE.AND P5, PT, R156, RZ, PT ;  /* 0x000000ff9c00720c */ /* 0x000fc60003fa6270 */
[--C-:B------:R-:W-:Y:S01]  /*81d0*/  @!P6 IMAD.IADD R37, R37, 0x1, -R4.reuse ;  /* 0x000000012525e824 */ /* 0x100fe200078e0a04 */
[----:B------:R-:W-:Y:S02]  /*81e0*/  ISETP.GE.AND P6, PT, R151, RZ, PT ;  /* 0x000000ff9700720c */ /* 0x000fe40003fc6270 */
[----:B------:R-:W0:Y:S01]  /*81f0*/  S2R R151, SR_TID.X ;  /* 0x0000000000977919 */ /* 0x000e220000002100 */
[--C-:B------:R-:W-:Y:S01]  /*8200*/  @!P3 IMAD.IADD R64, R64, 0x1, -R4.reuse ;  /* 0x000000014040b824 */ /* 0x100fe200078e0a04 */
[----:B------:R-:W-:Y:S01]  /*8210*/  ISETP.GT.U32.AND P3, PT, R4, R36, PT ;  /* 0x000000240400720c */ /* 0x000fe20003f64070 */
[----:B------:R-:W-:Y:S02]  /*8220*/  @!P2 IMAD.IADD R65, R65, 0x1, -R4 ;  /* 0x000000014141a824 */ /* 0x000fe400078e0a04 */
[----:B------:R-:W-:Y:S02]  /*8230*/  IMAD.MOV.U32 R155, RZ, RZ, R25 ;  /* 0x000000ffff9b7224 */ /* 0x000fe400078e0019 */
[----:B------:R-:W-:-:S02]  /*8240*/  IMAD.MOV.U32 R156, RZ, RZ, R27 ;  /* 0x000000ffff9c7224 */ /* 0x000fc400078e001b */
[----:B------:R-:W-:Y:S01]  /*8250*/  @!P4 IMAD.MOV R155, RZ, RZ, -R155 ;  /* 0x000000ffff9bc224 */ /* 0x000fe200078e0a9b */
[C---:B------:R-:W-:Y:S01]  /*8260*/  ISETP.GT.U32.AND P4, PT, R4.reuse, R65, PT ;  /* 0x000000410400720c */ /* 0x040fe20003f84070 */
[----:B------:R-:W-:Y:S01]  /*8270*/  @!P5 IMAD.MOV R156, RZ, RZ, -R156 ;  /* 0x000000ffff9cd224 */ /* 0x000fe200078e0a9c */
[----:B------:R-:W-:-:S03]  /*8280*/  ISETP.GT.U32.AND P5, PT, R4, R64, PT ;  /* 0x000000400400720c */ /* 0x000fc60003fa4070 */
[--C-:B------:R-:W-:Y:S01]  /*8290*/  @!P3 IMAD.IADD R36, R36, 0x1, -R4.reuse ;  /* 0x000000012424b824 */ /* 0x100fe200078e0a04 */
[----:B------:R-:W-:Y:S02]  /*82a0*/  ISETP.GE.AND P3, PT, R154, RZ, PT ;  /* 0x000000ff9a00720c */ /* 0x000fe40003f66270 */
[----:B------:R-:W-:Y:S02]  /*82b0*/  SHF.R.S32.HI R30, RZ, 0x6, R89 ;  /* 0x00000006ff1e7819 */ /* 0x000fe40000011459 */
[----:B------:R-:W-:Y:S02]  /*82c0*/  LOP3.LUT R89, R89, 0x3f, RZ, 0xc0, !PT ;  /* 0x0000003f59597812 */ /* 0x000fe400078ec0ff */
[----:B------:R-:W-:Y:S01]  /*82d0*/  ISETP.GT.U32.AND P2, PT, R4, R39, PT ;  /* 0x000000270400720c */ /* 0x000fe20003f44070 */
[----:B------:R-:W-:Y:S01]  /*82e0*/  @!P4 IMAD.IADD R65, R65, 0x1, -R4 ;  /* 0x000000014141c824 */ /* 0x000fe200078e0a04 */
[----:B------:R-:W-:Y:S01]  /*82f0*/  ISETP.GE.AND P4, PT, R153, RZ, PT ;  /* 0x000000ff9900720c */ /* 0x000fe20003f86270 */
[----:B------:R-:W-:Y:S01]  /*8300*/  IMAD.MOV.U32 R153, RZ, RZ, R21 ;  /* 0x000000ffff997224 */ /* 0x000fe200078e0015 */
[----:B------:R-:W-:-:S04]  /*8310*/  @!UP1 UIADD3 UR4, UPT, UPT, -UR6, 0x100000, URZ ;  /* 0x0010000006049890 */ /* 0x000fc8000fffe1ff */
[----:B------:R-:W-:Y:S02]  /*8320*/  @!UP1 USHF.L.U32 UR5, UR4, 0xb, URZ ;  /* 0x0000000b04059899 */ /* 0x000fe400080006ff */
[----:B------:R-:W-:Y:S01]  /*8330*/  @!UP1 USHF.L.U32 UR4, UR4, 0x1, URZ ;  /* 0x0000000104049899 */ /* 0x000fe200080006ff */
[----:B------:R-:W-:Y:S01]  /*8340*/  IMAD.SHL.U32 R3, R89, 0x2, RZ ;  /* 0x0000000259037824 */ /* 0x000fe200078e00ff */
[----:B------:R-:W-:Y:S01]  /*8350*/  SGXT R30, R30, 0x1 ;  /* 0x000000011e1e781a */ /* 0x000fe20000000200 */
[----:B------:R-:W-:Y:S01]  /*8360*/  @!P5 IMAD.IADD R64, R64, 0x1, -R4 ;  /* 0x000000014040d824 */ /* 0x000fe200078e0a04 */
[----:B------:R-:W-:Y:S01]  /*8370*/  ISETP.GE.AND P5, PT, R152, RZ, PT ;  /* 0x000000ff9800720c */ /* 0x000fe20003fa6270 */
[----:B------:R-:W-:Y:S01]  /*8380*/  @!P3 IMAD.MOV R153, RZ, RZ, -R153 ;  /* 0x000000ffff99b224 */ /* 0x000fe200078e0a99 */
[----:B------:R-:W-:Y:S01]  /*8390*/  ISETP.GE.AND P3, PT, R145, RZ, PT ;  /* 0x000000ff9100720c */ /* 0x000fe20003f66270 */
[----:B------:R-:W-:Y:S01]  /*83a0*/  VOTEU.ALL UP1, P1 ;  /* 0x0000000000ff7886 */ /* 0x000fe20000820000 */
[----:B------:R-:W-:Y:S01]  /*83b0*/  LOP3.LUT R3, R3, 0x90, R30, 0x78, !PT ;  /* 0x0000009003037812 */ /* 0x000fe200078e781e */
[----:B------:R-:W-:Y:S01]  /*83c0*/  IMAD.MOV.U32 R154, RZ, RZ, R24 ;  /* 0x000000ffff9a7224 */ /* 0x000fe200078e0018 */
[----:B0-----:R-:W-:Y:S01]  /*83d0*/  SHF.R.U32.HI R151, RZ, 0x5, R151 ;  /* 0x00000005ff977819 */ /* 0x001fe20000011697 */
[----:B------:R-:W-:Y:S01]  /*83e0*/  IMAD.MOV.U32 R152, RZ, RZ, R18 ;  /* 0x000000ffff987224 */ /* 0x000fe200078e0012 */
[----:B------:R-:W-:Y:S01]  /*83f0*/  STL [R1+0x384], R136 ;  /* 0x0003848801007387 */ /* 0x000fe20000100800 */
[----:B------:R-:W-:Y:S01]  /*8400*/  @!P2 IMAD.IADD R39, R39, 0x1, -R4 ;  /* 0x000000012727a824 */ /* 0x000fe200078e0a04 */
[----:B------:R0:W1:Y:S01]  /*8410*/  @!UP1 SYNCS.EXCH.64 URZ, [UR9+0x14008], UR4 ;  /* 0x0140080409ff95b2 */ /* 0x0000620008000100 */
[----:B------:R-:W-:Y:S01]  /*8420*/  ISETP.NE.U32.AND P2, PT, R151, RZ, PT ;  /* 0x000000ff9700720c */ /* 0x000fe20003f45070 */
[----:B------:R-:W-:Y:S01]  /*8430*/  STL [R1+0x4fc], R0 ;  /* 0x0004fc0001007387 */ /* 0x000fe20000100800 */
[----:B------:R-:W-:-:S02]  /*8440*/  @!P6 IMAD.MOV R154, RZ, RZ, -R154 ;  /* 0x000000ffff9ae224 */ /* 0x000fc400078e0a9a */
[----:B------:R-:W-:Y:S01]  /*8450*/  IMAD.MOV.U32 R151, RZ, RZ, R15 ;  /* 0x000000ffff977224 */ /* 0x000fe200078e000f */
[----:B--2---:R2:W-:Y:S01]  /*8460*/  STS.U16 [R3+UR9+0x10400], R150 ;  /* 0x0104009603007988 */ /* 0x0045e20008000409 */
[----:B------:R-:W-:-:S03]  /*8470*/  @!P4 IMAD.MOV R152, RZ, RZ, -R152 ;  /* 0x000000ffff98c224 */ /* 0x000fc600078e0a98 */
[----:B------:R-:W-:Y:S01]  /*8480*/  STL [R1+0x5ec], R0 ;  /* 0x0005ec0001007387 */ /* 0x000fe20000100800 */
[----:B------:R-:W-:Y:S01]  /*8490*/  @!P5 IMAD.MOV R151, RZ, RZ, -R151 ;  /* 0x000000ffff97d224 */ /* 0x000fe200078e0a97 */
[----:B------:R-:W-:Y:S01]  /*84a0*/  LOP3.LUT R89, R3, 0x20, RZ, 0x3c, !PT ;  /* 0x0000002003597812 */ /* 0x000fe200078e3cff */
[----:B0-----:R-:W0:Y:S01]  /*84b0*/  LDCU UR4, c[0x0][0x3b0] ;  /* 0x00007600ff0477ac */ /* 0x001e220008000800 */
[----:B------:R-:W-:Y:S01]  /*84c0*/  STL [R1+0x6d8], R0 ;  /* 0x0006d80001007387 */ /* 0x000fe20000100800 */
[----:B--2---:R-:W-:-:S03]  /*84d0*/  IMAD.MOV.U32 R150, RZ, RZ, R13 ;  /* 0x000000ffff967224 */ /* 0x004fc600078e000d */
[----:B------:R-:W-:Y:S01]  /*84e0*/  STL [R1+0x380], R157 ;  /* 0x0003809d01007387 */ /* 0x000fe20000100800 */
[----:B------:R-:W-:-:S03]  /*84f0*/  @!P3 IMAD.MOV R150, RZ, RZ, -R150 ;  /* 0x000000ffff96b224 */ /* 0x000fc600078e0a96 */
[----:B------:R-:W-:Y:S01]  /*8500*/  STL [R1+0x790], R156 ;  /* 0x0007909c01007387 */ /* 0x000fe20000100800 */
[----:B------:R-:W-:-:S03]  /*8510*/  ISETP.GE.AND P6, PT, R158, RZ, PT ;  /* 0x000000ff9e00720c */ /* 0x000fc60003fc6270 */
[----:B------:R-:W-:Y:S01]  /*8520*/  STL.64 [R1+0x750], R154 ;  /* 0x0007509a01007387 */ /* 0x000fe20000100a00 */
[----:B------:R-:W-:-:S03]  /*8530*/  ISETP.GE.AND P4, PT, R159, RZ, PT ;  /* 0x000000ff9f00720c */ /* 0x000fc60003f86270 */
[----:B------:R-:W2:Y:S01]  /*8540*/  LDL.LU R145, [R1+0x840] ;  /* 0x0008400001917983 */ /* 0x000ea20000300800 */
[----:B------:R-:W-:-:S03]  /*8550*/  ISETP.GE.AND P5, PT, R147, RZ, PT ;  /* 0x000000ff9300720c */ /* 0x000fc60003fa6270 */
[----:B------:R-:W-:Y:S04]  /*8560*/  STL.64 [R1+0x758], R152 ;  /* 0x0007589801007387 */ /* 0x000fe80000100a00 */
[----:B------:R-:W2:Y:S04]  /*8570*/  LDL.LU R158, [R1+0x83c] ;  /* 0x00083c00019e7983 */ /* 0x000ea80000300800 */
[----:B------:R-:W2:Y:S04]  /*8580*/  LDL.LU R159, [R1+0x838] ;  /* 0x00083800019f7983 */ /* 0x000ea80000300800 */
[----:B------:R-:W-:Y:S04]  /*8590*/  STL.64 [R1+0x768], R150 ;  /* 0x0007689601007387 */ /* 0x000fe80000100a00 */
[----:B------:R-:W2:Y:S01]  /*85a0*/  LDL.LU R147, [R1+0x834] ;  /* 0x0008340001937983 */ /* 0x000ea20000300800 */
[----:B------:R-:W-:-:S03]  /*85b0*/  ISETP.GE.AND P3, PT, R144, RZ, PT ;  /* 0x000000ff9000720c */ /* 0x000fc60003f66270 */
[----:B------:R-:W2:Y:S04]  /*85c0*/  LDL.LU R144, [R1+0x830] ;  /* 0x0008300001907983 */ /* 0x000ea80000300800 */
[----:B------:R0:W-:Y:S04]  /*85d0*/  STS.U16 [R3+UR9+0x10800], R148 ;  /* 0x0108009403007988 */ /* 0x0001e80008000409 */
[----:B----4-:R4:W-:Y:S04]  /*85e0*/  STS.U16 [R3+UR9+0x10c00], R149 ;  /* 0x010c009503007988 */ /* 0x0109e80008000409 */
[----:B------:R-:W-:Y:S01]  /*85f0*/  STS.U16 [R3+UR9+0x10000], R34 ;  /* 0x0100002203007988 */ /* 0x000fe20008000409 */
[----:B0-----:R-:W-:-:S03]  /*8600*/  IMAD.MOV.U32 R148, RZ, RZ, R9 ;  /* 0x000000ffff947224 */ /* 0x001fc600078e0009 */
[----:B------:R0:W-:Y:S01]  /*8610*/  STS.U16 [R3+UR9+0x11000], R146 ;  /* 0x0110009203007988 */ /* 0x0001e20008000409 */
[----:B----4-:R-:W-:-:S03]  /*8620*/  IMAD.MOV.U32 R149, RZ, RZ, R10 ;  /* 0x000000ffff957224 */ /* 0x010fc600078e000a */
[----:B---3--:R-:W-:Y:S01]  /*8630*/  STS.U16 [R3+UR9+0x11800], R141 ;  /* 0x0118008d03007988 */ /* 0x008fe20008000409 */
[----:B------:R-:W-:-:S03]  /*8640*/  @!P4 IMAD.MOV R148, RZ, RZ, -R148 ;  /* 0x000000ffff94c224 */ /* 0x000fc600078e0a94 */
[----:B------:R3:W-:Y:S01]  /*8650*/  STS.U16 [R3+UR9+0x11c00], R143 ;  /* 0x011c008f03007988 */ /* 0x0007e20008000409 */
[----:B------:R-:W-:Y:S01]  /*8660*/  @!P6 IMAD.MOV R149, RZ, RZ, -R149 ;  /* 0x000000ffff95e224 */ /* 0x000fe200078e0a95 */
[----:B------:R-:W-:Y:S02]  /*8670*/  ISETP.GE.AND P6, PT, R51, RZ, PT ;  /* 0x000000ff3300720c */ /* 0x000fe40003fc6270 */
[----:B------:R-:W-:Y:S01]  /*8680*/  ISETP.GE.AND P4, PT, R80, RZ, PT ;  /* 0x000000ff5000720c */ /* 0x000fe20003f86270 */
[----:B0-----:R-:W-:Y:S01]  /*8690*/  IMAD.MOV.U32 R146, RZ, RZ, R6 ;  /* 0x000000ffff927224 */ /* 0x001fe200078e0006 */
[----:B------:R-:W-:Y:S03]  /*86a0*/  STL [R1+0x794], R3 ;  /* 0x0007940301007387 */ /* 0x000fe60000100800 */
[----:B------:R-:W-:Y:S01]  /*86b0*/  @!P3 IMAD.MOV R146, RZ, RZ, -R146 ;  /* 0x000000ffff92b224 */ /* 0x000fe200078e0a92 */
[----:B------:R0:W-:Y:S01]  /*86c0*/  STL.64 [R1+0x770], R148 ;  /* 0x0007709401007387 */ /* 0x0001e20000100a00 */
[----:B---3--:R-:W-:Y:S01]  /*86d0*/  IMAD.MOV.U32 R143, RZ, RZ, R22 ;  /* 0x000000ffff8f7224 */ /* 0x008fe200078e0016 */
[----:B------:R-:W-:-:S02]  /*86e0*/  PRMT R152, RZ, 0x7610, R152 ;  /* 0x00007610ff987816 */ /* 0x000fc40000000098 */
[----:B------:R-:W3:Y:S01]  /*86f0*/  LDL.LU R51, [R1+0x82c] ;  /* 0x00082c0001337983 */ /* 0x000ee20000300800 */
[----:B------:R-:W-:-:S03]  /*8700*/  PRMT R151, RZ, 0x7610, R151 ;  /* 0x00007610ff977816 */ /* 0x000fc60000000097 */
[----:B------:R-:W4:Y:S01]  /*8710*/  LDL.LU R80, [R1+0x828] ;  /* 0x0008280001507983 */ /* 0x000f220000300800 */
[----:B------:R-:W-:Y:S02]  /*8720*/  PRMT R150, RZ, 0x7610, R150 ;  /* 0x00007610ff967816 */ /* 0x000fe40000000096 */
[----:B------:R-:W-:Y:S02]  /*8730*/  PRMT R141, RZ, 0x7610, R141 ;  /* 0x00007610ff8d7816 */ /* 0x000fe4000000008d */
[----:B0-----:R-:W-:Y:S02]  /*8740*/  PRMT R149, RZ, 0x7610, R149 ;  /* 0x00007610ff957816 */ /* 0x001fe40000000095 */
[----:B------:R-:W-:Y:S01]  /*8750*/  PRMT R148, RZ, 0x7610, R148 ;  /* 0x00007610ff947816 */ /* 0x000fe20000000094 */
[----:B--2---:R0:W-:Y:S04]  /*8760*/  STS.U16 [R3+UR9+0x11400], R145 ;  /* 0x0114009103007988 */ /* 0x0041e80008000409 */
[----:B------:R-:W-:Y:S04]  /*8770*/  STS.U16 [R89+UR9+0x10d00], R159 ;  /* 0x010d009f59007988 */ /* 0x000fe80008000409 */
[----:B------:R2:W-:Y:S01]  /*8780*/  STS.U16 [R89+UR9+0x11100], R147 ;  /* 0x0111009359007988 */ /* 0x0005e20008000409 */
[----:B0-----:R-:W-:-:S02]  /*8790*/  IMAD.MOV.U32 R145, RZ, RZ, R19 ;  /* 0x000000ffff917224 */ /* 0x001fc400078e0013 */
[----:B--2---:R-:W-:Y:S01]  /*87a0*/  IMAD.MOV.U32 R147, RZ, RZ, R7 ;  /* 0x000000ffff937224 */ /* 0x004fe200078e0007 */
[----:B------:R-:W-:Y:S03]  /*87b0*/  STS.U16 [R89+UR9+0x11500], R158 ;  /* 0x0115009e59007988 */ /* 0x000fe60008000409 */
[----:B------:R-:W-:Y:S01]  /*87c0*/  @!P5 IMAD.MOV R147, RZ, RZ, -R147 ;  /* 0x000000ffff93d224 */ /* 0x000fe200078e0a93 */
[----:B------:R-:W-:Y:S01]  /*87d0*/  ISETP.GE.AND P5, PT, R81, RZ, PT ;  /* 0x000000ff5100720c */ /* 0x000fe20003fa6270 */
[----:B------:R0:W-:Y:S01]  /*87e0*/  STS.U16 [R89+UR9+0x11900], R144 ;  /* 0x0119009059007988 */ /* 0x0001e20008000409 */
[----:B------:R-:W-:Y:S02]  /*87f0*/  @!P6 IMAD.MOV R145, RZ, RZ, -R145 ;  /* 0x000000ffff91e224 */ /* 0x000fe400078e0a91 */
[----:B0-----:R-:W-:Y:S01]  /*8800*/  IMAD.MOV.U32 R144, RZ, RZ, R28 ;  /* 0x000000ffff907224 */ /* 0x001fe200078e001c */
[----:B------:R-:W-:Y:S03]  /*8810*/  STL.64 [R1+0x778], R146 ;  /* 0x0007789201007387 */ /* 0x000fe60000100a00 */
[----:B------:R-:W-:Y:S01]  /*8820*/  @!P4 IMAD.MOV R144, RZ, RZ, -R144 ;  /* 0x000000ffff90c224 */ /* 0x000fe200078e0a90 */
[----:B------:R-:W-:Y:S01]  /*8830*/  ISETP.GE.AND P4, PT, R82, RZ, PT ;  /* 0x000000ff5200720c */ /* 0x000fe20003f86270 */
[----:B------:R-:W2:Y:S03]  /*8840*/  LDL.LU R81, [R1+0x824] ;  /* 0x0008240001517983 */ /* 0x000ea60000300800 */
[----:B------:R-:W-:Y:S01]  /*8850*/  @!P5 IMAD.MOV R143, RZ, RZ, -R143 ;  /* 0x000000ffff8fd224 */ /* 0x000fe200078e0a8f */
[----:B------:R-:W-:Y:S01]  /*8860*/  ISETP.GE.AND P5, PT, R83, RZ, PT ;  /* 0x000000ff5300720c */ /* 0x000fe20003fa6270 */
[----:B------:R-:W-:Y:S04]  /*8870*/  STS.U16 [R89+UR9+0x11d00], R140 ;  /* 0x011d008c59007988 */ /* 0x000fe80008000409 */
[----:B------:R0:W-:Y:S04]  /*8880*/  STS.U16 [R89+UR9+0x10500], R142 ;  /* 0x0105008e59007988 */ /* 0x0001e80008000409 */
[----:B------:R-:W-:Y:S04]  /*8890*/  STL.64 [R1+0x780], R144 ;  /* 0x0007809001007387 */ /* 0x000fe80000100a00 */
[----:B------:R-:W2:Y:S01]  /*88a0*/  LDL.LU R82, [R1+0x820] ;  /* 0x0008200001527983 */ /* 0x000ea20000300800 */
[----:B0-----:R-:W-:-:S03]  /*88b0*/  PRMT R142, RZ, 0x7610, R142 ;  /* 0x00007610ff8e7816 */ /* 0x001fc6000000008e */
[----:B------:R-:W2:Y:S04]  /*88c0*/  LDL.LU R83, [R1+0x81c] ;  /* 0x00081c0001537983 */ /* 0x000ea80000300800 */
[----:B------:R-:W-:Y:S04]  /*88d0*/  STL.S16 [R1+0x228], R152 ;  /* 0x0002289801007387 */ /* 0x000fe80000100600 */
[----:B------:R-:W-:Y:S04]  /*88e0*/  STL.S16 [R1+0x224], R151 ;  /* 0x0002249701007387 */ /* 0x000fe80000100600 */
[----:B------:R-:W-:Y:S04]  /*88f0*/  STL.S16 [R1+0x220], R150 ;  /* 0x0002209601007387 */ /* 0x000fe80000100600 */
[----:B------:R0:W-:Y:S04]  /*8900*/  STL.S16 [R1+0x21c], R142 ;  /* 0x00021c8e01007387 */ /* 0x0001e80000100600 */
[----:B------:R-:W-:Y:S01]  /*8910*/  STL.S16 [R1+0x218], R149 ;  /* 0x0002189501007387 */ /* 0x000fe20000100600 */
[----:B------:R-:W-:-:S03]  /*8920*/  PRMT R147, RZ, 0x7610, R147 ;  /* 0x00007610ff937816 */ /* 0x000fc60000000093 */
[----:B------:R1:W-:Y:S01]  /*8930*/  STL.S16 [R1+0x164], R141 ;  /* 0x0001648d01007387 */ /* 0x0003e20000100600 */
[----:B0-----:R-:W-:-:S04]  /*8940*/  IMAD.MOV.U32 R142, RZ, RZ, R104 ;  /* 0x000000ffff8e7224 */ /* 0x001fc800078e0068 */
[----:B------:R-:W-:Y:S02]  /*8950*/  @!P4 IMAD.MOV R142, RZ, RZ, -R142 ;  /* 0x000000ffff8ec224 */ /* 0x000fe400078e0a8e */
[----:B-1----:R-:W-:Y:S01]  /*8960*/  IMAD.MOV.U32 R141, RZ, RZ, R107 ;  /* 0x000000ffff8d7224 */ /* 0x002fe200078e006b */
[----:B------:R-:W-:Y:S01]  /*8970*/  STL.S16 [R1+0x140], R148 ;  /* 0x0001409401007387 */ /* 0x000fe20000100600 */
[----:B------:R-:W-:Y:S02]  /*8980*/  ISETP.GE.AND P4, PT, R85, RZ, PT ;  /* 0x000000ff5500720c */ /* 0x000fe40003f86270 */
[----:B------:R-:W-:Y:S01]  /*8990*/  @!P5 IMAD.MOV R141, RZ, RZ, -R141 ;  /* 0x000000ffff8dd224 */ /* 0x000fe200078e0a8d */
[----:B------:R0:W-:Y:S01]  /*89a0*/  STL.64 [R1+0x788], R142 ;  /* 0x0007888e01007387 */ /* 0x0001e20000100a00 */
[----:B------:R-:W-:Y:S02]  /*89b0*/  PRMT R146, RZ, 0x7610, R146 ;  /* 0x00007610ff927816 */ /* 0x000fe40000000092 */
[----:B------:R-:W-:Y:S01]  /*89c0*/  PRMT R145, RZ, 0x7610, R145 ;  /* 0x00007610ff917816 */ /* 0x000fe20000000091 */
[----:B------:R-:W-:Y:S01]  /*89d0*/  STL.S16 [R1+0x124], R147 ;  /* 0x0001249301007387 */ /* 0x000fe20000100600 */
[----:B------:R-:W-:-:S02]  /*89e0*/  PRMT R144, RZ, 0x7610, R144 ;  /* 0x00007610ff907816 */ /* 0x000fc40000000090 */
[----:B------:R-:W-:Y:S01]  /*89f0*/  ISETP.GE.AND P5, PT, R163, RZ, PT ;  /* 0x000000ffa300720c */ /* 0x000fe20003fa6270 */
[----:B------:R-:W2:Y:S01]  /*8a00*/  LDL.LU R85, [R1+0x818] ;  /* 0x0008180001557983 */ /* 0x000ea20000300800 */
[----:B------:R-:W-:-:S03]  /*8a10*/  PRMT R140, RZ, 0x7610, R140 ;  /* 0x00007610ff8c7816 */ /* 0x000fc6000000008c */
[----:B------:R-:W-:Y:S04]  /*8a20*/  STL [R1+0x798], R141 ;  /* 0x0007988d01007387 */ /* 0x000fe80000100800 */
[----:B------:R-:W2:Y:S04]  /*8a30*/  LDL.LU R163, [R1+0x814] ;  /* 0x0008140001a37983 */ /* 0x000ea80000300800 */
[----:B------:R-:W-:Y:S04]  /*8a40*/  STL.S16 [R1+0x120], R146 ;  /* 0x0001209201007387 */ /* 0x000fe80000100600 */
[----:B------:R-:W-:Y:S01]  /*8a50*/  STL.S16 [R1+0x104], R145 ;  /* 0x0001049101007387 */ /* 0x000fe20000100600 */
[----:B0-----:R-:W-:-:S03]  /*8a60*/  PRMT R143, RZ, 0x7610, R143 ;  /* 0x00007610ff8f7816 */ /* 0x001fc6000000008f */
[----:B------:R-:W-:Y:S01]  /*8a70*/  STL.S16 [R1+0x100], R144 ;  /* 0x0001009001007387 */ /* 0x000fe20000100600 */
[----:B------:R-:W-:-:S03]  /*8a80*/  PRMT R142, RZ, 0x7610, R142 ;  /* 0x00007610ff8e7816 */ /* 0x000fc6000000008e */
[----:B------:R0:W-:Y:S01]  /*8a90*/  STL.S16 [R1+0xe4], R140 ;  /* 0x0000e48c01007387 */ /* 0x0001e20000100600 */
[----:B------:R-:W-:Y:S02]  /*8aa0*/  PRMT R107, RZ, 0x7610, R107 ;  /* 0x00007610ff6b7816 */ /* 0x000fe4000000006b */
[----:B------:R-:W-:Y:S01]  /*8ab0*/  PRMT R104, RZ, 0x7610, R104 ;  /* 0x00007610ff687816 */ /* 0x000fe20000000068 */
[----:B------:R-:W-:Y:S01]  /*8ac0*/  STL.S16 [R1+0xe0], R143 ;  /* 0x0000e08f01007387 */ /* 0x000fe20000100600 */
[----:B0-----:R-:W-:-:S03]  /*8ad0*/  IMAD.MOV.U32 R140, RZ, RZ, R110 ;  /* 0x000000ffff8c7224 */ /* 0x001fc600078e006e */
[----:B------:R-:W-:Y:S01]  /*8ae0*/  STL.S16 [R1+0xc4], R142 ;  /* 0x0000c48e01007387 */ /* 0x000fe20000100600 */
[----:B------:R-:W-:-:S03]  /*8af0*/  @!P4 IMAD.MOV R140, RZ, RZ, -R140 ;  /* 0x000000ffff8cc224 */ /* 0x000fc600078e0a8c */
[----:B------:R0:W-:Y:S01]  /*8b00*/  STL.S16 [R1+0xc0], R107 ;  /* 0x0000c06b01007387 */ /* 0x0001e20000100600 */
[----:B------:R-:W-:-:S03]  /*8b10*/  ISETP.GE.AND P4, PT, R162, RZ, PT ;  /* 0x000000ffa200720c */ /* 0x000fc60003f86270 */
[----:B------:R-:W-:Y:S04]  /*8b20*/  STL [R1+0x79c], R140 ;  /* 0x00079c8c01007387 */ /* 0x000fe80000100800 */
[----:B------:R1:W-:Y:S04]  /*8b30*/  STL.S16 [R1+0xa4], R104 ;  /* 0x0000a46801007387 */ /* 0x0003e80000100600 */
[----:B------:R-:W2:Y:S01]  /*8b40*/  LDL.LU R162, [R1+0x810] ;  /* 0x0008100001a27983 */ /* 0x000ea20000300800 */
[----:B------:R-:W-:-:S04]  /*8b50*/  IMAD.MOV.U32 R110, RZ, RZ, R109 ;  /* 0x000000ffff6e7224 */ /* 0x000fc800078e006d */
[----:B------:R-:W-:Y:S01]  /*8b60*/  @!P5 IMAD.MOV R110, RZ, RZ, -R110 ;  /* 0x000000ffff6ed224 */ /* 0x000fe200078e0a6e */
[----:B------:R-:W-:Y:S01]  /*8b70*/  ISETP.GE.AND P5, PT, R161, RZ, PT ;  /* 0x000000ffa100720c */ /* 0x000fe20003fa6270 */
[----:B------:R-:W-:Y:S01]  /*8b80*/  @!P4 IMAD.MOV R113, RZ, RZ, -R113 ;  /* 0x000000ffff71c224 */ /* 0x000fe200078e0a71 */
[----:B------:R-:W-:Y:S02]  /*8b90*/  PRMT R34, RZ, 0x7610, R34 ;  /* 0x00007610ff227816 */ /* 0x000fe40000000022 */
[----:B------:R-:W-:Y:S02]  /*8ba0*/  PRMT R33, RZ, 0x7610, R33 ;  /* 0x00007610ff217816 */ /* 0x000fe40000000021 */
[----:B------:R-:W-:Y:S01]  /*8bb0*/  ISETP.GE.AND P4, PT, R160, RZ, PT ;  /* 0x000000ffa000720c */ /* 0x000fe20003f86270 */
[----:B------:R-:W-:Y:S01]  /*8bc0*/  STL [R1+0x7a0], R110 ;  /* 0x0007a06e01007387 */ /* 0x000fe20000100800 */
[----:B------:R-:W-:Y:S02]  /*8bd0*/  PRMT R31, RZ, 0x7610, R31 ;  /* 0x00007610ff1f7816 */ /* 0x000fe4000000001f */
[----:B------:R-:W-:Y:S01]  /*8be0*/  PRMT R30, RZ, 0x7610, R30 ;  /* 0x00007610ff1e7816 */ /* 0x000fe2000000001e */
[----:B------:R-:W2:Y:S02]  /*8bf0*/  LDL.LU R161, [R1+0x80c] ;  /* 0x00080c0001a17983 */ /* 0x000ea40000300800 */
[----:B------:R-:W-:Y:S01]  /*8c00*/  @!P5 IMAD.MOV R123, RZ, RZ, -R123 ;  /* 0x000000ffff7bd224 */ /* 0x000fe200078e0a7b */
[----:B------:R-:W-:Y:S01]  /*8c10*/  ISETP.GE.AND P5, PT, R40, RZ, PT ;  /* 0x000000ff2800720c */ /* 0x000fe20003fa6270 */
[----:B------:R-:W-:Y:S01]  /*8c20*/  STL.S16 [R1+0xa0], R34 ;  /* 0x0000a02201007387 */ /* 0x000fe20000100600 */
[----:B------:R-:W-:-:S02]  /*8c30*/  PRMT R28, RZ, 0x7610, R28 ;  /* 0x00007610ff1c7816 */ /* 0x000fc4000000001c */
[----:B------:R-:W-:Y:S01]  /*8c40*/  PRMT R27, RZ, 0x7610, R27 ;  /* 0x00007610ff1b7816 */ /* 0x000fe2000000001b */
[----:B------:R-:W-:Y:S01]  /*8c50*/  STL.S16 [R1+0x84], R33 ;  /* 0x0000842101007387 */ /* 0x000fe20000100600 */
[----:B------:R-:W-:Y:S02]  /*8c60*/  PRMT R25, RZ, 0x7610, R25 ;  /* 0x00007610ff197816 */ /* 0x000fe40000000019 */
[----:B------:R-:W-:Y:S01]  /*8c70*/  PRMT R24, RZ, 0x7610, R24 ;  /* 0x00007610ff187816 */ /* 0x000fe20000000018 */
[----:B------:R-:W-:Y:S01]  /*8c80*/  STL.S16 [R1+0x80], R31 ;  /* 0x0000801f01007387 */ /* 0x000fe20000100600 */
[----:B------:R-:W-:-:S03]  /*8c90*/  PRMT R22, RZ, 0x7610, R22 ;  /* 0x00007610ff167816 */ /* 0x000fc60000000016 */
[----:B------:R-:W-:Y:S01]  /*8ca0*/  STL.S16 [R1+0x64], R30 ;  /* 0x0000641e01007387 */ /* 0x000fe20000100600 */
[----:B------:R-:W-:-:S03]  /*8cb0*/  PRMT R21, RZ, 0x7610, R21 ;  /* 0x00007610ff157816 */ /* 0x000fc60000000015 */
[----:B------:R-:W-:Y:S01]  /*8cc0*/  STL.S16 [R1+0x60], R28 ;  /* 0x0000601c01007387 */ /* 0x000fe20000100600 */
[----:B------:R-:W-:-:S03]  /*8cd0*/  IMAD.MOV.U32 R109, RZ, RZ, R37 ;  /* 0x000000ffff6d7224 */ /* 0x000fc600078e0025 */
[----:B------:R-:W-:Y:S01]  /*8ce0*/  STL.S16 [R1+0x44], R27 ;  /* 0x0000441b01007387 */ /* 0x000fe20000100600 */
[----:B------:R-:W-:-:S03]  /*8cf0*/  PRMT R19, RZ, 0x7610, R19 ;  /* 0x00007610ff137816 */ /* 0x000fc60000000013 */
[----:B------:R-:W-:Y:S01]  /*8d00*/  STL.S16 [R1+0x40], R25 ;  /* 0x0000401901007387 */ /* 0x000fe20000100600 */
[----:B------:R-:W-:-:S03]  /*8d10*/  @!P4 IMAD.MOV R122, RZ, RZ, -R122 ;  /* 0x000000ffff7ac224 */ /* 0x000fc600078e0a7a */
[----:B------:R-:W-:Y:S01]  /*8d20*/  STL [R1+0x7a4], R113 ;  /* 0x0007a47101007387 */ /* 0x000fe20000100800 */
[----:B------:R-:W-:-:S03]  /*8d30*/  PRMT R18, RZ, 0x7610, R18 ;  /* 0x00007610ff127816 */ /* 0x000fc60000000012 */
[----:B------:R-:W-:Y:S01]  /*8d40*/  STL.S16 [R1+0x24], R24 ;  /* 0x0000241801007387 */ /* 0x000fe20000100600 */
[----:B------:R-:W-:-:S03]  /*8d50*/  @!P5 IMAD.MOV R109, RZ, RZ, -R109 ;  /* 0x000000ffff6dd224 */ /* 0x000fc600078e0a6d */
[----:B------:R-:W2:Y:S01]  /*8d60*/  LDL.LU R160, [R1+0x808] ;  /* 0x0008080001a07983 */ /* 0x000ea20000300800 */
[----:B------:R-:W-:-:S03]  /*8d70*/  PRMT R15, RZ, 0x7610, R15 ;  /* 0x00007610ff0f7816 */ /* 0x000fc6000000000f */
[----:B------:R-:W-:Y:S01]  /*8d80*/  STL [R1+0x7a8], R123 ;  /* 0x0007a87b01007387 */ /* 0x000fe20000100800 */
[----:B------:R-:W-:-:S03]  /*8d90*/  PRMT R13, RZ, 0x7610, R13 ;  /* 0x00007610ff0d7816 */ /* 0x000fc6000000000d */
[----:B------:R-:W-:Y:S01]  /*8da0*/  STL.S16 [R1+0x20], R22 ;  /* 0x0000201601007387 */ /* 0x000fe20000100600 */
[----:B------:R-:W-:-:S03]  /*8db0*/  PRMT R10, RZ, 0x7610, R10 ;  /* 0x00007610ff0a7816 */ /* 0x000fc6000000000a */
[----:B------:R-:W-:Y:S01]  /*8dc0*/  STL.S16 [R1+0x4], R21 ;  /* 0x0000041501007387 */ /* 0x000fe20000100600 */
[----:B------:R-:W-:-:S03]  /*8dd0*/  PRMT R9, RZ, 0x7610, R9 ;  /* 0x00007610ff097816 */ /* 0x000fc60000000009 */
[----:B------:R-:W-:Y:S01]  /*8de0*/  STL.S16 [R1], R19 ;  /* 0x0000001301007387 */ /* 0x000fe20000100600 */
[----:B------:R-:W-:-:S03]  /*8df0*/  PRMT R7, RZ, 0x7610, R7 ;  /* 0x00007610ff077816 */ /* 0x000fc60000000007 */
[----:B------:R-:W-:Y:S01]  /*8e00*/  STL [R1+0x7ac], R122 ;  /* 0x0007ac7a01007387 */ /* 0x000fe20000100800 */
[----:B------:R-:W-:-:S03]  /*8e10*/  PRMT R4, RZ, 0x7610, R4 ;  /* 0x00007610ff047816 */ /* 0x000fc60000000004 */
[----:B------:R-:W-:Y:S01]  /*8e20*/  STL.S16 [R1+0x284], R18 ;  /* 0x0002841201007387 */ /* 0x000fe20000100600 */
[----:B------:R-:W-:-:S03]  /*8e30*/  ISETP.GE.AND P4, PT, R165, RZ, PT ;  /* 0x000000ffa500720c */ /* 0x000fc60003f86270 */
[----:B------:R-:W-:Y:S01]  /*8e40*/  STL [R1+0x7b8], R109 ;  /* 0x0007b86d01007387 */ /* 0x000fe20000100800 */
[----:B---3--:R-:W-:-:S03]  /*8e50*/  ISETP.NE.AND P3, PT, R51, RZ, PT ;  /* 0x000000ff3300720c */ /* 0x008fc60003f65270 */
[----:B------:R3:W-:Y:S01]  /*8e60*/  STL.S16 [R1+0x260], R15 ;  /* 0x0002600f01007387 */ /* 0x0007e20000100600 */
[----:B------:R-:W-:-:S03]  /*8e70*/  LOP3.LUT R89, RZ, R51, RZ, 0x33, !PT ;  /* 0x00000033ff597212 */ /* 0x000fc600078e33ff */
[----:B------:R-:W-:Y:S04]  /*8e80*/  STL.S16 [R1+0x298], R13 ;  /* 0x0002980d01007387 */ /* 0x000fe80000100600 */
[----:B------:R-:W-:Y:S01]  /*8e90*/  STL.S16 [R1+0x294], R10 ;  /* 0x0002940a01007387 */ /* 0x000fe20000100600 */
[----:B------:R-:W-:-:S03]  /*8ea0*/  ISETP.GE.AND P5, PT, R164, RZ, PT ;  /* 0x000000ffa400720c */ /* 0x000fc60003fa6270 */
[----:B------:R-:W-:Y:S04]  /*8eb0*/  STL.S16 [R1+0x290], R9 ;  /* 0x0002900901007387 */ /* 0x000fe80000100600 */
[----:B------:R-:W-:Y:S04]  /*8ec0*/  STL.S16 [R1+0x28c], R7 ;  /* 0x00028c0701007387 */ /* 0x000fe80000100600 */
[----:B------:R2:W-:Y:S01]  /*8ed0*/  STL.S16 [R1+0x288], R4 ;  /* 0x0002880401007387 */ /* 0x0005e20000100600 */
[----:B0-----:R-:W-:Y:S01]  /*8ee0*/  IMAD.MOV.U32 R107, RZ, RZ, R39 ;  /* 0x000000ffff6b7224 */ /* 0x001fe200078e0027 */
[----:B------:R-:W-:Y:S01]  /*8ef0*/  PRMT R6, RZ, 0x7610, R6 ;  /* 0x00007610ff067816 */ /* 0x000fe20000000006 */
[----:B-1----:R-:W-:Y:S01]  /*8f00*/  IMAD.MOV.U32 R104, RZ, RZ, R36 ;  /* 0x000000ffff687224 */ /* 0x002fe200078e0024 */
[C---:B------:R-:W-:Y:S01]  /*8f10*/  SEL R37, R89.reuse, R106, !P3 ;  /* 0x0000006a59257207 */ /* 0x040fe20005800000 */
[----:B------:R-:W-:Y:S01]  /*8f20*/  @!P4 IMAD.MOV R107, RZ, RZ, -R107 ;  /* 0x000000ffff6bc224 */ /* 0x000fe200078e0a6b */
[C---:B----4-:R-:W-:Y:S01]  /*8f30*/  SEL R80, R89.reuse, R80, !P3 ;  /* 0x0000005059507207 */ /* 0x050fe20005800000 */
[----:B------:R-:W-:Y:S01]  /*8f40*/  STL.S16 [R1+0x25c], R6 ;  /* 0x00025c0601007387 */ /* 0x000fe20000100600 */
[----:B------:R-:W-:Y:S01]  /*8f50*/  @!P5 IMAD.MOV R104, RZ, RZ, -R104 ;  /* 0x000000ffff68d224 */ /* 0x000fe200078e0a68 */
[----:B------:R-:W-:-:S02]  /*8f60*/  SEL R90, R89, R90, !P3 ;  /* 0x0000005a595a7207 */ /* 0x000fc40005800000 */
[----:B------:R0:W-:Y:S01]  /*8f70*/  STL [R1+0x7e8], R107 ;  /* 0x0007e86b01007387 */ /* 0x0001e20000100800 */
[C---:B------:R-:W-:Y:S01]  /*8f80*/  SEL R79, R89.reuse, R79, !P3 ;  /* 0x0000004f594f7207 */ /* 0x040fe20005800000 */
[----:B------:R-:W-:Y:S01]  /*8f90*/  IMAD R80, R80, UR4, RZ ;  /* 0x0000000450507c24 */ /* 0x000fe2000f8e02ff */
[C---:B------:R-:W-:Y:S02]  /*8fa0*/  SEL R78, R89.reuse, R78, !P3 ;  /* 0x0000004e594e7207 */ /* 0x040fe40005800000 */
[C---:B------:R-:W-:Y:S02]  /*8fb0*/  SEL R91, R89.reuse, R91, !P3 ;  /* 0x0000005b595b7207 */ /* 0x040fe40005800000 */
[C---:B---3--:R-:W-:Y:S01]  /*8fc0*/  SEL R15, R89.reuse, R26, !P3 ;  /* 0x0000001a590f7207 */ /* 0x048fe20005800000 */
[----:B------:R-:W-:Y:S01]  /*8fd0*/  IMAD R26, R90, UR4, RZ ;  /* 0x000000045a1a7c24 */ /* 0x000fe2000f8e02ff */
[----:B------:R-:W-:Y:S01]  /*8fe0*/  SEL R77, R89, R77, !P3 ;  /* 0x0000004d594d7207 */ /* 0x000fe20005800000 */
[----:B------:R-:W-:Y:S01]  /*8ff0*/  IMAD R79, R79, UR4, RZ ;  /* 0x000000044f4f7c24 */ /* 0x000fe2000f8e02ff */
[----:B------:R-:W-:Y:S01]  /*9000*/  STL [R1+0x7f8], R104 ;  /* 0x0007f86801007387 */ /* 0x000fe20000100800 */
[C---:B------:R-:W-:Y:S01]  /*9010*/  SEL R76, R89.reuse, R76, !P3 ;  /* 0x0000004c594c7207 */ /* 0x040fe20005800000 */
[----:B------:R-:W-:Y:S01]  /*9020*/  IMAD R78, R78, UR4, RZ ;  /* 0x000000044e4e7c24 */ /* 0x000fe2000f8e02ff */
[----:B------:R-:W-:Y:S01]  /*9030*/  SEL R28, R89, R11, !P3 ;  /* 0x0000000b591c7207 */ /* 0x000fe20005800000 */
[----:B------:R-:W-:Y:S01]  /*9040*/  IMAD R11, R91, UR4, RZ ;  /* 0x000000045b0b7c24 */ /* 0x000fe2000f8e02ff */
[----:B------:R-:W-:Y:S01]  /*9050*/  SEL R75, R89, R75, !P3 ;  /* 0x0000004b594b7207 */ /* 0x000fe20005800000 */
[----:B------:R-:W-:Y:S01]  /*9060*/  IMAD R77, R77, UR4, RZ ;  /* 0x000000044d4d7c24 */ /* 0x000fe2000f8e02ff */
[C---:B------:R-:W-:Y:S01]  /*9070*/  SEL R95, R89.reuse, R95, !P3 ;  /* 0x0000005f595f7207 */ /* 0x040fe20005800000 */
[----:B------:R-:W-:Y:S01]  /*9080*/  IMAD R76, R76, UR4, RZ ;  /* 0x000000044c4c7c24 */ /* 0x000fe2000f8e02ff */
[----:B------:R-:W-:-:S02]  /*9090*/  SEL R22, R89, R94, !P3 ;  /* 0x0000005e59167207 */ /* 0x000fc40005800000 */
[----:B------:R-:W-:Y:S01]  /*90a0*/  SEL R74, R89, R74, !P3 ;  /* 0x0000004a594a7207 */ /* 0x000fe20005800000 */
[----:B------:R-:W-:Y:S01]  /*90b0*/  IMAD R75, R75, UR4, RZ ;  /* 0x000000044b4b7c24 */ /* 0x000fe2000f8e02ff */
[----:B------:R-:W-:Y:S01]  /*90c0*/  SEL R19, R89, R20, !P3 ;  /* 0x0000001459137207 */ /* 0x000fe20005800000 */
[----:B------:R-:W-:Y:S01]  /*90d0*/  IMAD R20, R95, UR4, RZ ;  /* 0x000000045f147c24 */ /* 0x000fe2000f8e02ff */
[----:B------:R-:W-:Y:S01]  /*90e0*/  SEL R84, R89, R84, !P3 ;  /* 0x0000005459547207 */ /* 0x000fe20005800000 */
[----:B------:R-:W-:-:S04]  /*90f0*/  IMAD R74, R74, UR4, RZ ;  /* 0x000000044a4a7c24 */ /* 0x000fc8000f8e02ff */
[----:B------:R-:W-:Y:S01]  /*9100*/  IMAD R84, R84, UR4, RZ ;  /* 0x0000000454547c24 */ /* 0x000fe2000f8e02ff */
[----:B--2---:R-:W-:-:S05]  /*9110*/  SEL R81, R89, R81, !P3 ;  /* 0x0000005159517207 */ /* 0x004fca0005800000 */
[----:B------:R-:W-:Y:S01]  /*9120*/  IMAD R81, R81, UR4, RZ ;  /* 0x0000000451517c24 */ /* 0x000fe2000f8e02ff */
[C---:B------:R-:W-:Y:S02]  /*9130*/  SEL R82, R89.reuse, R82, !P3 ;  /* 0x0000005259527207 */ /* 0x040fe40005800000 */
[----:B------:R-:W-:-:S03]  /*9140*/  SEL R83, R89, R83, !P3 ;  /* 0x0000005359537207 */ /* 0x000fc60005800000 */
[----:B------:R-:W-:Y:S02]  /*9150*/  IMAD R82, R82, UR4, RZ ;  /* 0x0000000452527c24 */ /* 0x000fe4000f8e02ff */
[----:B------:R-:W-:Y:S01]  /*9160*/  IMAD R83, R83, UR4, RZ ;  /* 0x0000000453537c24 */ /* 0x000fe2000f8e02ff */
[----:B------:R-:W-:-:S05]  /*9170*/  SEL R4, R89, R85, !P3 ;  /* 0x0000005559047207 */ /* 0x000fca0005800000 */
[----:B------:R-:W-:Y:S02]  /*9180*/  IMAD R4, R4, UR4, RZ ;  /* 0x0000000404047c24 */ /* 0x000fe4000f8e02ff */
[----:B------:R-:W-:Y:S01]  /*9190*/  IMAD.MOV.U32 R85, RZ, RZ, R79 ;  /* 0x000000ffff557224 */ /* 0x000fe200078e004f */
[C---:B------:R-:W-:Y:S02]  /*91a0*/  SEL R25, R89.reuse, R92, !P3 ;  /* 0x0000005c59197207 */ /* 0x040fe40005800000 */
[----:B------:R-:W-:Y:S02]  /*91b0*/  SEL R24, R89, R93, !P3 ;  /* 0x0000005d59187207 */ /* 0x000fe40005800000 */
[CC--:B------:R-:W-:Y:S02]  /*91c0*/  LEA R106, P4, R4.reuse, R162.reuse, 0x1 ;  /* 0x000000a2046a7211 */ /* 0x0c0fe400078808ff */
[----:B------:R-:W-:Y:S02]  /*91d0*/  LEA R144, P5, R83, R162, 0x1 ;  /* 0x000000a253907211 */ /* 0x000fe400078a08ff */
[----:B0-----:R-:W-:-:S02]  /*91e0*/  LEA.HI.X.SX32 R107, R4, R163, 0x1, P4 ;  /* 0x000000a3046b7211 */ /* 0x001fc400020f0eff */
[CC--:B------:R-:W-:Y:S02]  /*91f0*/  LEA R142, P4, R82.reuse, R162.reuse, 0x1 ;  /* 0x000000a2528e7211 */ /* 0x0c0fe400078808ff */
[-C--:B------:R-:W-:Y:S02]  /*9200*/  LEA.HI.X.SX32 R145, R83, R163.reuse, 0x1, P5 ;  /* 0x000000a353917211 */ /* 0x080fe400028f0eff */
[CC--:B------:R-:W-:Y:S02]  /*9210*/  LEA R4, P5, R81.reuse, R162.reuse, 0x1 ;  /* 0x000000a251047211 */ /* 0x0c0fe400078a08ff */
[-C--:B------:R-:W-:Y:S02]  /*9220*/  LEA.HI.X.SX32 R143, R82, R163.reuse, 0x1, P4 ;  /* 0x000000a3528f7211 */ /* 0x080fe400020f0eff */
[----:B------:R-:W-:Y:S01]  /*9230*/  LEA R90, P4, R80, R162, 0x1 ;  /* 0x000000a2505a7211 */ /* 0x000fe200078808ff */
[----:B------:R-:W-:Y:S01]  /*9240*/  IMAD.MOV.U32 R83, RZ, RZ, R5 ;  /* 0x000000ffff537224 */ /* 0x000fe200078e0005 */
[----:B------:R-:W-:Y:S01]  /*9250*/  STL.64 [R1+0x178], R106 ;  /* 0x0001786a01007387 */ /* 0x000fe20000100a00 */
[----:B------:R-:W-:-:S02]  /*9260*/  LEA.HI.X.SX32 R83, R81, R163, 0x1, P5 ;  /* 0x000000a351537211 */ /* 0x000fc400028f0eff */
[----:B------:R-:W-:Y:S01]  /*9270*/  LEA.HI.X.SX32 R91, R80, R163, 0x1, P4 ;  /* 0x000000a3505b7211 */ /* 0x000fe200020f0eff */
[----:B------:R0:W-:Y:S01]  /*9280*/  STL.64 [R1+0x170], R144 ;  /* 0x0001709001007387 */ /* 0x0001e20000100a00 */
[----:B------:R-:W-:-:S03]  /*9290*/  LEA R94, P4, R78, R162, 0x1 ;  /* 0x000000a24e5e7211 */ /* 0x000fc600078808ff */
[----:B------:R-:W-:Y:S04]  /*92a0*/  STL [R1+0x158], R4 ;  /* 0x0001580401007387 */ /* 0x000fe80000100800 */
[----:B------:R-:W-:Y:S01]  /*92b0*/  STL.64 [R1+0x168], R142 ;  /* 0x0001688e01007387 */ /* 0x000fe20000100a00 */
[----:B0-----:R-:W-:-:S03]  /*92c0*/  LEA R144, P5, R79, R162, 0x1 ;  /* 0x000000a24f907211 */ /* 0x001fc600078a08ff */
[----:B------:R-:W-:Y:S01]  /*92d0*/  STL.64 [R1+0x7b0], R142 ;  /* 0x0007b08e01007387 */ /* 0x000fe20000100a00 */
[-C--:B------:R-:W-:Y:S02]  /*92e0*/  LEA.HI.X.SX32 R95, R78, R163.reuse, 0x1, P4 ;  /* 0x000000a34e5f7211 */ /* 0x080fe400020f0eff */
[----:B------:R-:W-:Y:S01]  /*92f0*/  LEA.HI.X.SX32 R145, R79, R163, 0x1, P5 ;  /* 0x000000a34f917211 */ /* 0x000fe200028f0eff */
[----:B------:R-:W-:Y:S01]  /*9300*/  STL [R1+0x15c], R83 ;  /* 0x00015c5301007387 */ /* 0x000fe20000100800 */
[----:B------:R-:W-:-:S03]  /*9310*/  LEA R146, P4, R76, R162, 0x1 ;  /* 0x000000a24c927211 */ /* 0x000fc600078808ff */
[----:B------:R0:W-:Y:S01]  /*9320*/  STL.64 [R1+0x150], R90 ;  /* 0x0001505a01007387 */ /* 0x0001e20000100a00 */
[----:B------:R-:W-:Y:S02]  /*9330*/  LEA.HI.X.SX32 R147, R76, R163, 0x1, P4 ;  /* 0x000000a34c937211 */ /* 0x000fe400020f0eff */
[-C--:B------:R-:W-:Y:S02]  /*9340*/  LEA R80, P4, R74, R162.reuse, 0x1 ;  /* 0x000000a24a507211 */ /* 0x080fe400078808ff */
[----:B0-----:R-:W-:-:S04]  /*9350*/  LEA R90, P5, R77, R162, 0x1 ;  /* 0x000000a24d5a7211 */ /* 0x001fc800078a08ff */
[-C--:B------:R-:W-:Y:S02]  /*9360*/  LEA.HI.X.SX32 R91, R77, R163.reuse, 0x1, P5 ;  /* 0x000000a34d5b7211 */ /* 0x080fe400028f0eff */
[CC--:B------:R-:W-:Y:S01]  /*9370*/  LEA R154, P5, R75.reuse, R162.reuse, 0x1 ;  /* 0x000000a24b9a7211 */ /* 0x0c0fe200078a08ff */
[----:B------:R-:W-:Y:S01]  /*9380*/  STL.64 [R1+0x148], R144 ;  /* 0x0001489001007387 */ /* 0x000fe20000100a00 */
[-C--:B------:R-:W-:Y:S02]  /*9390*/  LEA.HI.X.SX32 R81, R74, R163.reuse, 0x1, P4 ;  /* 0x000000a34a517211 */ /* 0x080fe400020f0eff */
[-C--:B------:R-:W-:Y:S01]  /*93a0*/  LEA.HI.X.SX32 R155, R75, R163.reuse, 0x1, P5 ;  /* 0x000000a34b9b7211 */ /* 0x080fe200028f0eff */
[----:B------:R-:W-:Y:S01]  /*93b0*/  STL.64 [R1+0x7c0], R144 ;  /* 0x0007c09001007387 */ /* 0x000fe20000100a00 */
[-C--:B------:R-:W-:Y:S02]  /*93c0*/  LEA R148, P5, R84, R162.reuse, 0x1 ;  /* 0x000000a254947211 */ /* 0x080fe400078a08ff */
[----:B------:R-:W-:Y:S01]  /*93d0*/  LEA R78, P4, R26, R162, 0x1 ;  /* 0x000000a21a4e7211 */ /* 0x000fe200078808ff */
[----:B------:R-:W-:Y:S01]  /*93e0*/  STL.64 [R1+0x138], R94 ;  /* 0x0001385e01007387 */ /* 0x000fe20000100a00 */
[----:B------:R-:W-:-:S03]  /*93f0*/  LEA.HI.X.SX32 R149, R84, R163, 0x1, P5 ;  /* 0x000000a354957211 */ /* 0x000fc600028f0eff */
[----:B------:R-:W-:Y:S01]  /*9400*/  STL.64 [R1+0x130], R90 ;  /* 0x0001305a01007387 */ /* 0x000fe20000100a00 */
[----:B------:R-:W-:-:S03]  /*9410*/  LEA.HI.X.SX32 R85, R26, R163, 0x1, P4 ;  /* 0x000000a31a557211 */ /* 0x000fc600020f0eff */
[----:B------:R-:W-:Y:S04]  /*9420*/  STL.64 [R1+0x128], R146 ;  /* 0x0001289201007387 */ /* 0x000fe80000100a00 */
[----:B------:R-:W-:Y:S04]  /*9430*/  STL.64 [R1+0x7c8], R146 ;  /* 0x0007c89201007387 */ /* 0x000fe80000100a00 */
[----:B------:R-:W-:Y:S04]  /*9440*/  STL.64 [R1+0x118], R154 ;  /* 0x0001189a01007387 */ /* 0x000fe80000100a00 */
[----:B------:R-:W-:Y:S04]  /*9450*/  STL [R1+0xf8], R78 ;  /* 0x0000f84e01007387 */ /* 0x000fe80000100800 */
[----:B------:R0:W-:Y:S04]  /*9460*/  STL.64 [R1+0x110], R80 ;  /* 0x0001105001007387 */ /* 0x0001e80000100a00 */
[----:B------:R-:W-:Y:S04]  /*9470*/  STL.64 [R1+0x108], R148 ;  /* 0x0001089401007387 */ /* 0x000fe80000100a00 */
[----:B------:R-:W-:Y:S04]  /*9480*/  STL.64 [R1+0x7d0], R148 ;  /* 0x0007d09401007387 */ /* 0x000fe80000100a00 */
[----:B------:R-:W-:Y:S04]  /*9490*/  STL [R1+0xfc], R85 ;  /* 0x0000fc5501007387 */ /* 0x000fe80000100800 */
[----:B------:R-:W2:Y:S01]  /*94a0*/  LDL.64 R92, [R1+0x190] ;  /* 0x00019000015c7983 */ /* 0x000ea20000100a00 */
[----:B------:R-:W-:Y:S01]  /*94b0*/  IMAD R24, R24, UR4, RZ ;  /* 0x0000000418187c24 */ /* 0x000fe2000f8e02ff */
[----:B------:R-:W-:Y:S01]  /*94c0*/  LEA R76, P5, R11, R162, 0x1 ;  /* 0x000000a20b4c7211 */ /* 0x000fe200078a08ff */
[----:B------:R-:W-:Y:S01]  /*94d0*/  IMAD R25, R25, UR4, RZ ;  /* 0x0000000419197c24 */ /* 0x000fe2000f8e02ff */
[----:B------:R-:W-:-:S02]  /*94e0*/  SEL R97, R89, R97, !P3 ;  /* 0x0000006159617207 */ /* 0x000fc40005800000 */
[----:B------:R-:W-:Y:S02]  /*94f0*/  LEA.HI.X.SX32 R77, R11, R163, 0x1, P5 ;  /* 0x000000a30b4d7211 */ /* 0x000fe400028f0eff */
[-C--:B0-----:R-:W-:Y:S01]  /*9500*/  LEA R80, P5, R24, R162.reuse, 0x1 ;  /* 0x000000a218507211 */ /* 0x081fe200078a08ff */
[----:B------:R-:W-:Y:S01]  /*9510*/  IMAD R22, R22, UR4, RZ ;  /* 0x0000000416167c24 */ /* 0x000fe2000f8e02ff */
[----:B------:R-:W-:Y:S02]  /*9520*/  LEA R150, P4, R25, R162, 0x1 ;  /* 0x000000a219967211 */ /* 0x000fe400078808ff */
[----:B------:R-:W-:Y:S01]  /*9530*/  SEL R21, R89, R17, !P3 ;  /* 0x0000001159157207 */ /* 0x000fe20005800000 */
[----:B------:R-:W-:Y:S01]  /*9540*/  IMAD R17, R97, UR4, RZ ;  /* 0x0000000461117c24 */ /* 0x000fe2000f8e02ff */
[----:B------:R-:W-:Y:S02]  /*9550*/  LEA.HI.X.SX32 R81, R24, R163, 0x1, P5 ;  /* 0x000000a318517211 */ /* 0x000fe400028f0eff */
[----:B------:R-:W-:-:S02]  /*9560*/  SEL R18, R89, R96, !P3 ;  /* 0x0000006059127207 */ /* 0x000fc40005800000 */
[----:B------:R-:W-:Y:S02]  /*9570*/  SEL R99, R89, R99, !P3 ;  /* 0x0000006359637207 */ /* 0x000fe40005800000 */
[-C--:B------:R-:W-:Y:S02]  /*9580*/  LEA R164, P5, R20, R162.reuse, 0x1 ;  /* 0x000000a214a47211 */ /* 0x080fe400078a08ff */
[-C--:B------:R-:W-:Y:S02]  /*9590*/  LEA.HI.X.SX32 R151, R25, R163.reuse, 0x1, P4 ;  /* 0x000000a319977211 */ /* 0x080fe400020f0eff */
[----:B------:R-:W-:Y:S01]  /*95a0*/  LEA R146, P4, R22, R162, 0x1 ;  /* 0x000000a216927211 */ /* 0x000fe200078808ff */
[----:B------:R-:W-:Y:S01]  /*95b0*/  IMAD R18, R18, UR4, RZ ;  /* 0x0000000412127c24 */ /* 0x000fe2000f8e02ff */
[----:B------:R-:W-:Y:S01]  /*95c0*/  SEL R27, R89, R14, !P3 ;  /* 0x0000000e591b7207 */ /* 0x000fe20005800000 */
[----:B------:R-:W-:Y:S01]  /*95d0*/  IMAD R14, R99, UR4, RZ ;  /* 0x00000004630e7c24 */ /* 0x000fe2000f8e02ff */
[----:B------:R-:W-:-:S02]  /*95e0*/  LEA.HI.X.SX32 R165, R20, R163, 0x1, P5 ;  /* 0x000000a314a57211 */ /* 0x000fc400028f0eff */
[C---:B------:R-:W-:Y:S02]  /*95f0*/  SEL R98, R89.reuse, R98, !P3 ;  /* 0x0000006259627207 */ /* 0x040fe40005800000 */
[----:B------:R-:W-:Y:S02]  /*9600*/  SEL R10, R89, R102, !P3 ;  /* 0x00000066590a7207 */ /* 0x000fe40005800000 */
[----:B------:R-:W-:Y:S01]  /*9610*/  LEA R144, P5, R17, R162, 0x1 ;  /* 0x000000a211907211 */ /* 0x000fe200078a08ff */
[----:B------:R0:W-:Y:S01]  /*9620*/  STL.64 [R1+0xf0], R76 ;  /* 0x0000f04c01007387 */ /* 0x0001e20000100a00 */
[-C--:B------:R-:W-:Y:S01]  /*9630*/  LEA.HI.X.SX32 R147, R22, R163.reuse, 0x1, P4 ;  /* 0x000000a316937211 */ /* 0x080fe200020f0eff */
[----:B------:R-:W-:Y:S01]  /*9640*/  IMAD R10, R10, UR4, RZ ;  /* 0x000000040a0a7c24 */ /* 0x000fe2000f8e02ff */
[----:B------:R-:W-:Y:S01]  /*9650*/  SEL R33, R89, R16, !P3 ;  /* 0x0000001059217207 */ /* 0x000fe20005800000 */
[----:B------:R-:W-:Y:S01]  /*9660*/  STL.64 [R1+0xe8], R150 ;  /* 0x0000e89601007387 */ /* 0x000fe20000100a00 */
[----:B------:R-:W-:Y:S01]  /*9670*/  LEA.HI.X.SX32 R145, R17, R163, 0x1, P5 ;  /* 0x000000a311917211 */ /* 0x000fe200028f0eff */
[----:B------:R-:W-:Y:S01]  /*9680*/  IMAD R16, R98, UR4, RZ ;  /* 0x0000000462107c24 */ /* 0x000fe2000f8e02ff */
[C---:B------:R-:W-:Y:S01]  /*9690*/  SEL R100, R89.reuse, R100, !P3 ;  /* 0x0000006459647207 */ /* 0x040fe20005800000 */
[----:B------:R-:W-:Y:S01]  /*96a0*/  STL.64 [R1+0x7d8], R150 ;  /* 0x0007d89601007387 */ /* 0x000fe20000100a00 */
[----:B------:R-:W-:-:S02]  /*96b0*/  SEL R108, R89, R108, !P3 ;  /* 0x0000006c596c7207 */ /* 0x000fc40005800000 */
[-C--:B------:R-:W-:Y:S01]  /*96c0*/  LEA R74, P5, R14, R162.reuse, 0x1 ;  /* 0x000000a20e4a7211 */ /* 0x080fe200078a08ff */
[----:B------:R-:W-:Y:S01]  /*96d0*/  STL.64 [R1+0xd8], R80 ;  /* 0x0000d85001007387 */ /* 0x000fe20000100a00 */
[C---:B0-----:R-:W-:Y:S01]  /*96e0*/  LEA R76, P4, R18.reuse, R162, 0x1 ;  /* 0x000000a2124c7211 */ /* 0x041fe200078808ff */
[--C-:B------:R-:W-:Y:S02]  /*96f0*/  IMAD.MOV.U32 R82, RZ, RZ, R4.reuse ;  /* 0x000000ffff527224 */ /* 0x100fe400078e0004 */
[----:B------:R-:W-:Y:S01]  /*9700*/  STL.64 [R1+0xd0], R146 ;  /* 0x0000d09201007387 */ /* 0x000fe20000100a00 */
[C---:B------:R-:W-:Y:S01]  /*9710*/  SEL R31, R89.reuse, R12, !P3 ;  /* 0x0000000c591f7207 */ /* 0x040fe20005800000 */
[----:B------:R-:W-:Y:S02]  /*9720*/  IMAD.MOV.U32 R82, RZ, RZ, R4 ;  /* 0x000000ffff527224 */ /* 0x000fe400078e0004 */
[----:B------:R-:W-:Y:S01]  /*9730*/  STL.64 [R1+0x7e0], R146 ;  /* 0x0007e09201007387 */ /* 0x000fe20000100a00 */
[-C--:B------:R-:W-:Y:S01]  /*9740*/  LEA.HI.X.SX32 R77, R18, R163.reuse, 0x1, P4 ;  /* 0x000000a3124d7211 */ /* 0x080fe200020f0eff */
[----:B------:R-:W-:Y:S01]  /*9750*/  IMAD R12, R100, UR4, RZ ;  /* 0x00000004640c7c24 */ /* 0x000fe2000f8e02ff */
[----:B------:R-:W-:Y:S01]  /*9760*/  LEA.HI.X.SX32 R75, R14, R163, 0x1, P5 ;  /* 0x000000a30e4b7211 */ /* 0x000fe200028f0eff */
[----:B------:R-:W-:Y:S01]  /*9770*/  STL.64 [R1+0xc8], R164 ;  /* 0x0000c8a401007387 */ /* 0x000fe20000100a00 */
[C---:B------:R-:W-:Y:S01]  /*9780*/  SEL R105, R89.reuse, R105, !P3 ;  /* 0x0000006959697207 */ /* 0x040fe20005800000 */
[----:B------:R-:W-:Y:S01]  /*9790*/  IMAD R4, R108, UR4, RZ ;  /* 0x000000046c047c24 */ /* 0x000fe2000f8e02ff */
[----:B------:R-:W-:Y:S01]  /*97a0*/  SEL R112, R89, R112, !P3 ;  /* 0x0000007059707207 */ /* 0x000fe20005800000 */
[----:B------:R0:W-:Y:S01]  /*97b0*/  STL.64 [R1+0x7f0], R164 ;  /* 0x0007f0a401007387 */ /* 0x0001e20000100a00 */
[----:B------:R-:W-:-:S02]  /*97c0*/  LEA R152, P4, R16, R162, 0x1 ;  /* 0x000000a210987211 */ /* 0x000fc400078808ff */
[C---:B------:R-:W-:Y:S02]  /*97d0*/  SEL R13, R89.reuse, R29, !P3 ;  /* 0x0000001d590d7207 */ /* 0x040fe40005800000 */
[----:B------:R-:W-:Y:S01]  /*97e0*/  SEL R29, R89, R8, !P3 ;  /* 0x00000008591d7207 */ /* 0x000fe20005800000 */
[----:B------:R-:W-:Y:S01]  /*97f0*/  IMAD R8, R105, UR4, RZ ;  /* 0x0000000469087c24 */ /* 0x000fe2000f8e02ff */
[C---:B------:R-:W-:Y:S02]  /*9800*/  SEL R30, R89.reuse, R5, !P3 ;  /* 0x00000005591e7207 */ /* 0x040fe40005800000 */
[----:B0-----:R-:W-:Y:S01]  /*9810*/  LEA R164, P5, R10, R162, 0x1 ;  /* 0x000000a20aa47211 */ /* 0x001fe200078a08ff */
[----:B------:R-:W-:Y:S01]  /*9820*/  IMAD R5, R112, UR4, RZ ;  /* 0x0000000470057c24 */ /* 0x000fe2000f8e02ff */
[-C--:B------:R-:W-:Y:S02]  /*9830*/  LEA.HI.X.SX32 R153, R16, R163.reuse, 0x1, P4 ;  /* 0x000000a310997211 */ /* 0x080fe400020f0eff */
[----:B------:R-:W-:Y:S01]  /*9840*/  LEA.HI.X.SX32 R165, R10, R163, 0x1, P5 ;  /* 0x000000a30aa57211 */ /* 0x000fe200028f0eff */
[----:B------:R-:W0:Y:S01]  /*9850*/  S2R R40, SR_TID.X ;  /* 0x0000000000287919 */ /* 0x000e220000002100 */
[----:B------:R-:W-:-:S02]  /*9860*/  SEL R9, R89, R35, !P3 ;  /* 0x0000002359097207 */ /* 0x000fc40005800000 */
[-C--:B------:R-:W-:Y:S02]  /*9870*/  LEA R142, P4, R12, R162.reuse, 0x1 ;  /* 0x000000a20c8e7211 */ /* 0x080fe400078808ff */
[-C--:B------:R-:W-:Y:S01]  /*9880*/  LEA R150, P5, R4, R162.reuse, 0x1 ;  /* 0x000000a204967211 */ /* 0x080fe200078a08ff */
[----:B------:R-:W-:Y:S01]  /*9890*/  IMAD R9, R9, UR4, RZ ;  /* 0x0000000409097c24 */ /* 0x000fe2000f8e02ff */
[-C--:B------:R-:W-:Y:S02]  /*98a0*/  LEA.HI.X.SX32 R143, R12, R163.reuse, 0x1, P4 ;  /* 0x000000a30c8f7211 */ /* 0x080fe400020f0eff */
[-C--:B------:R-:W-:Y:S02]  /*98b0*/  LEA.HI.X.SX32 R151, R4, R163.reuse, 0x1, P5 ;  /* 0x000000a304977211 */ /* 0x080fe400028f0eff */
[CC--:B------:R-:W-:Y:S02]  /*98c0*/  LEA R146, P4, R8.reuse, R162.reuse, 0x1 ;  /* 0x000000a208927211 */ /* 0x0c0fe400078808ff */
[----:B------:R-:W-:Y:S01]  /*98d0*/  LEA R4, P5, R5, R162, 0x1 ;  /* 0x000000a205047211 */ /* 0x000fe200078a08ff */
[----:B------:R-:W-:Y:S01]  /*98e0*/  IMAD R13, R13, UR4, RZ ;  /* 0x000000040d0d7c24 */ /* 0x000fe2000f8e02ff */
[----:B------:R-:W-:-:S02]  /*98f0*/  LEA.HI.X.SX32 R147, R8, R163, 0x1, P4 ;  /* 0x000000a308937211 */ /* 0x000fc400020f0eff */
[----:B------:R-:W-:Y:S02]  /*9900*/  LEA.HI.X.SX32 R5, R5, R163, 0x1, P5 ;  /* 0x000000a305057211 */ /* 0x000fe400028f0eff */
[----:B------:R-:W-:Y:S02]  /*9910*/  SEL R23, R89, R23, !P3 ;  /* 0x0000001759177207 */ /* 0x000fe40005800000 */
[----:B------:R-:W-:-:S03]  /*9920*/  LEA R8, P5, R9, R162, 0x1 ;  /* 0x000000a209087211 */ /* 0x000fc600078a08ff */
[----:B------:R-:W-:Y:S01]  /*9930*/  IMAD R17, R23, UR4, RZ ;  /* 0x0000000417117c24 */ /* 0x000fe2000f8e02ff */
[----:B------:R-:W-:Y:S02]  /*9940*/  LEA.HI.X.SX32 R9, R9, R163, 0x1, P5 ;  /* 0x000000a309097211 */ /* 0x000fe400028f0eff */
[----:B------:R-:W-:Y:S01]  /*9950*/  LEA R12, P5, R13, R162, 0x1 ;  /* 0x000000a20d0c7211 */ /* 0x000fe200078a08ff */
[----:B------:R-:W-:-:S03]  /*9960*/  IMAD R21, R21, UR4, RZ ;  /* 0x0000000415157c24 */ /* 0x000fc6000f8e02ff */
[----:B------:R-:W-:Y:S02]  /*9970*/  LEA.HI.X.SX32 R13, R13, R163, 0x1, P5 ;  /* 0x000000a30d0d7211 */ /* 0x000fe400028f0eff */
[----:B------:R-:W-:Y:S01]  /*9980*/  LEA R16, P5, R17, R162, 0x1 ;  /* 0x000000a211107211 */ /* 0x000fe200078a08ff */
[----:B------:R-:W-:-:S03]  /*9990*/  IMAD R25, R28, UR4, RZ ;  /* 0x000000041c197c24 */ /* 0x000fc6000f8e02ff */
[-C--:B------:R-:W-:Y:S02]  /*99a0*/  LEA.HI.X.SX32 R17, R17, R163.reuse, 0x1, P5 ;  /* 0x000000a311117211 */ /* 0x080fe400028f0eff */
[-C--:B------:R-:W-:Y:S01]  /*99b0*/  LEA R20, P5, R21, R162.reuse, 0x1 ;  /* 0x000000a215147211 */ /* 0x080fe200078a08ff */
[----:B------:R-:W-:Y:S02]  /*99c0*/  IMAD R23, R27, UR4, RZ ;  /* 0x000000041b177c24 */ /* 0x000fe4000f8e02ff */
[----:B------:R-:W-:Y:S01]  /*99d0*/  IMAD R27, R29, UR4, RZ ;  /* 0x000000041d1b7c24 */ /* 0x000fe2000f8e02ff */
[----:B------:R-:W-:Y:S01]  /*99e0*/  LEA.HI.X.SX32 R21, R21, R163, 0x1, P5 ;  /* 0x000000a315157211 */ /* 0x000fe200028f0eff */
[----:B------:R-:W-:Y:S01]  /*99f0*/  IMAD R29, R30, UR4, RZ ;  /* 0x000000041e1d7c24 */ /* 0x000fe2000f8e02ff */
[----:B------:R-:W-:Y:S02]  /*9a00*/  LEA R24, P5, R25, R162, 0x1 ;  /* 0x000000a219187211 */ /* 0x000fe400078a08ff */
[----:B------:R-:W-:-:S02]  /*9a10*/  SEL R6, R89, R111, !P3 ;  /* 0x0000006f59067207 */ /* 0x000fc40005800000 */
[----:B0-----:R-:W-:Y:S01]  /*9a20*/  SHF.R.U32.HI R40, RZ, 0x6, R40 ;  /* 0x00000006ff287819 */ /* 0x001fe20000011628 */
[----:B------:R-:W-:Y:S01]  /*9a30*/  IMAD R33, R33, UR4, RZ ;  /* 0x0000000421217c24 */ /* 0x000fe2000f8e02ff */
[----:B------:R-:W-:Y:S02]  /*9a40*/  SEL R32, R89, R32, !P3 ;  /* 0x0000002059207207 */ /* 0x000fe40005800000 */
[-C--:B------:R-:W-:Y:S01]  /*9a50*/  LEA.HI.X.SX32 R25, R25, R163.reuse, 0x1, P5 ;  /* 0x000000a319197211 */ /* 0x080fe200028f0eff */
[----:B------:R-:W-:Y:S01]  /*9a60*/  IMAD R6, R6, UR4, RZ ;  /* 0x0000000406067c24 */ /* 0x000fe2000f8e02ff */
[----:B------:R-:W-:Y:S02]  /*9a70*/  LEA R28, P5, R29, R162, 0x1 ;  /* 0x000000a21d1c7211 */ /* 0x000fe400078a08ff */
[----:B------:R-:W-:Y:S02]  /*9a80*/  SEL R7, R89, R38, !P3 ;  /* 0x0000002659077207 */ /* 0x000fe40005800000 */
[----:B------:R-:W-:Y:S01]  /*9a90*/  SGXT.U32 R40, R40, 0x1 ;  /* 0x000000012828781a */ /* 0x000fe20000000000 */
[----:B------:R-:W-:Y:S01]  /*9aa0*/  IMAD R11, R32, UR4, RZ ;  /* 0x00000004200b7c24 */ /* 0x000fe2000f8e02ff */
[----:B------:R-:W-:Y:S01]  /*9ab0*/  LEA.HI.X.SX32 R29, R29, R163, 0x1, P5 ;  /* 0x000000a31d1d7211 */ /* 0x000fe200028f0eff */
[----:B------:R-:W-:Y:S01]  /*9ac0*/  IMAD R7, R7, UR4, RZ ;  /* 0x0000000407077c24 */ /* 0x000fe2000f8e02ff */
[----:B------:R-:W-:-:S02]  /*9ad0*/  LEA R32, P5, R33, R162, 0x1 ;  /* 0x000000a221207211 */ /* 0x000fc400078a08ff */
[----:B------:R-:W-:Y:S02]  /*9ae0*/  LOP3.LUT R36, R40, 0x2, RZ, 0xfc, !PT ;  /* 0x0000000228247812 */ /* 0x000fe400078efcff */
[C---:B------:R-:W-:Y:S02]  /*9af0*/  LEA R148, P4, R6.reuse, R162, 0x1 ;  /* 0x000000a206947211 */ /* 0x040fe400078808ff */
[-C--:B------:R-:W-:Y:S02]  /*9b00*/  LEA.HI.X.SX32 R33, R33, R163.reuse, 0x1, P5 ;  /* 0x000000a321217211 */ /* 0x080fe400028f0eff */
[----:B------:R-:W-:Y:S02]  /*9b10*/  LEA.HI.X.SX32 R149, R6, R163, 0x1, P4 ;  /* 0x000000a306957211 */ /* 0x000fe400020f0eff */
[----:B------:R-:W-:Y:S02]  /*9b20*/  ISETP.LT.AND P5, PT, R36, R2, P0 ;  /* 0x000000022400720c */ /* 0x000fe400007a1270 */
[----:B------:R-:W-:Y:S01]  /*9b30*/  LEA R6, P4, R7, R162, 0x1 ;  /* 0x000000a207067211 */ /* 0x000fe200078808ff */
[----:B------:R-:W-:Y:S01]  /*9b40*/  IMAD R15, R15, UR4, RZ ;  /* 0x000000040f0f7c24 */ /* 0x000fe2000f8e02ff */
[----:B------:R-:W-:-:S02]  /*9b50*/  PRMT R51, RZ, 0x7610, R51 ;  /* 0x00007610ff337816 */ /* 0x000fc40000000033 */
[----:B------:R-:W-:Y:S02]  /*9b60*/  LEA.HI.X.SX32 R7, R7, R163, 0x1, P4 ;  /* 0x000000a307077211 */ /* 0x000fe400020f0eff */
[----:B------:R-:W-:Y:S01]  /*9b70*/  LEA R10, P4, R11, R162, 0x1 ;  /* 0x000000a20b0a7211 */ /* 0x000fe200078808ff */
[----:B------:R-:W-:-:S03]  /*9b80*/  IMAD R19, R19, UR4, RZ ;  /* 0x0000000413137c24 */ /* 0x000fc6000f8e02ff */
[----:B------:R-:W-:Y:S02]  /*9b90*/  LEA.HI.X.SX32 R11, R11, R163, 0x1, P4 ;  /* 0x000000a30b0b7211 */ /* 0x000fe400020f0eff */
[----:B------:R-:W-:-:S04]  /*9ba0*/  LEA R14, P4, R15, R162, 0x1 ;  /* 0x000000a20f0e7211 */ /* 0x000fc800078808ff */
[----:B------:R-:W-:Y:S02]  /*9bb0*/  LEA.HI.X.SX32 R15, R15, R163, 0x1, P4 ;  /* 0x000000a30f0f7211 */ /* 0x000fe400020f0eff */
[----:B------:R-:W-:-:S04]  /*9bc0*/  LEA R18, P4, R19, R162, 0x1 ;  /* 0x000000a213127211 */ /* 0x000fc800078808ff */
[----:B------:R-:W-:Y:S02]  /*9bd0*/  LEA.HI.X.SX32 R19, R19, R163, 0x1, P4 ;  /* 0x000000a313137211 */ /* 0x000fe400020f0eff */
[-C--:B------:R-:W-:Y:S01]  /*9be0*/  LEA R22, P4, R23, R162.reuse, 0x1 ;  /* 0x000000a217167211 */ /* 0x080fe200078808ff */
[----:B------:R-:W-:Y:S01]  /*9bf0*/  IMAD R31, R31, UR4, RZ ;  /* 0x000000041f1f7c24 */ /* 0x000fe2000f8e02ff */
[----:B------:R-:W-:Y:S02]  /*9c00*/  SEL R35, R89, R101, !P3 ;  /* 0x0000006559237207 */ /* 0x000fe40005800000 */
[----:B------:R-:W-:Y:S02]  /*9c10*/  LEA.HI.X.SX32 R23, R23, R163, 0x1, P4 ;  /* 0x000000a317177211 */ /* 0x000fe400020f0eff */
[----:B------:R-:W-:Y:S01]  /*9c20*/  LEA R26, P4, R27, R162, 0x1 ;  /* 0x000000a21b1a7211 */ /* 0x000fe200078808ff */
[----:B------:R-:W-:-:S03]  /*9c30*/  IMAD R35, R35, UR4, RZ ;  /* 0x0000000423237c24 */ /* 0x000fc6000f8e02ff */
[----:B------:R-:W-:Y:S02]  /*9c40*/  LEA.HI.X.SX32 R27, R27, R163, 0x1, P4 ;  /* 0x000000a31b1b7211 */ /* 0x000fe400020f0eff */
[-C--:B------:R-:W-:Y:S01]  /*9c50*/  LEA R30, P4, R31, R162.reuse, 0x1 ;  /* 0x000000a21f1e7211 */ /* 0x080fe200078808ff */
[----:B------:R-:W-:Y:S01]  /*9c60*/  IMAD R37, R37, UR4, RZ ;  /* 0x0000000425257c24 */ /* 0x000fe2000f8e02ff */
[----:B------:R-:W-:Y:S02]  /*9c70*/  SEL R39, R89, R103, !P3 ;  /* 0x0000006759277207 */ /* 0x000fe40005800000 */
[-C--:B------:R-:W-:Y:S02]  /*9c80*/  LEA.HI.X.SX32 R31, R31, R163.reuse, 0x1, P4 ;  /* 0x000000a31f1f7211 */ /* 0x080fe400020f0eff */
[----:B------:R-:W-:Y:S01]  /*9c90*/  LEA R34, P4, R35, R162, 0x1 ;  /* 0x000000a223227211 */ /* 0x000fe200078808ff */
[----:B------:R-:W-:Y:S01]  /*9ca0*/  IMAD R39, R39, UR4, RZ ;  /* 0x0000000427277c24 */ /* 0x000fe2000f8e02ff */
[----:B------:R-:W-:Y:S02]  /*9cb0*/  STL.64 [R1+0xb8], R76 ;  /* 0x0000b84c01007387 */ /* 0x000fe40000100a00 */
[----:B------:R-:W-:-:S02]  /*9cc0*/  LEA.HI.X.SX32 R35, R35, R163, 0x1, P4 ;  /* 0x000000a323237211 */ /* 0x000fc400020f0eff */
[CC--:B------:R-:W-:Y:S01]  /*9cd0*/  LEA R36, P4, R37.reuse, R162.reuse, 0x1 ;  /* 0x000000a225247211 */ /* 0x0c0fe200078808ff */
[----:B------:R-:W-:Y:S03]  /*9ce0*/  STL.64 [R1+0xb0], R144 ;  /* 0x0000b09001007387 */ /* 0x000fe60000100a00 */
[----:B------:R-:W-:Y:S01]  /*9cf0*/  LEA.HI.X.SX32 R37, R37, R163, 0x1, P4 ;  /* 0x000000a325257211 */ /* 0x000fe200020f0eff */
[----:B------:R-:W-:Y:S01]  /*9d00*/  STL [R1+0x7fc], R145 ;  /* 0x0007fc9101007387 */ /* 0x000fe20000100800 */
[----:B------:R-:W-:-:S03]  /*9d10*/  LEA R38, P4, R39, R162, 0x1 ;  /* 0x000000a227267211 */ /* 0x000fc600078808ff */
[----:B------:R-:W-:Y:S04]  /*9d20*/  STL.64 [R1+0xa8], R152 ;  /* 0x0000a89801007387 */ /* 0x000fe80000100a00 */
[----:B------:R0:W-:Y:S01]  /*9d30*/  STL.64 [R1+0x98], R74 ;  /* 0x0000984a01007387 */ /* 0x0001e20000100a00 */
[----:B------:R-:W-:-:S03]  /*9d40*/  LEA.HI.X.SX32 R39, R39, R163, 0x1, P4 ;  /* 0x000000a327277211 */ /* 0x000fc600020f0eff */
[----:B------:R-:W-:Y:S01]  /*9d50*/  STL.64 [R1+0x90], R142 ;  /* 0x0000908e01007387 */ /* 0x000fe20000100a00 */
[----:B------:R-:W-:-:S03]  /*9d60*/  ISETP.GE.AND P4, PT, R136, RZ, PT ;  /* 0x000000ff8800720c */ /* 0x000fc60003f86270 */
[----:B------:R-:W-:Y:S01]  /*9d70*/  STL.64 [R1+0x78], R164 ;  /* 0x000078a401007387 */ /* 0x000fe20000100a00 */
[----:B------:R-:W-:-:S03]  /*9d80*/  ISETP.GE.AND P6, PT, R157, RZ, PT ;  /* 0x000000ff9d00720c */ /* 0x000fc60003fc6270 */
[----:B------:R-:W-:Y:S04]  /*9d90*/  STL.64 [R1+0x58], R146 ;  /* 0x0000589201007387 */ /* 0x000fe80000100a00 */
[----:B------:R-:W-:Y:S04]  /*9da0*/  STL.64 [R1+0x38], R150 ;  /* 0x0000389601007387 */ /* 0x000fe80000100a00 */
[----:B------:R-:W-:Y:S04]  /*9db0*/  STL.64 [R1+0x18], R148 ;  /* 0x0000189401007387 */ /* 0x000fe80000100a00 */
[----:B------:R-:W3:Y:S04]  /*9dc0*/  LDL.LU R136, [R1+0x804] ;  /* 0x0008040001887983 */ /* 0x000ee80000300800 */
[----:B------:R-:W4:Y:S04]  /*9dd0*/  LDL.LU R157, [R1+0x800] ;  /* 0x00080000019d7983 */ /* 0x000f280000300800 */
[----:B--2---:R4:W2:Y:S01]  /*9de0*/  @P5 LDG.E.U16 R51, desc[UR20][R92.64] ;  /* 0x000000145c335981 */ /* 0x0048a2000c1e1500 */
[--C-:B------:R-:W-:Y:S01]  /*9df0*/  IMAD.MOV.U32 R84, RZ, RZ, R78.reuse ;  /* 0x000000ffff547224 */ /* 0x100fe200078e004e */
[C---:B------:R-:W-:Y:S01]  /*9e00*/  LOP3.LUT R79, R40.reuse, 0x4, RZ, 0xfc, !PT ;  /* 0x00000004284f7812 */ /* 0x040fe200078efcff */
[----:B------:R-:W-:Y:S01]  /*9e10*/  IMAD.MOV.U32 R84, RZ, RZ, R78 ;  /* 0x000000ffff547224 */ /* 0x000fe200078e004e */
[----:B------:R-:W-:Y:S01]  /*9e20*/  LOP3.LUT R78, R40, 0x6, RZ, 0xfc, !PT ;  /* 0x00000006284e7812 */ /* 0x000fe200078efcff */
[----:B------:R-:W-:Y:S01]  /*9e30*/  IMAD.MOV.U32 R91, RZ, RZ, R65 ;  /* 0x000000ffff5b7224 */ /* 0x000fe200078e0041 */
[----:B------:R-:W-:-:S03]  /*9e40*/  ISETP.LT.AND P5, PT, R79, R2, P0 ;  /* 0x000000024f00720c */ /* 0x000fc600007a1270 */
[----:B------:R-:W-:Y:S01]  /*9e50*/  @!P4 IMAD.MOV R91, RZ, RZ, -R91 ;  /* 0x000000ffff5bc224 */ /* 0x000fe200078e0a5b */
[----:B------:R-:W-:Y:S02]  /*9e60*/  ISETP.LT.AND P4, PT, R78, R2, P0 ;  /* 0x000000024e00720c */ /* 0x000fe40000781270 */
[C---:B------:R-:W-:Y:S02]  /*9e70*/  SEL R97, R89.reuse, R118, !P3 ;  /* 0x0000007659617207 */ /* 0x040fe40005800000 */
[C---:B------:R-:W-:Y:S02]  /*9e80*/  SEL R99, R89.reuse, R116, !P3 ;  /* 0x0000007459637207 */ /* 0x040fe40005800000 */
[C---:B------:R-:W-:Y:S02]  /*9e90*/  SEL R101, R89.reuse, R114, !P3 ;  /* 0x0000007259657207 */ /* 0x040fe40005800000 */
[C---:B------:R-:W-:Y:S02]  /*9ea0*/  SEL R103, R89.reuse, R73, !P3 ;  /* 0x0000004959677207 */ /* 0x040fe40005800000 */
[----:B------:R-:W-:-:S02]  /*9eb0*/  SEL R105, R89, R71, !P3 ;  /* 0x0000004759697207 */ /* 0x000fc40005800000 */
[C---:B------:R-:W-:Y:S02]  /*9ec0*/  SEL R111, R89.reuse, R69, !P3 ;  /* 0x00000045596f7207 */ /* 0x040fe40005800000 */
[C---:B------:R-:W-:Y:S02]  /*9ed0*/  SEL R112, R89.reuse, R67, !P3 ;  /* 0x0000004359707207 */ /* 0x040fe40005800000 */
[C---:B------:R-:W-:Y:S01]  /*9ee0*/  SEL R40, R89.reuse, R134, !P3 ;  /* 0x0000008659287207 */ /* 0x040fe20005800000 */
[----:B------:R-:W-:Y:S01]  /*9ef0*/  IMAD.MOV.U32 R134, RZ, RZ, R74 ;  /* 0x000000ffff867224 */ /* 0x000fe200078e004a */
[C---:B------:R-:W-:Y:S01]  /*9f00*/  SEL R67, R89.reuse, R42, !P3 ;  /* 0x0000002a59437207 */ /* 0x040fe20005800000 */
[----:B------:R-:W-:Y:S01]  /*9f10*/  IMAD.MOV.U32 R42, RZ, RZ, R106 ;  /* 0x000000ffff2a7224 */ /* 0x000fe200078e006a */
[C---:B------:R-:W-:Y:S02]  /*9f20*/  SEL R114, R89.reuse, R41, !P3 ;  /* 0x0000002959727207 */ /* 0x040fe40005800000 */
[C---:B0-----:R-:W-:Y:S01]  /*9f30*/  SEL R74, R89.reuse, R132, !P3 ;  /* 0x00000084594a7207 */ /* 0x041fe20005800000 */
[----:B------:R-:W-:Y:S01]  /*9f40*/  IMAD.MOV.U32 R132, RZ, RZ, R76 ;  /* 0x000000ffff847224 */ /* 0x000fe200078e004c */
[C---:B------:R-:W-:Y:S01]  /*9f50*/  SEL R106, R89.reuse, R45, !P3 ;  /* 0x0000002d596a7207 */ /* 0x040fe20005800000 */
        /* <DEDUP_REMOVED lines=9> */
[----:B----4-:R-:W-:Y:S01]  /*9ff0*/  SEL R93, R89, R157, !P3 ;  /* 0x0000009d595d7207 */ /* 0x010fe20005800000 */
[----:B--2---:R0:W-:Y:S02]  /*a000*/  STL [R1+0x160], R51 ;  /* 0x0001603301007387 */ /* 0x0041e40000100800 */
[----:B0-----:R-:W0:Y:S02]  /*a010*/  S2R R51, SR_TID.X ;  /* 0x0000000000337919 */ /* 0x001e240000002100 */
[----:B------:R-:W-:Y:S04]  /*a020*/  STL [R1+0x500], R2 ;  /* 0x0005000201007387 */ /* 0x000fe80000100800 */
[----:B------:R-:W-:Y:S04]  /*a030*/  STL [R1+0x658], R2 ;  /* 0x0006580201007387 */ /* 0x000fe80000100800 */
[----:B------:R1:W-:Y:S04]  /*a040*/  STL [R1+0x724], R93 ;  /* 0x0007245d01007387 */ /* 0x0003e80000100800 */
[----:B-1----:R-:W2:Y:S01]  /*a050*/  LDL.LU R93, [R1+0x104] ;  /* 0x00010400015d7983 */ /* 0x002ea20000300800 */
[----:B0-----:R-:W-:-:S04]  /*a060*/  LOP3.LUT R51, R51, 0x3f, RZ, 0xc0, !PT ;  /* 0x0000003f33337812 */ /* 0x001fc800078ec0ff */
[----:B------:R-:W-:Y:S02]  /*a070*/  ISETP.LT.AND P0, PT, R51, R2, P0 ;  /* 0x000000023300720c */ /* 0x000fe40000701270 */
[C---:B------:R-:W-:Y:S01]  /*a080*/  SEL R51, R89.reuse, R135, !P3 ;  /* 0x0000008759337207 */ /* 0x040fe20005800000 */
[----:B------:R-:W-:Y:S01]  /*a090*/  IMAD.MOV.U32 R135, RZ, RZ, R75 ;  /* 0x000000ffff877224 */ /* 0x000fe200078e004b */
[C---:B------:R-:W-:Y:S01]  /*a0a0*/  SEL R75, R89.reuse, R131, !P3 ;  /* 0x00000083594b7207 */ /* 0x040fe20005800000 */
[----:B------:R-:W-:Y:S01]  /*a0b0*/  IMAD.MOV.U32 R131, RZ, RZ, R95 ;  /* 0x000000ffff837224 */ /* 0x000fe200078e005f */
[----:B------:R-:W-:-:S05]  /*a0c0*/  SEL R95, R89, R120, !P3 ;  /* 0x00000078595f7207 */ /* 0x000fca0005800000 */
[----:B------:R0:W-:Y:S04]  /*a0d0*/  STL [R1+0x728], R95 ;  /* 0x0007285f01007387 */ /* 0x0001e80000100800 */
[----:B0-----:R-:W4:Y:S04]  /*a0e0*/  LDL.LU R95, [R1+0x120] ;  /* 0x00012000015f7983 */ /* 0x001f280000300800 */
[----:B------:R0:W-:Y:S04]  /*a0f0*/  STL [R1+0x72c], R97 ;  /* 0x00072c6101007387 */ /* 0x0001e80000100800 */
[----:B0-----:R-:W3:Y:S04]  /*a100*/  LDL.LU R97, [R1+0x124] ;  /* 0x0001240001617983 */ /* 0x001ee80000300800 */
        /* <DEDUP_REMOVED lines=14> */
[----:B------:R-:W3:Y:S01]  /*a1f0*/  LDL.64 R154, [R1+0x188] ;  /* 0x00018800019a7983 */ /* 0x000ee20000100a00 */
[----:B------:R-:W-:-:S02]  /*a200*/  SEL R129, R89, R129, !P3 ;  /* 0x0000008159817207 */ /* 0x000fc40005800000 */
[C---:B------:R-:W-:Y:S02]  /*a210*/  SEL R128, R89.reuse, R128, !P3 ;  /* 0x0000008059807207 */ /* 0x040fe40005800000 */
[C---:B------:R-:W-:Y:S02]  /*a220*/  SEL R125, R89.reuse, R125, !P3 ;  /* 0x0000007d597d7207 */ /* 0x040fe40005800000 */
[C---:B------:R-:W-:Y:S02]  /*a230*/  SEL R124, R89.reuse, R124, !P3 ;  /* 0x0000007c597c7207 */ /* 0x040fe40005800000 */
[C---:B------:R-:W-:Y:S01]  /*a240*/  SEL R102, R89.reuse, R47, !P3 ;  /* 0x0000002f59667207 */ /* 0x040fe20005800000 */
[----:B------:R-:W-:Y:S01]  /*a250*/  IMAD R47, R74, UR4, RZ ;  /* 0x000000044a2f7c24 */ /* 0x000fe2000f8e02ff */
[C---:B------:R-:W-:Y:S01]  /*a260*/  SEL R121, R89.reuse, R121, !P3 ;  /* 0x0000007959797207 */ /* 0x040fe20005800000 */
[----:B------:R-:W-:Y:S01]  /*a270*/  IMAD.MOV.U32 R74, RZ, RZ, R42 ;  /* 0x000000ffff4a7224 */ /* 0x000fe200078e002a */
[C---:B------:R-:W-:Y:S01]  /*a280*/  SEL R108, R89.reuse, R50, !P3 ;  /* 0x00000032596c7207 */ /* 0x040fe20005800000 */
[----:B------:R-:W-:Y:S01]  /*a290*/  IMAD R50, R40, UR4, RZ ;  /* 0x0000000428327c24 */ /* 0x000fe2000f8e02ff */
[----:B------:R-:W-:Y:S01]  /*a2a0*/  SEL R119, R89, R119, !P3 ;  /* 0x0000007759777207 */ /* 0x000fe20005800000 */
[----:B------:R-:W-:Y:S01]  /*a2b0*/  IMAD R40, R129, UR4, RZ ;  /* 0x0000000481287c24 */ /* 0x000fe2000f8e02ff */
[C---:B------:R-:W-:Y:S01]  /*a2c0*/  SEL R92, R89.reuse, R63, !P3 ;  /* 0x0000003f595c7207 */ /* 0x040fe20005800000 */
[----:B------:R-:W-:Y:S01]  /*a2d0*/  IMAD.MOV.U32 R63, RZ, RZ, R45 ;  /* 0x000000ffff3f7224 */ /* 0x000fe200078e002d */
[C---:B------:R-:W-:Y:S01]  /*a2e0*/  SEL R100, R89.reuse, R49, !P3 ;  /* 0x0000003159647207 */ /* 0x040fe20005800000 */
[----:B------:R-:W-:Y:S01]  /*a2f0*/  IMAD R42, R128, UR4, RZ ;  /* 0x00000004802a7c24 */ /* 0x000fe2000f8e02ff */
[----:B------:R-:W-:Y:S01]  /*a300*/  SEL R78, R89, R52, !P3 ;  /* 0x00000034594e7207 */ /* 0x000fe20005800000 */
[----:B------:R-:W3:Y:S01]  /*a310*/  LDL.64 R128, [R1+0x180] ;  /* 0x0001800001807983 */ /* 0x000ee20000100a00 */
[----:B------:R-:W-:Y:S01]  /*a320*/  IMAD R45, R125, UR4, RZ ;  /* 0x000000047d2d7c24 */ /* 0x000fe2000f8e02ff */
[----:B------:R-:W-:Y:S01]  /*a330*/  SEL R98, R89, R53, !P3 ;  /* 0x0000003559627207 */ /* 0x000fe20005800000 */
[----:B------:R-:W-:Y:S01]  /*a340*/  IMAD R52, R51, UR4, RZ ;  /* 0x0000000433347c24 */ /* 0x000fe2000f8e02ff */
[----:B------:R-:W3:Y:S01]  /*a350*/  LDL.LU R125, [R1+0xc4] ;  /* 0x0000c400017d7983 */ /* 0x000ee20000300800 */
[----:B------:R-:W-:-:S02]  /*a360*/  IMAD R49, R124, UR4, RZ ;  /* 0x000000047c317c24 */ /* 0x000fc4000f8e02ff */
[----:B------:R-:W-:Y:S01]  /*a370*/  IMAD R51, R121, UR4, RZ ;  /* 0x0000000479337c24 */ /* 0x000fe2000f8e02ff */
[----:B------:R-:W3:Y:S01]  /*a380*/  LDL.LU R124, [R1+0xe0] ;  /* 0x0000e000017c7983 */ /* 0x000ee20000300800 */
[----:B------:R-:W-:Y:S01]  /*a390*/  IMAD R53, R119, UR4, RZ ;  /* 0x0000000477357c24 */ /* 0x000fe2000f8e02ff */
[----:B------:R-:W-:Y:S02]  /*a3a0*/  PRMT R86, RZ, 0x7610, R86 ;  /* 0x00007610ff567816 */ /* 0x000fe40000000056 */
[----:B------:R-:W3:Y:S04]  /*a3b0*/  LDL.LU R121, [R1+0xe4] ;  /* 0x0000e40001797983 */ /* 0x000ee80000300800 */
[----:B------:R-:W3:Y:S01]  /*a3c0*/  LDL.LU R119, [R1+0x100] ;  /* 0x0001000001777983 */ /* 0x000ee20000300800 */
[----:B------:R-:W-:-:S02]  /*a3d0*/  SEL R116, R89, R43, !P3 ;  /* 0x0000002b59747207 */ /* 0x000fc40005800000 */
[C---:B------:R-:W-:Y:S02]  /*a3e0*/  SEL R126, R89.reuse, R126, !P3 ;  /* 0x0000007e597e7207 */ /* 0x040fe40005800000 */
[C---:B------:R-:W-:Y:S02]  /*a3f0*/  SEL R127, R89.reuse, R127, !P3 ;  /* 0x0000007f597f7207 */ /* 0x040fe40005800000 */
[C---:B------:R-:W-:Y:S02]  /*a400*/  SEL R73, R89.reuse, R46, !P3 ;  /* 0x0000002e59497207 */ /* 0x040fe40005800000 */
[C---:B------:R-:W-:Y:S02]  /*a410*/  SEL R65, R89.reuse, R133, !P3 ;  /* 0x0000008559417207 */ /* 0x040fe40005800000 */
[C---:B------:R-:W-:Y:S01]  /*a420*/  SEL R69, R89.reuse, R88, !P3 ;  /* 0x0000005859457207 */ /* 0x040fe20005800000 */
[----:B------:R-:W-:Y:S01]  /*a430*/  IMAD.MOV.U32 R90, RZ, RZ, R64 ;  /* 0x000000ffff5a7224 */ /* 0x000fe200078e0040 */
[----:B--2---:R-:W2:Y:S04]  /*a440*/  @P0 LDG.E.U16 R93, desc[UR20][R164.64] ;  /* 0x00000014a45d0981 */ /* 0x004ea8000c1e1500 */
[----:B----4-:R-:W4:Y:S01]  /*a450*/  @P0 LDG.E.U16 R95, desc[UR20][R134.64] ;  /* 0x00000014865f0981 */ /* 0x010f22000c1e1500 */
[----:B------:R-:W-:-:S02]  /*a460*/  SEL R71, R89, R44, !P3 ;  /* 0x0000002c59477207 */ /* 0x000fc40005800000 */
[C---:B------:R-:W-:Y:S02]  /*a470*/  SEL R79, R89.reuse, R54, !P3 ;  /* 0x00000036594f7207 */ /* 0x040fe40005800000 */
[C---:B------:R-:W-:Y:S02]  /*a480*/  SEL R117, R89.reuse, R117, !P3 ;  /* 0x0000007559757207 */ /* 0x040fe40005800000 */
[C---:B------:R-:W-:Y:S02]  /*a490*/  SEL R87, R89.reuse, R87, !P3 ;  /* 0x0000005759577207 */ /* 0x040fe40005800000 */
[C---:B------:R-:W-:Y:S02]  /*a4a0*/  SEL R96, R89.reuse, R55, !P3 ;  /* 0x0000003759607207 */ /* 0x040fe40005800000 */
[C---:B------:R-:W-:Y:S02]  /*a4b0*/  SEL R70, R89.reuse, R70, !P3 ;  /* 0x0000004659467207 */ /* 0x040fe40005800000 */
[----:B------:R-:W-:-:S02]  /*a4c0*/  SEL R115, R89, R115, !P3 ;  /* 0x0000007359737207 */ /* 0x000fc40005800000 */
[C---:B------:R-:W-:Y:S02]  /*a4d0*/  SEL R66, R89.reuse, R66, !P3 ;  /* 0x0000004259427207 */ /* 0x040fe40005800000 */
[C---:B------:R-:W-:Y:S02]  /*a4e0*/  SEL R72, R89.reuse, R72, !P3 ;  /* 0x0000004859487207 */ /* 0x040fe40005800000 */
[----:B------:R-:W-:Y:S02]  /*a4f0*/  SEL R68, R89, R68, !P3 ;  /* 0x0000004459447207 */ /* 0x000fe40005800000 */
[----:B------:R-:W-:Y:S02]  /*a500*/  PRMT R161, RZ, 0x7610, R161 ;  /* 0x00007610ffa17816 */ /* 0x000fe400000000a1 */
[----:B------:R-:W-:Y:S01]  /*a510*/  PRMT R160, RZ, 0x7610, R160 ;  /* 0x00007610ffa07816 */ /* 0x000fe200000000a0 */
[----:B------:R-:W-:Y:S01]  /*a520*/  IMAD R85, R85, UR4, RZ ;  /* 0x0000000455557c24 */ /* 0x000fe2000f8e02ff */
[----:B------:R-:W-:Y:S01]  /*a530*/  PRMT R159, RZ, 0x7610, R159 ;  /* 0x00007610ff9f7816 */ /* 0x000fe2000000009f */
[----:B---3--:R-:W3:Y:S04]  /*a540*/  @P0 LDG.E.U16 R103, desc[UR20][R58.64] ;  /* 0x000000143a670981 */ /* 0x008ee8000c1e1500 */
[----:B------:R-:W2:Y:S01]  /*a550*/  @P5 LDG.E.U16 R86, desc[UR20][R154.64] ;  /* 0x000000149a565981 */ /* 0x000ea2000c1e1500 */
[----:B------:R-:W-:-:S02]  /*a560*/  IMAD.MOV.U32 R43, RZ, RZ, R107 ;  /* 0x000000ffff2b7224 */ /* 0x000fc400078e006b */
[----:B------:R-:W-:Y:S02]  /*a570*/  IMAD R46, R75, UR4, RZ ;  /* 0x000000044b2e7c24 */ /* 0x000fe4000f8e02ff */
[----:B------:R-:W-:Y:S02]  /*a580*/  IMAD R41, R127, UR4, RZ ;  /* 0x000000047f297c24 */ /* 0x000fe4000f8e02ff */
[----:B------:R-:W-:Y:S01]  /*a590*/  IMAD.MOV.U32 R133, RZ, RZ, R77 ;  /* 0x000000ffff857224 */ /* 0x000fe200078e004d */
[C---:B------:R-:W-:Y:S01]  /*a5a0*/  SEL R88, R89.reuse, R61, !P3 ;  /* 0x0000003d59587207 */ /* 0x040fe20005800000 */
[----:B------:R-:W-:Y:S01]  /*a5b0*/  IMAD.MOV.U32 R75, RZ, RZ, R43 ;  /* 0x000000ffff4b7224 */ /* 0x000fe200078e002b */
[----:B------:R-:W-:Y:S01]  /*a5c0*/  SEL R64, R89, R136, !P3 ;  /* 0x0000008859407207 */ /* 0x000fe20005800000 */
[----:B------:R-:W-:Y:S01]  /*a5d0*/  IMAD R43, R126, UR4, RZ ;  /* 0x000000047e2b7c24 */ /* 0x000fe2000f8e02ff */
[----:B------:R-:W3:Y:S04]  /*a5e0*/  @P0 LDG.E.U16 R97, desc[UR20][R132.64] ;  /* 0x0000001484610981 */ /* 0x000ee8000c1e1500 */
[----:B------:R-:W3:Y:S04]  /*a5f0*/  LDL.LU R126, [R1+0xc0] ;  /* 0x0000c000017e7983 */ /* 0x000ee80000300800 */
[----:B------:R-:W3:Y:S04]  /*a600*/  LDL.LU R127, [R1+0xa4] ;  /* 0x0000a400017f7983 */ /* 0x000ee80000300800 */
[----:B------:R-:W3:Y:S01]  /*a610*/  @P4 LDG.E.U16 R114, desc[UR20][R128.64] ;  /* 0x0000001480724981 */ /* 0x000ee2000c1e1500 */
[----:B------:R-:W-:Y:S01]  /*a620*/  IMAD.MOV.U32 R61, RZ, RZ, R131 ;  /* 0x000000ffff3d7224 */ /* 0x000fe200078e0083 */
[----:B------:R-:W-:-:S02]  /*a630*/  PRMT R109, RZ, 0x7610, R109 ;  /* 0x00007610ff6d7816 */ /* 0x000fc4000000006d */
[----:B------:R-:W-:Y:S02]  /*a640*/  PRMT R122, RZ, 0x7610, R122 ;  /* 0x00007610ff7a7816 */ /* 0x000fe4000000007a */
[----:B------:R-:W-:Y:S01]  /*a650*/  PRMT R123, RZ, 0x7610, R123 ;  /* 0x00007610ff7b7816 */ /* 0x000fe2000000007b */
[----:B------:R-:W3:Y:S04]  /*a660*/  @P0 LDG.E.U16 R124, desc[UR20][R148.64] ;  /* 0x00000014947c0981 */ /* 0x000ee8000c1e1500 */
[----:B------:R-:W3:Y:S04]  /*a670*/  LDL.LU R128, [R1+0xa0] ;  /* 0x0000a00001807983 */ /* 0x000ee80000300800 */
[----:B------:R-:W3:Y:S04]  /*a680*/  LDL.LU R129, [R1+0x84] ;  /* 0x0000840001817983 */ /* 0x000ee80000300800 */
[----:B------:R-:W3:Y:S04]  /*a690*/  @P0 LDG.E.U16 R119, desc[UR20][R146.64] ;  /* 0x0000001492770981 */ /* 0x000ee8000c1e1500 */
[----:B------:R-:W3:Y:S04]  /*a6a0*/  LDL.LU R118, [R1+0x80] ;  /* 0x0000800001767983 */ /* 0x000ee80000300800 */
[----:B------:R-:W3:Y:S04]  /*a6b0*/  @P0 LDG.E.U16 R121, desc[UR20][R150.64] ;  /* 0x0000001496790981 */ /* 0x000ee8000c1e1500 */
[----:B------:R-:W3:Y:S04]  /*a6c0*/  LDL R145, [R1+0x284] ;  /* 0x0002840001917983 */ /* 0x000ee80000100800 */
[----:B------:R-:W3:Y:S04]  /*a6d0*/  LDL R104, [R1+0x260] ;  /* 0x0002600001687983 */ /* 0x000ee80000100800 */
[----:B------:R-:W3:Y:S04]  /*a6e0*/  LDL.64 R164, [R1+0x170] ;  /* 0x0001700001a47983 */ /* 0x000ee80000100a00 */
[----:B------:R-:W3:Y:S04]  /*a6f0*/  LDL R107, [R1+0x298] ;  /* 0x00029800016b7983 */ /* 0x000ee80000100800 */
[----:B------:R-:W3:Y:S04]  /*a700*/  LDL.64 R146, [R1+0x150] ;  /* 0x0001500001927983 */ /* 0x000ee80000100a00 */
[----:B------:R-:W3:Y:S04]  /*a710*/  LDL.64 R150, [R1+0x130] ;  /* 0x0001300001967983 */ /* 0x000ee80000100a00 */
[----:B------:R-:W3:Y:S04]  /*a720*/  LDL.64 R148, [R1+0x110] ;  /* 0x0001100001947983 */ /* 0x000ee80000100a00 */
[----:B------:R-:W3:Y:S04]  /*a730*/  LDL.LU R120, [R1+0x64] ;  /* 0x0000640001787983 */ /* 0x000ee80000300800 */
[----:B------:R-:W3:Y:S04]  /*a740*/  LDL.LU R131, [R1+0x60] ;  /* 0x0000600001837983 */ /* 0x000ee80000300800 */
[----:B------:R-:W3:Y:S04]  /*a750*/  LDL.LU R132, [R1+0x44] ;  /* 0x0000440001847983 */ /* 0x000ee80000300800 */
[----:B------:R-:W3:Y:S04]  /*a760*/  LDL.LU R133, [R1+0x40] ;  /* 0x0000400001857983 */ /* 0x000ee80000300800 */
[----:B------:R-:W3:Y:S01]  /*a770*/  LDL.LU R134, [R1+0x24] ;  /* 0x0000240001867983 */ /* 0x000ee20000300800 */
[----:B------:R-:W-:Y:S01]  /*a780*/  IMAD R64, R64, UR4, RZ ;  /* 0x0000000440407c24 */ /* 0x000fe2000f8e02ff */
[----:B------:R-:W-:Y:S01]  /*a790*/  SEL R77, R89, R48, !P3 ;  /* 0x00000030594d7207 */ /* 0x000fe20005800000 */
[----:B------:R-:W-:Y:S01]  /*a7a0*/  IMAD.MOV.U32 R44, RZ, RZ, R82 ;  /* 0x000000ffff2c7224 */ /* 0x000fe200078e0052 */
[----:B------:R-:W3:Y:S01]  /*a7b0*/  @P0 LDG.E.U16 R112, desc[UR20][R74.64] ;  /* 0x000000144a700981 */ /* 0x000ee2000c1e1500 */
[----:B------:R-:W-:-:S02]  /*a7c0*/  IMAD.MOV.U32 R54, RZ, RZ, R80 ;  /* 0x000000ffff367224 */ /* 0x000fc400078e0050 */
[----:B------:R-:W-:Y:S01]  /*a7d0*/  IMAD R117, R117, UR4, RZ ;  /* 0x0000000475757c24 */ /* 0x000fe2000f8e02ff */
[----:B------:R-:W3:Y:S01]  /*a7e0*/  @P0 LDG.E.U16 R161, desc[UR20][R32.64] ;  /* 0x0000001420a10981 */ /* 0x000ee2000c1e1500 */
[----:B------:R-:W-:Y:S02]  /*a7f0*/  IMAD.MOV.U32 R55, RZ, RZ, R81 ;  /* 0x000000ffff377224 */ /* 0x000fe400078e0051 */
[----:B------:R-:W-:Y:S01]  /*a800*/  IMAD R87, R87, UR4, RZ ;  /* 0x0000000457577c24 */ /* 0x000fe2000f8e02ff */
[----:B------:R-:W3:Y:S01]  /*a810*/  @P0 LDG.E.U16 R160, desc[UR20][R34.64] ;  /* 0x0000001422a00981 */ /* 0x000ee2000c1e1500 */
[----:B------:R-:W-:Y:S02]  /*a820*/  IMAD R70, R70, UR4, RZ ;  /* 0x0000000446467c24 */ /* 0x000fe4000f8e02ff */
[----:B------:R-:W-:Y:S01]  /*a830*/  IMAD R115, R115, UR4, RZ ;  /* 0x0000000473737c24 */ /* 0x000fe2000f8e02ff */
[----:B------:R-:W3:Y:S01]  /*a840*/  @P0 LDG.E.U16 R159, desc[UR20][R36.64] ;  /* 0x00000014249f0981 */ /* 0x000ee2000c1e1500 */
[----:B------:R-:W-:-:S02]  /*a850*/  IMAD R72, R72, UR4, RZ ;  /* 0x0000000448487c24 */ /* 0x000fc4000f8e02ff */
[----:B------:R-:W-:Y:S01]  /*a860*/  IMAD R69, R69, UR4, RZ ;  /* 0x0000000445457c24 */ /* 0x000fe2000f8e02ff */
[----:B------:R-:W-:Y:S01]  /*a870*/  PRMT R113, RZ, 0x7610, R113 ;  /* 0x00007610ff717816 */ /* 0x000fe20000000071 */
[----:B------:R-:W-:Y:S01]  /*a880*/  IMAD R73, R73, UR4, RZ ;  /* 0x0000000449497c24 */ /* 0x000fe2000f8e02ff */
[----:B------:R-:W-:Y:S01]  /*a890*/  PRMT R110, RZ, 0x7610, R110 ;  /* 0x00007610ff6e7816 */ /* 0x000fe2000000006e */
[----:B------:R-:W3:Y:S01]  /*a8a0*/  @P0 LDG.E.U16 R122, desc[UR20][R142.64] ;  /* 0x000000148e7a0981 */ /* 0x000ee2000c1e1500 */
[----:B------:R-:W-:Y:S02]  /*a8b0*/  PRMT R140, RZ, 0x7610, R140 ;  /* 0x00007610ff8c7816 */ /* 0x000fe4000000008c */
[----:B------:R-:W-:Y:S02]  /*a8c0*/  PRMT R0, RZ, 0x7610, R0 ;  /* 0x00007610ff007816 */ /* 0x000fe40000000000 */
[----:B------:R-:W-:Y:S02]  /*a8d0*/  PRMT R141, RZ, 0x7610, R141 ;  /* 0x00007610ff8d7816 */ /* 0x000fe4000000008d */
[----:B------:R-:W-:-:S02]  /*a8e0*/  PRMT R3, RZ, 0x7610, R3 ;  /* 0x00007610ff037816 */ /* 0x000fc40000000003 */
[----:B------:R-:W-:Y:S01]  /*a8f0*/  PRMT R156, RZ, 0x7610, R156 ;  /* 0x00007610ff9c7816 */ /* 0x000fe2000000009c */
[----:B------:R-:W-:Y:S01]  /*a900*/  IMAD R67, R67, UR4, RZ ;  /* 0x0000000443437c24 */ /* 0x000fe2000f8e02ff */
[----:B------:R-:W3:Y:S04]  /*a910*/  @P0 LDG.E.U16 R125, desc[UR20][R4.64] ;  /* 0x00000014047d0981 */ /* 0x000ee8000c1e1500 */
[----:B--2---:R-:W-:Y:S04]  /*a920*/  STL [R1+0x144], R86 ;  /* 0x0001445601007387 */ /* 0x004fe80000100800 */
[----:B------:R-:W2:Y:S04]  /*a930*/  LDL.LU R135, [R1+0x20] ;  /* 0x0000200001877983 */ /* 0x000ea80000300800 */
[----:B------:R-:W4:Y:S04]  /*a940*/  LDL.LU R136, [R1+0x4] ;  /* 0x0000040001887983 */ /* 0x000f280000300800 */
[----:B------:R-:W4:Y:S04]  /*a950*/  LDL.LU R157, [R1] ;  /* 0x00000000019d7983 */ /* 0x000f280000300800 */
[----:B------:R-:W-:Y:S04]  /*a960*/  STL.64 [R1+0x508], R4 ;  /* 0x0005080401007387 */ /* 0x000fe80000100a00 */
[----:B------:R-:W-:Y:S04]  /*a970*/  STL [R1+0x660], R4 ;  /* 0x0006600401007387 */ /* 0x000fe80000100800 */
[----:B------:R-:W-:Y:S04]  /*a980*/  STL [R1+0x65c], R5 ;  /* 0x00065c0501007387 */ /* 0x000fe80000100800 */
[----:B------:R-:W-:Y:S04]  /*a990*/  STL [R1+0x520], R6 ;  /* 0x0005200601007387 */ /* 0x000fe80000100800 */
[----:B------:R-:W-:Y:S04]  /*a9a0*/  STL [R1+0x510], R7 ;  /* 0x0005100701007387 */ /* 0x000fe80000100800 */
[----:B------:R-:W-:Y:S04]  /*a9b0*/  STL.64 [R1+0x600], R6 ;  /* 0x0006000601007387 */ /* 0x000fe80000100a00 */
[----:B------:R-:W-:Y:S04]  /*a9c0*/  STL.64 [R1+0x518], R8 ;  /* 0x0005180801007387 */ /* 0x000fe80000100a00 */
[----:B------:R-:W-:Y:S04]  /*a9d0*/  STL [R1+0x668], R8 ;  /* 0x0006680801007387 */ /* 0x000fe80000100800 */
[----:B------:R-:W-:Y:S04]  /*a9e0*/  STL [R1+0x664], R9 ;  /* 0x0006640901007387 */ /* 0x000fe80000100800 */
[----:B------:R-:W-:Y:S04]  /*a9f0*/  STL.64 [R1+0x528], R10 ;  /* 0x0005280a01007387 */ /* 0x000fe80000100a00 */
[----:B------:R-:W-:Y:S04]  /*aa00*/  STL [R1+0x670], R10 ;  /* 0x0006700a01007387 */ /* 0x000fe80000100800 */
[----:B------:R-:W-:Y:S04]  /*aa10*/  STL [R1+0x66c], R11 ;  /* 0x00066c0b01007387 */ /* 0x000fe80000100800 */
[----:B------:R-:W-:Y:S04]  /*aa20*/  STL.64 [R1+0x538], R12 ;  /* 0x0005380c01007387 */ /* 0x000fe80000100a00 */
[----:B------:R-:W-:Y:S04]  /*aa30*/  STL [R1+0x678], R12 ;  /* 0x0006780c01007387 */ /* 0x000fe80000100800 */
[----:B------:R-:W-:Y:S04]  /*aa40*/  STL [R1+0x674], R13 ;  /* 0x0006740d01007387 */ /* 0x000fe80000100800 */
[----:B------:R-:W-:Y:S04]  /*aa50*/  STL [R1+0x550], R14 ;  /* 0x0005500e01007387 */ /* 0x000fe80000100800 */
[----:B------:R-:W-:Y:S04]  /*aa60*/  STL [R1+0x540], R15 ;  /* 0x0005400f01007387 */ /* 0x000fe80000100800 */
[----:B------:R-:W-:Y:S04]  /*aa70*/  STL.64 [R1+0x640], R14 ;  /* 0x0006400e01007387 */ /* 0x000fe80000100a00 */
[----:B------:R-:W-:Y:S04]  /*aa80*/  STL.64 [R1+0x548], R16 ;  /* 0x0005481001007387 */ /* 0x000fe80000100a00 */
[----:B------:R-:W-:Y:S04]  /*aa90*/  STL.64 [R1+0x5f0], R16 ;  /* 0x0005f01001007387 */ /* 0x000fe80000100a00 */
[----:B------:R-:W-:Y:S04]  /*aaa0*/  STL.64 [R1+0x558], R18 ;  /* 0x0005581201007387 */ /* 0x000fe80000100a00 */
[----:B------:R-:W-:Y:S04]  /*aab0*/  STL [R1+0x67c], R18 ;  /* 0x00067c1201007387 */ /* 0x000fe80000100800 */
[----:B------:R-:W-:Y:S04]  /*aac0*/  STL.64 [R1+0x560], R20 ;  /* 0x0005601401007387 */ /* 0x000fe80000100a00 */
[----:B------:R-:W-:Y:S04]  /*aad0*/  STL [R1+0x684], R20 ;  /* 0x0006841401007387 */ /* 0x000fe80000100800 */
[----:B------:R-:W-:Y:S04]  /*aae0*/  STL [R1+0x680], R21 ;  /* 0x0006801501007387 */ /* 0x000fe80000100800 */
[----:B------:R-:W-:Y:S04]  /*aaf0*/  STL.64 [R1+0x568], R22 ;  /* 0x0005681601007387 */ /* 0x000fe80000100a00 */
[----:B------:R0:W-:Y:S04]  /*ab00*/  STL.64 [R1+0x608], R22 ;  /* 0x0006081601007387 */ /* 0x0001e80000100a00 */
[----:B------:R-:W-:Y:S04]  /*ab10*/  STL.64 [R1+0x570], R24 ;  /* 0x0005701801007387 */ /* 0x000fe80000100a00 */
[----:B------:R-:W-:Y:S04]  /*ab20*/  STL.64 [R1+0x5f8], R24 ;  /* 0x0005f81801007387 */ /* 0x000fe80000100a00 */
[----:B------:R-:W-:Y:S04]  /*ab30*/  STL.64 [R1+0x578], R26 ;  /* 0x0005781a01007387 */ /* 0x000fe80000100a00 */
[----:B------:R-:W-:Y:S04]  /*ab40*/  STL.64 [R1+0x610], R26 ;  /* 0x0006101a01007387 */ /* 0x000fe80000100a00 */
[----:B------:R-:W-:Y:S01]  /*ab50*/  STL [R1+0x584], R28 ;  /* 0x0005841c01007387 */ /* 0x000fe20000100800 */
[----:B------:R-:W-:-:S03]  /*ab60*/  LEA R154, P5, R64, R162, 0x1 ;  /* 0x000000a2409a7211 */ /* 0x000fc600078a08ff */
[----:B------:R-:W-:Y:S01]  /*ab70*/  STL [R1+0x580], R29 ;  /* 0x0005801d01007387 */ /* 0x000fe20000100800 */
[----:B------:R-:W-:-:S03]  /*ab80*/  IMAD R48, R65, UR4, RZ ;  /* 0x0000000441307c24 */ /* 0x000fc6000f8e02ff */
[----:B------:R-:W-:Y:S04]  /*ab90*/  STL.64 [R1+0x618], R28 ;  /* 0x0006181c01007387 */ /* 0x000fe80000100a00 */
[----:B------:R-:W-:Y:S04]  /*aba0*/  STL.64 [R1+0x588], R30 ;  /* 0x0005881e01007387 */ /* 0x000fe80000100a00 */
[----:B------:R-:W-:Y:S01]  /*abb0*/  STL.64 [R1+0x620], R30 ;  /* 0x0006201e01007387 */ /* 0x000fe20000100a00 */
[----:B------:R-:W-:-:S03]  /*abc0*/  LEA.HI.X.SX32 R155, R64, R163, 0x1, P5 ;  /* 0x000000a3409b7211 */ /* 0x000fc600028f0eff */
[----:B---3--:R0:W3:Y:S01]  /*abd0*/  @P0 LDG.E.U16 R133, desc[UR20][R22.64] ;  /* 0x0000001416850981 */ /* 0x0080e2000c1e1500 */
[C---:B------:R-:W-:Y:S01]  /*abe0*/  SEL R80, R89.reuse, R60, !P3 ;  /* 0x0000003c59507207 */ /* 0x040fe20005800000 */
[----:B------:R-:W-:Y:S01]  /*abf0*/  IMAD.MOV.U32 R60, RZ, RZ, R130 ;  /* 0x000000ffff3c7224 */ /* 0x000fe200078e0082 */
[----:B------:R-:W-:Y:S01]  /*ac00*/  SEL R130, R89, R62, !P3 ;  /* 0x0000003e59827207 */ /* 0x000fe20005800000 */
[----:B------:R-:W-:Y:S01]  /*ac10*/  IMAD.MOV.U32 R62, RZ, RZ, R44 ;  /* 0x000000ffff3e7224 */ /* 0x000fe200078e002c */
[----:B------:R1:W3:Y:S04]  /*ac20*/  @P0 LDG.E.U16 R120, desc[UR20][R16.64] ;  /* 0x0000001410780981 */ /* 0x0002e8000c1e1500 */
[----:B------:R1:W3:Y:S01]  /*ac30*/  @P0 LDG.E.U16 R118, desc[UR20][R14.64] ;  /* 0x000000140e760981 */ /* 0x0002e2000c1e1500 */
[----:B0-----:R-:W-:Y:S01]  /*ac40*/  LEA R22, P5, R50, R162, 0x1 ;  /* 0x000000a232167211 */ /* 0x001fe200078a08ff */
[----:B------:R-:W-:-:S02]  /*ac50*/  IMAD R44, R76, UR4, RZ ;  /* 0x000000044c2c7c24 */ /* 0x000fc4000f8e02ff */
[----:B------:R-:W3:Y:S01]  /*ac60*/  @P0 LDG.E.U16 R134, desc[UR20][R24.64] ;  /* 0x0000001418860981 */ /* 0x000ee2000c1e1500 */
[-C--:B------:R-:W-:Y:S02]  /*ac70*/  LEA.HI.X.SX32 R23, R50, R163.reuse, 0x1, P5 ;  /* 0x000000a332177211 */ /* 0x080fe400028f0eff */
[CC--:B-1----:R-:W-:Y:S01]  /*ac80*/  LEA R16, P5, R47.reuse, R162.reuse, 0x1 ;  /* 0x000000a22f107211 */ /* 0x0c2fe200078a08ff */
[----:B------:R0:W3:Y:S03]  /*ac90*/  @P0 LDG.E.U16 R126, desc[UR20][R6.64] ;  /* 0x00000014067e0981 */ /* 0x0000e6000c1e1500 */
[-C--:B------:R-:W-:Y:S01]  /*aca0*/  LEA.HI.X.SX32 R17, R47, R163.reuse, 0x1, P5 ;  /* 0x000000a32f117211 */ /* 0x080fe200028f0eff */
[----:B------:R-:W3:Y:S01]  /*acb0*/  @P0 LDG.E.U16 R105, desc[UR20][R60.64] ;  /* 0x000000143c690981 */ /* 0x000ee2000c1e1500 */
[----:B------:R-:W-:Y:S02]  /*acc0*/  LEA R14, P5, R44, R162, 0x1 ;  /* 0x000000a22c0e7211 */ /* 0x000fe400078a08ff */
[----:B------:R-:W-:Y:S01]  /*acd0*/  SEL R81, R89, R56, !P3 ;  /* 0x0000003859517207 */ /* 0x000fe20005800000 */
[----:B------:R-:W-:Y:S01]  /*ace0*/  IMAD R65, R66, UR4, RZ ;  /* 0x0000000442417c24 */ /* 0x000fe2000f8e02ff */
[----:B------:R-:W-:Y:S01]  /*acf0*/  LEA.HI.X.SX32 R15, R44, R163, 0x1, P5 ;  /* 0x000000a32c0f7211 */ /* 0x000fe200028f0eff */
[----:B------:R-:W3:Y:S01]  /*ad00*/  @P0 LDG.E.U16 R99, desc[UR20][R54.64] ;  /* 0x0000001436630981 */ /* 0x000ee2000c1e1500 */
[----:B0-----:R-:W-:-:S03]  /*ad10*/  LEA R6, P5, R42, R162, 0x1 ;  /* 0x000000a22a067211 */ /* 0x001fc600078a08ff */
[----:B------:R0:W3:Y:S01]  /*ad20*/  @P0 LDG.E.U16 R111, desc[UR20][R62.64] ;  /* 0x000000143e6f0981 */ /* 0x0000e2000c1e1500 */
[-C--:B------:R-:W-:Y:S02]  /*ad30*/  LEA.HI.X.SX32 R7, R42, R163.reuse, 0x1, P5 ;  /* 0x000000a32a077211 */ /* 0x080fe400028f0eff */
[C---:B------:R-:W-:Y:S01]  /*ad40*/  LEA R42, P5, R43.reuse, R162, 0x1 ;  /* 0x000000a22b2a7211 */ /* 0x040fe200078a08ff */
[----:B------:R-:W3:Y:S03]  /*ad50*/  @P0 LDG.E.U16 R107, desc[UR20][R164.64] ;  /* 0x00000014a46b0981 */ /* 0x000ee6000c1e1500 */
[----:B------:R-:W-:Y:S01]  /*ad60*/  LEA.HI.X.SX32 R43, R43, R163, 0x1, P5 ;  /* 0x000000a32b2b7211 */ /* 0x000fe200028f0eff */
[----:B------:R-:W-:Y:S01]  /*ad70*/  IMAD.MOV.U32 R56, RZ, RZ, R84 ;  /* 0x000000ffff387224 */ /* 0x000fe200078e0054 */
[----:B------:R-:W3:Y:S04]  /*ad80*/  @P0 LDG.E.U16 R131, desc[UR20][R18.64] ;  /* 0x0000001412830981 */ /* 0x000ee8000c1e1500 */
[----:B------:R-:W3:Y:S01]  /*ad90*/  @P0 LDG.E.U16 R101, desc[UR20][R56.64] ;  /* 0x0000001438650981 */ /* 0x000ee2000c1e1500 */
[----:B0-----:R-:W-:-:S02]  /*ada0*/  IMAD R63, R68, UR4, RZ ;  /* 0x00000004443f7c24 */ /* 0x001fc4000f8e02ff */
[----:B------:R-:W-:Y:S01]  /*adb0*/  IMAD R75, R77, UR4, RZ ;  /* 0x000000044d4b7c24 */ /* 0x000fe2000f8e02ff */
[----:B------:R-:W3:Y:S01]  /*adc0*/  @P0 LDG.E.U16 R132, desc[UR20][R20.64] ;  /* 0x0000001414840981 */ /* 0x000ee2000c1e1500 */
[----:B------:R-:W-:Y:S02]  /*add0*/  IMAD R77, R78, UR4, RZ ;  /* 0x000000044e4d7c24 */ /* 0x000fe4000f8e02ff */
[----:B------:R-:W-:Y:S01]  /*ade0*/  IMAD R81, R81, UR4, RZ ;  /* 0x0000000451517c24 */ /* 0x000fe2000f8e02ff */
[----:B------:R-:W-:Y:S04]  /*adf0*/  STL [R1+0x5a0], R32 ;  /* 0x0005a02001007387 */ /* 0x000fe80000100800 */
[----:B------:R-:W-:Y:S04]  /*ae00*/  STL [R1+0x590], R33 ;  /* 0x0005902101007387 */ /* 0x000fe80000100800 */
[----:B------:R0:W-:Y:S01]  /*ae10*/  STL.64 [R1+0x628], R32 ;  /* 0x0006282001007387 */ /* 0x0001e20000100a00 */
[----:B------:R-:W-:-:S03]  /*ae20*/  IMAD R71, R71, UR4, RZ ;  /* 0x0000000447477c24 */ /* 0x000fc6000f8e02ff */
[----:B------:R-:W3:Y:S04]  /*ae30*/  @P0 LDG.E.U16 R129, desc[UR20][R12.64] ;  /* 0x000000140c810981 */ /* 0x000ee8000c1e1500 */
[----:B------:R-:W3:Y:S04]  /*ae40*/  @P0 LDG.E.U16 R128, desc[UR20][R10.64] ;  /* 0x000000140a800981 */ /* 0x000ee8000c1e1500 */
[----:B0-----:R-:W3:Y:S04]  /*ae50*/  LDL R32, [R1+0x288] ;  /* 0x0002880001207983 */ /* 0x001ee80000100800 */
[----:B------:R-:W3:Y:S04]  /*ae60*/  LDL R33, [R1+0x25c] ;  /* 0x00025c0001217983 */ /* 0x000ee80000100800 */
[----:B------:R-:W3:Y:S04]  /*ae70*/  @P0 LDG.E.U16 R127, desc[UR20][R8.64] ;  /* 0x00000014087f0981 */ /* 0x000ee8000c1e1500 */
[----:B--2---:R-:W2:Y:S04]  /*ae80*/  @P0 LDG.E.U16 R135, desc[UR20][R26.64] ;  /* 0x000000141a870981 */ /* 0x004ea8000c1e1500 */
[----:B----4-:R-:W4:Y:S04]  /*ae90*/  @P0 LDG.E.U16 R136, desc[UR20][R28.64] ;  /* 0x000000141c880981 */ /* 0x010f28000c1e1500 */
[----:B------:R0:W2:Y:S02]  /*aea0*/  @P0 LDG.E.U16 R157, desc[UR20][R30.64] ;  /* 0x000000141e9d0981 */ /* 0x0000a4000c1e1500 */
[----:B0-----:R-:W-:-:S04]  /*aeb0*/  LEA R30, P4, R52, R162, 0x1 ;  /* 0x000000a2341e7211 */ /* 0x001fc800078808ff */
[-C--:B------:R-:W-:Y:S02]  /*aec0*/  LEA.HI.X.SX32 R31, R52, R163.reuse, 0x1, P4 ;  /* 0x000000a3341f7211 */ /* 0x080fe400020f0eff */
[CC--:B------:R-:W-:Y:S01]  /*aed0*/  LEA R28, P4, R48.reuse, R162.reuse, 0x1 ;  /* 0x000000a2301c7211 */ /* 0x0c0fe200078808ff */
[----:B------:R-:W-:Y:S03]  /*aee0*/  STL.64 [R1+0x598], R34 ;  /* 0x0005982201007387 */ /* 0x000fe60000100a00 */
[----:B------:R-:W-:Y:S01]  /*aef0*/  LEA.HI.X.SX32 R29, R48, R163, 0x1, P4 ;  /* 0x000000a3301d7211 */ /* 0x000fe200020f0eff */
[----:B------:R-:W2:Y:S01]  /*af00*/  @P0 LDG.E.U16 R123, desc[UR20][R30.64] ;  /* 0x000000141e7b0981 */ /* 0x000ea2000c1e1500 */
[----:B------:R-:W-:-:S03]  /*af10*/  LEA R26, P4, R46, R162, 0x1 ;  /* 0x000000a22e1a7211 */ /* 0x000fc600078808ff */
[----:B------:R0:W-:Y:S01]  /*af20*/  STL.64 [R1+0x648], R34 ;  /* 0x0006482201007387 */ /* 0x0001e20000100a00 */
[-C--:B------:R-:W-:Y:S02]  /*af30*/  LEA.HI.X.SX32 R27, R46, R163.reuse, 0x1, P4 ;  /* 0x000000a32e1b7211 */ /* 0x080fe400020f0eff */
[CC--:B------:R-:W-:Y:S01]  /*af40*/  LEA R24, P4, R40.reuse, R162.reuse, 0x1 ;  /* 0x000000a228187211 */ /* 0x0c0fe200078808ff */
[----:B------:R-:W2:Y:S03]  /*af50*/  @P0 LDG.E.U16 R113, desc[UR20][R28.64] ;  /* 0x000000141c710981 */ /* 0x000ea6000c1e1500 */
[-C--:B------:R-:W-:Y:S01]  /*af60*/  LEA.HI.X.SX32 R25, R40, R163.reuse, 0x1, P4 ;  /* 0x000000a328197211 */ /* 0x080fe200020f0eff */
[----:B------:R-:W2:Y:S01]  /*af70*/  @P0 LDG.E.U16 R110, desc[UR20][R26.64] ;  /* 0x000000141a6e0981 */ /* 0x000ea2000c1e1500 */
[-C--:B------:R-:W-:Y:S02]  /*af80*/  LEA R40, P4, R41, R162.reuse, 0x1 ;  /* 0x000000a229287211 */ /* 0x080fe400078808ff */
[----:B------:R-:W-:Y:S01]  /*af90*/  LEA R46, P5, R49, R162, 0x1 ;  /* 0x000000a2312e7211 */ /* 0x000fe200078a08ff */
[----:B0-----:R-:W3:Y:S01]  /*afa0*/  LDL.64 R34, [R1+0xf0] ;  /* 0x0000f00001227983 */ /* 0x001ee20000100a00 */
[----:B------:R-:W-:-:S02]  /*afb0*/  LEA.HI.X.SX32 R41, R41, R163, 0x1, P4 ;  /* 0x000000a329297211 */ /* 0x000fc400020f0eff */
[CC--:B------:R-:W-:Y:S01]  /*afc0*/  LEA R44, P4, R45.reuse, R162.reuse, 0x1 ;  /* 0x000000a22d2c7211 */ /* 0x0c0fe200078808ff */
[----:B------:R-:W2:Y:S03]  /*afd0*/  @P0 LDG.E.U16 R140, desc[UR20][R24.64] ;  /* 0x00000014188c0981 */ /* 0x000ea6000c1e1500 */
[-C--:B------:R-:W-:Y:S02]  /*afe0*/  LEA.HI.X.SX32 R45, R45, R163.reuse, 0x1, P4 ;  /* 0x000000a32d2d7211 */ /* 0x080fe400020f0eff */
[-C--:B------:R-:W-:Y:S01]  /*aff0*/  LEA.HI.X.SX32 R47, R49, R163.reuse, 0x1, P5 ;  /* 0x000000a3312f7211 */ /* 0x080fe200028f0eff */
[----:B------:R-:W-:Y:S01]  /*b000*/  STL.64 [R1+0x5a8], R36 ;  /* 0x0005a82401007387 */ /* 0x000fe20000100a00 */
[-C--:B------:R-:W-:Y:S02]  /*b010*/  LEA R48, P4, R51, R162.reuse, 0x1 ;  /* 0x000000a233307211 */ /* 0x080fe400078808ff */
[----:B------:R-:W-:Y:S01]  /*b020*/  LEA R50, P5, R53, R162, 0x1 ;  /* 0x000000a235327211 */ /* 0x000fe200078a08ff */
[----:B------:R-:W2:Y:S01]  /*b030*/  @P0 LDG.E.U16 R0, desc[UR20][R40.64] ;  /* 0x0000001428000981 */ /* 0x000ea2000c1e1500 */
[----:B------:R-:W-:-:S02]  /*b040*/  LEA.HI.X.SX32 R49, R51, R163, 0x1, P4 ;  /* 0x000000a333317211 */ /* 0x000fc400020f0eff */
[-C--:B------:R-:W-:Y:S01]  /*b050*/  LEA R52, P4, R117, R162.reuse, 0x1 ;  /* 0x000000a275347211 */ /* 0x080fe200078808ff */
[----:B------:R-:W2:Y:S01]  /*b060*/  @P0 LDG.E.U16 R141, desc[UR20][R44.64] ;  /* 0x000000142c8d0981 */ /* 0x000ea2000c1e1500 */
[-C--:B------:R-:W-:Y:S02]  /*b070*/  LEA.HI.X.SX32 R51, R53, R163.reuse, 0x1, P5 ;  /* 0x000000a335337211 */ /* 0x080fe400028f0eff */
[-C--:B------:R-:W-:Y:S01]  /*b080*/  LEA.HI.X.SX32 R53, R117, R163.reuse, 0x1, P4 ;  /* 0x000000a375357211 */ /* 0x080fe200020f0eff */
[----:B------:R0:W-:Y:S01]  /*b090*/  STL [R1+0x68c], R36 ;  /* 0x00068c2401007387 */ /* 0x0001e20000100800 */
[-C--:B------:R-:W-:Y:S02]  /*b0a0*/  LEA R56, P4, R87, R162.reuse, 0x1 ;  /* 0x000000a257387211 */ /* 0x080fe400078808ff */
[----:B------:R-:W-:Y:S01]  /*b0b0*/  LEA R54, P5, R115, R162, 0x1 ;  /* 0x000000a273367211 */ /* 0x000fe200078a08ff */
[----:B------:R-:W2:Y:S01]  /*b0c0*/  @P0 LDG.E.U16 R3, desc[UR20][R48.64] ;  /* 0x0000001430030981 */ /* 0x000ea2000c1e1500 */
[----:B------:R-:W-:-:S02]  /*b0d0*/  LEA.HI.X.SX32 R57, R87, R163, 0x1, P4 ;  /* 0x000000a357397211 */ /* 0x000fc400020f0eff */
[CC--:B------:R-:W-:Y:S01]  /*b0e0*/  LEA R60, P4, R70.reuse, R162.reuse, 0x1 ;  /* 0x000000a2463c7211 */ /* 0x0c0fe200078808ff */
[----:B------:R-:W2:Y:S03]  /*b0f0*/  @P0 LDG.E.U16 R156, desc[UR20][R50.64] ;  /* 0x00000014329c0981 */ /* 0x000ea6000c1e1500 */
[-C--:B------:R-:W-:Y:S01]  /*b100*/  LEA.HI.X.SX32 R61, R70, R163.reuse, 0x1, P4 ;  /* 0x000000a3463d7211 */ /* 0x080fe200020f0eff */
[----:B0-----:R-:W2:Y:S01]  /*b110*/  LDL R36, [R1+0x28c] ;  /* 0x00028c0001247983 */ /* 0x001ea20000100800 */
[----:B------:R-:W-:Y:S02]  /*b120*/  LEA R64, P4, R65, R162, 0x1 ;  /* 0x000000a241407211 */ /* 0x000fe400078808ff */
[-C--:B------:R-:W-:Y:S02]  /*b130*/  LEA.HI.X.SX32 R55, R115, R163.reuse, 0x1, P5 ;  /* 0x000000a373377211 */ /* 0x080fe400028f0eff */
[----:B------:R-:W-:-:S02]  /*b140*/  LEA.HI.X.SX32 R65, R65, R163, 0x1, P4 ;  /* 0x000000a341417211 */ /* 0x000fc400020f0eff */
[CC--:B------:R-:W-:Y:S02]  /*b150*/  LEA R58, P5, R72.reuse, R162.reuse, 0x1 ;  /* 0x000000a2483a7211 */ /* 0x0c0fe400078a08ff */
[CC--:B------:R-:W-:Y:S02]  /*b160*/  LEA R68, P4, R69.reuse, R162.reuse, 0x1 ;  /* 0x000000a245447211 */ /* 0x0c0fe400078808ff */
[-C--:B------:R-:W-:Y:S02]  /*b170*/  LEA.HI.X.SX32 R59, R72, R163.reuse, 0x1, P5 ;  /* 0x000000a3483b7211 */ /* 0x080fe400028f0eff */
[----:B------:R-:W-:Y:S02]  /*b180*/  LEA.HI.X.SX32 R69, R69, R163, 0x1, P4 ;  /* 0x000000a345457211 */ /* 0x000fe400020f0eff */
[----:B------:R-:W-:-:S04]  /*b190*/  LEA R72, P4, R73, R162, 0x1 ;  /* 0x000000a249487211 */ /* 0x000fc800078808ff */
[----:B------:R-:W-:Y:S02]  /*b1a0*/  LEA.HI.X.SX32 R73, R73, R163, 0x1, P4 ;  /* 0x000000a349497211 */ /* 0x000fe400020f0eff */
[----:B------:R-:W-:Y:S01]  /*b1b0*/  LEA R76, P4, R77, R162, 0x1 ;  /* 0x000000a24d4c7211 */ /* 0x000fe200078808ff */
[----:B------:R-:W-:-:S03]  /*b1c0*/  IMAD R87, R80, UR4, RZ ;  /* 0x0000000450577c24 */ /* 0x000fc6000f8e02ff */
[----:B------:R-:W-:Y:S02]  /*b1d0*/  LEA.HI.X.SX32 R77, R77, R163, 0x1, P4 ;  /* 0x000000a34d4d7211 */ /* 0x000fe400020f0eff */
[----:B------:R-:W-:-:S04]  /*b1e0*/  LEA R80, P4, R81, R162, 0x1 ;  /* 0x000000a251507211 */ /* 0x000fc800078808ff */
[----:B------:R-:W-:-:S05]  /*b1f0*/  LEA.HI.X.SX32 R81, R81, R163, 0x1, P4 ;  /* 0x000000a351517211 */ /* 0x000fca00020f0eff */
[----:B------:R-:W4:Y:S01]  /*b200*/  @P0 LDG.E.U16 R145, desc[UR20][R80.64] ;  /* 0x0000001450910981 */ /* 0x000f22000c1e1500 */
[----:B------:R-:W-:-:S03]  /*b210*/  LEA R84, P4, R85, R162, 0x1 ;  /* 0x000000a255547211 */ /* 0x000fc600078808ff */
[----:B------:R-:W-:Y:S01]  /*b220*/  STL [R1+0x688], R37 ;  /* 0x0006882501007387 */ /* 0x000fe20000100800 */
[----:B------:R-:W-:-:S03]  /*b230*/  LEA.HI.X.SX32 R85, R85, R163, 0x1, P4 ;  /* 0x000000a355557211 */ /* 0x000fc600020f0eff */
[----:B------:R-:W-:Y:S04]  /*b240*/  STL.64 [R1+0x5b0], R38 ;  /* 0x0005b02601007387 */ /* 0x000fe80000100a00 */
[----:B------:R-:W-:Y:S04]  /*b250*/  STL [R1+0x694], R38 ;  /* 0x0006942601007387 */ /* 0x000fe80000100800 */
[----:B------:R-:W-:Y:S04]  /*b260*/  STL [R1+0x690], R39 ;  /* 0x0006902701007387 */ /* 0x000fe80000100800 */
[----:B------:R-:W-:Y:S04]  /*b270*/  STL.64 [R1+0x88], R154 ;  /* 0x0000889a01007387 */ /* 0x000fe80000100a00 */
[----:B------:R-:W-:Y:S04]  /*b280*/  STL.64 [R1+0x70], R30 ;  /* 0x0000701e01007387 */ /* 0x000fe80000100a00 */
[----:B------:R-:W-:Y:S04]  /*b290*/  STL.64 [R1+0x68], R22 ;  /* 0x0000681601007387 */ /* 0x000fe80000100a00 */
[----:B------:R-:W4:Y:S04]  /*b2a0*/  @P0 LDG.E.U16 R104, desc[UR20][R84.64] ;  /* 0x0000001454680981 */ /* 0x000f28000c1e1500 */
[----:B------:R-:W-:Y:S04]  /*b2b0*/  STL.64 [R1+0x50], R28 ;  /* 0x0000501c01007387 */ /* 0x000fe80000100a00 */
[----:B------:R-:W-:Y:S04]  /*b2c0*/  STL.64 [R1+0x48], R16 ;  /* 0x0000481001007387 */ /* 0x000fe80000100a00 */
[----:B------:R-:W-:Y:S04]  /*b2d0*/  STL.64 [R1+0x30], R26 ;  /* 0x0000301a01007387 */ /* 0x000fe80000100a00 */
[----:B------:R-:W-:Y:S04]  /*b2e0*/  STL.64 [R1+0x28], R14 ;  /* 0x0000280e01007387 */ /* 0x000fe80000100a00 */
[----:B------:R-:W-:Y:S04]  /*b2f0*/  STL.64 [R1+0x10], R24 ;  /* 0x0000101801007387 */ /* 0x000fe80000100a00 */
[----:B------:R-:W-:Y:S04]  /*b300*/  STL.64 [R1+0x8], R6 ;  /* 0x0000080601007387 */ /* 0x000fe80000100a00 */
[----:B------:R-:W4:Y:S04]  /*b310*/  LDL R115, [R1+0x294] ;  /* 0x0002940001737983 */ /* 0x000f280000100800 */
[----:B------:R-:W4:Y:S04]  /*b320*/  LDL R117, [R1+0x290] ;  /* 0x0002900001757983 */ /* 0x000f280000100800 */
[----:B---3--:R-:W3:Y:S04]  /*b330*/  @P0 LDG.E.U16 R32, desc[UR20][R34.64] ;  /* 0x0000001422200981 */ /* 0x008ee8000c1e1500 */
[----:B--2---:R-:W2:Y:S04]  /*b340*/  @P0 LDG.E.U16 R36, desc[UR20][R148.64] ;  /* 0x0000001494240981 */ /* 0x004ea8000c1e1500 */
[----:B----4-:R0:W-:Y:S04]  /*b350*/  @P0 STL [R1+0x284], R145 ;  /* 0x0002849101000387 */ /* 0x0101e80000100800 */
[----:B0-----:R-:W4:Y:S04]  /*b360*/  LDL.LU R145, [R1+0x7fc] ;  /* 0x0007fc0001917983 */ /* 0x001f280000300800 */
[----:B------:R-:W-:Y:S04]  /*b370*/  STL.64 [R1+0x5b8], R80 ;  /* 0x0005b85001007387 */ /* 0x000fe80000100a00 */
[----:B------:R-:W-:Y:S04]  /*b380*/  STL [R1+0x69c], R80 ;  /* 0x00069c5001007387 */ /* 0x000fe80000100800 */
[----:B------:R-:W-:Y:S04]  /*b390*/  STL [R1+0x698], R81 ;  /* 0x0006985101007387 */ /* 0x000fe80000100800 */
[----:B------:R0:W-:Y:S04]  /*b3a0*/  @P0 STL [R1+0x260], R104 ;  /* 0x0002606801000387 */ /* 0x0001e80000100800 */
[----:B0-----:R-:W2:Y:S04]  /*b3b0*/  LDL.LU R104, [R1+0x7f8] ;  /* 0x0007f80001687983 */ /* 0x001ea80000300800 */
[----:B------:R-:W-:Y:S04]  /*b3c0*/  STL.64 [R1+0x5c0], R84 ;  /* 0x0005c05401007387 */ /* 0x000fe80000100a00 */
[----:B------:R-:W-:Y:S04]  /*b3d0*/  STL [R1+0x6a4], R84 ;  /* 0x0006a45401007387 */ /* 0x000fe80000100800 */
[----:B------:R-:W-:Y:S04]  /*b3e0*/  STL [R1+0x6a0], R85 ;  /* 0x0006a05501007387 */ /* 0x000fe80000100800 */
[----:B------:R-:W2:Y:S04]  /*b3f0*/  LDL.LU.64 R164, [R1+0x7f0] ;  /* 0x0007f00001a47983 */ /* 0x000ea80000300a00 */
[----:B------:R0:W-:Y:S04]  /*b400*/  @P0 STL [R1+0x298], R107 ;  /* 0x0002986b01000387 */ /* 0x0001e80000100800 */
[----:B------:R-:W2:Y:S04]  /*b410*/  @P0 LDG.E.U16 R115, desc[UR20][R146.64] ;  /* 0x0000001492730981 */ /* 0x000ea8000c1e1500 */
[----:B------:R-:W2:Y:S04]  /*b420*/  @P0 LDG.E.U16 R117, desc[UR20][R150.64] ;  /* 0x0000001496750981 */ /* 0x000ea8000c1e1500 */
[----:B0-----:R-:W2:Y:S04]  /*b430*/  LDL.LU R107, [R1+0x7e8] ;  /* 0x0007e800016b7983 */ /* 0x001ea80000300800 */
[----:B------:R-:W2:Y:S04]  /*b440*/  LDL.LU.64 R146, [R1+0x7e0] ;  /* 0x0007e00001927983 */ /* 0x000ea80000300a00 */
[----:B------:R-:W3:Y:S04]  /*b450*/  LDL.LU.64 R150, [R1+0x7d8] ;  /* 0x0007d80001967983 */ /* 0x000ee80000300a00 */
[----:B------:R-:W3:Y:S04]  /*b460*/  LDL.LU.64 R148, [R1+0x7d0] ;  /* 0x0007d00001947983 */ /* 0x000ee80000300a00 */
[----:B----4-:R-:W4:Y:S04]  /*b470*/  @P0 LDG.E.U16 R109, desc[UR20][R144.64] ;  /* 0x00000014906d0981 */ /* 0x010f28000c1e1500 */
[----:B--2---:R-:W2:Y:S04]  /*b480*/  @P0 LDG.E.U16 R33, desc[UR20][R146.64] ;  /* 0x0000001492210981 */ /* 0x004ea8000c1e1500 */
[----:B------:R-:W2:Y:S04]  /*b490*/  LDL.LU.64 R146, [R1+0x7c8] ;  /* 0x0007c80001927983 */ /* 0x000ea80000300a00 */
[----:B------:R-:W2:Y:S01]  /*b4a0*/  LDL.LU.64 R144, [R1+0x7c0] ;  /* 0x0007c00001907983 */ /* 0x000ea20000300a00 */
[----:B------:R-:W-:-:S04]  /*b4b0*/  LEA R62, P5, R63, R162, 0x1 ;  /* 0x000000a23f3e7211 */ /* 0x000fc800078a08ff */
[-C--:B------:R-:W-:Y:S02]  /*b4c0*/  LEA.HI.X.SX32 R63, R63, R163.reuse, 0x1, P5 ;  /* 0x000000a33f3f7211 */ /* 0x080fe400028f0eff */
[C---:B------:R-:W-:Y:S02]  /*b4d0*/  LEA R66, P5, R67.reuse, R162, 0x1 ;  /* 0x000000a243427211 */ /* 0x040fe400078a08ff */
[----:B------:R-:W-:Y:S02]  /*b4e0*/  PRMT R19, RZ, 0x7610, R19 ;  /* 0x00007610ff137816 */ /* 0x000fe40000000013 */
[----:B------:R-:W-:-:S04]  /*b4f0*/  LEA.HI.X.SX32 R67, R67, R163, 0x1, P5 ;  /* 0x000000a343437211 */ /* 0x000fc800028f0eff */
[----:B------:R-:W2:Y:S04]  /*b500*/  @P0 LDG.E.U16 R19, desc[UR20][R52.64] ;  /* 0x0000001434130981 */ /* 0x000ea8000c1e1500 */
[----:B----4-:R0:W-:Y:S04]  /*b510*/  STL [R1+0x250], R109 ;  /* 0x0002506d01007387 */ /* 0x0101e80000100800 */
[----:B0-----:R-:W4:Y:S04]  /*b520*/  LDL.LU R109, [R1+0x7b8] ;  /* 0x0007b800016d7983 */ /* 0x001f280000300800 */
[----:B------:R-:W4:Y:S04]  /*b530*/  LDL.LU.64 R142, [R1+0x7b0] ;  /* 0x0007b000018e7983 */ /* 0x000f280000300a00 */
[----:B------:R0:W-:Y:S04]  /*b540*/  STL [R1+0x24c], R122 ;  /* 0x00024c7a01007387 */ /* 0x0001e80000100800 */
[----:B0-----:R-:W4:Y:S04]  /*b550*/  LDL.LU R122, [R1+0x7ac] ;  /* 0x0007ac00017a7983 */ /* 0x001f280000300800 */
        /* <DEDUP_REMOVED lines=8> */
[----:B------:R-:W-:Y:S04]  /*b5e0*/  STL [R1+0x6dc], R0 ;  /* 0x0006dc0001007387 */ /* 0x000fe80000100800 */
[----:B------:R-:W-:Y:S04]  /*b5f0*/  STL.64 [R1+0x5c8], R40 ;  /* 0x0005c82801007387 */ /* 0x000fe80000100a00 */
[----:B------:R-:W-:Y:S04]  /*b600*/  STL [R1+0x6a8], R41 ;  /* 0x0006a82901007387 */ /* 0x000fe80000100800 */
[----:B------:R-:W-:Y:S04]  /*b610*/  @P0 STL [R1+0x294], R115 ;  /* 0x0002947301000387 */ /* 0x000fe80000100800 */
[----:B------:R0:W-:Y:S04]  /*b620*/  STL [R1+0x238], R141 ;  /* 0x0002388d01007387 */ /* 0x0001e80000100800 */
[----:B------:R-:W-:Y:S04]  /*b630*/  @P0 STL [R1+0x290], R117 ;  /* 0x0002907501000387 */ /* 0x000fe80000100800 */
[----:B0-----:R-:W4:Y:S04]  /*b640*/  LDL.LU R141, [R1+0x798] ;  /* 0x00079800018d7983 */ /* 0x001f280000300800 */
[----:B------:R-:W-:Y:S04]  /*b650*/  STL.64 [R1+0x5d0], R44 ;  /* 0x0005d02c01007387 */ /* 0x000fe80000100a00 */
[----:B------:R-:W-:Y:S04]  /*b660*/  @P0 STL [R1+0x28c], R36 ;  /* 0x00028c2401000387 */ /* 0x000fe80000100800 */
[----:B------:R-:W-:Y:S04]  /*b670*/  STL [R1+0x6b0], R44 ;  /* 0x0006b02c01007387 */ /* 0x000fe80000100800 */
[----:B---3--:R-:W-:Y:S04]  /*b680*/  @P0 STL [R1+0x288], R32 ;  /* 0x0002882001000387 */ /* 0x008fe80000100800 */
[----:B------:R-:W-:Y:S04]  /*b690*/  STL [R1+0x6ac], R45 ;  /* 0x0006ac2d01007387 */ /* 0x000fe80000100800 */
[----:B--2---:R-:W-:Y:S04]  /*b6a0*/  @P0 STL [R1+0x25c], R33 ;  /* 0x00025c2101000387 */ /* 0x004fe80000100800 */
[----:B------:R0:W-:Y:S04]  /*b6b0*/  STL [R1+0x234], R3 ;  /* 0x0002340301007387 */ /* 0x0001e80000100800 */
[----:B0-----:R-:W2:Y:S04]  /*b6c0*/  LDL.LU R3, [R1+0x794] ;  /* 0x0007940001037983 */ /* 0x001ea80000300800 */
[----:B------:R-:W-:Y:S04]  /*b6d0*/  STL.64 [R1+0x5d8], R48 ;  /* 0x0005d83001007387 */ /* 0x000fe80000100a00 */
[----:B------:R-:W-:Y:S04]  /*b6e0*/  STL [R1+0x6b8], R48 ;  /* 0x0006b83001007387 */ /* 0x000fe80000100800 */
[----:B------:R-:W-:Y:S04]  /*b6f0*/  STL [R1+0x6b4], R49 ;  /* 0x0006b43101007387 */ /* 0x000fe80000100800 */
[----:B------:R0:W-:Y:S04]  /*b700*/  STL [R1+0x230], R156 ;  /* 0x0002309c01007387 */ /* 0x0001e80000100800 */
[----:B0-----:R-:W3:Y:S04]  /*b710*/  LDL.LU R156, [R1+0x790] ;  /* 0x00079000019c7983 */ /* 0x001ee80000300800 */
[----:B------:R0:W-:Y:S04]  /*b720*/  STL [R1+0x6bc], R50 ;  /* 0x0006bc3201007387 */ /* 0x0001e80000100800 */
[----:B------:R-:W-:Y:S04]  /*b730*/  STL [R1+0x5e8], R51 ;  /* 0x0005e83301007387 */ /* 0x000fe80000100800 */
[----:B------:R1:W-:Y:S01]  /*b740*/  STL [R1+0x6c0], R51 ;  /* 0x0006c03301007387 */ /* 0x0003e20000100800 */
[----:B0-----:R-:W-:-:S02]  /*b750*/  PRMT R50, RZ, 0x7610, R50 ;  /* 0x00007610ff327816 */ /* 0x001fc40000000032 */
[----:B------:R-:W-:Y:S02]  /*b760*/  PRMT R48, RZ, 0x7610, R48 ;  /* 0x00007610ff307816 */ /* 0x000fe40000000030 */
[----:B------:R-:W-:Y:S02]  /*b770*/  PRMT R49, RZ, 0x7610, R49 ;  /* 0x00007610ff317816 */ /* 0x000fe40000000031 */
[----:B------:R-:W2:Y:S01]  /*b780*/  @P0 LDG.E.U16 R50, desc[UR20][R58.64] ;  /* 0x000000143a320981 */ /* 0x000ea2000c1e1500 */
[----:B-1----:R-:W-:-:S03]  /*b790*/  PRMT R51, RZ, 0x7610, R51 ;  /* 0x00007610ff337816 */ /* 0x002fc60000000033 */
[----:B------:R-:W2:Y:S04]  /*b7a0*/  @P0 LDG.E.U16 R48, desc[UR20][R60.64] ;  /* 0x000000143c300981 */ /* 0x000ea8000c1e1500 */
[----:B------:R-:W2:Y:S01]  /*b7b0*/  @P0 LDG.E.U16 R51, desc[UR20][R56.64] ;  /* 0x0000001438330981 */ /* 0x000ea2000c1e1500 */
[----:B------:R-:W-:Y:S02]  /*b7c0*/  PRMT R44, RZ, 0x7610, R44 ;  /* 0x00007610ff2c7816 */ /* 0x000fe4000000002c */
[----:B------:R-:W-:Y:S01]  /*b7d0*/  PRMT R45, RZ, 0x7610, R45 ;  /* 0x00007610ff2d7816 */ /* 0x000fe2000000002d */
[----:B------:R-:W3:Y:S01]  /*b7e0*/  @P0 LDG.E.U16 R49, desc[UR20][R62.64] ;  /* 0x000000143e310981 */ /* 0x000ee2000c1e1500 */
[----:B------:R-:W-:-:S03]  /*b7f0*/  PRMT R0, RZ, 0x7610, R0 ;  /* 0x00007610ff007816 */ /* 0x000fc60000000000 */
[----:B------:R-:W3:Y:S01]  /*b800*/  @P0 LDG.E.U16 R44, desc[UR20][R64.64] ;  /* 0x00000014402c0981 */ /* 0x000ee2000c1e1500 */
[----:B------:R-:W-:-:S03]  /*b810*/  PRMT R41, RZ, 0x7610, R41 ;  /* 0x00007610ff297816 */ /* 0x000fc60000000029 */
[----:B------:R-:W3:Y:S04]  /*b820*/  @P0 LDG.E.U16 R45, desc[UR20][R66.64] ;  /* 0x00000014422d0981 */ /* 0x000ee8000c1e1500 */
[----:B------:R-:W3:Y:S04]  /*b830*/  @P0 LDG.E.U16 R0, desc[UR20][R54.64] ;  /* 0x0000001436000981 */ /* 0x000ee8000c1e1500 */
[----:B------:R-:W3:Y:S04]  /*b840*/  @P0 LDG.E.U16 R41, desc[UR20][R68.64] ;  /* 0x0000001444290981 */ /* 0x000ee8000c1e1500 */
[----:B------:R-:W-:Y:S04]  /*b850*/  STL.64 [R1+0x630], R52 ;  /* 0x0006303401007387 */ /* 0x000fe80000100a00 */
[----:B------:R-:W-:Y:S01]  /*b860*/  STL.64 [R1+0x638], R54 ;  /* 0x0006383601007387 */ /* 0x000fe20000100a00 */
[----:B------:R-:W-:-:S02]  /*b870*/  LEA R70, P5, R71, R162, 0x1 ;  /* 0x000000a247467211 */ /* 0x000fc400078a08ff */
[----:B------:R-:W-:Y:S02]  /*b880*/  PRMT R20, RZ, 0x7610, R20 ;  /* 0x00007610ff147816 */ /* 0x000fe40000000014 */
[----:B------:R-:W-:Y:S02]  /*b890*/  LEA.HI.X.SX32 R71, R71, R163, 0x1, P5 ;  /* 0x000000a347477211 */ /* 0x000fe400028f0eff */
[----:B------:R-:W-:Y:S02]  /*b8a0*/  PRMT R21, RZ, 0x7610, R21 ;  /* 0x00007610ff157816 */ /* 0x000fe40000000015 */
[----:B------:R-:W-:Y:S02]  /*b8b0*/  PRMT R18, RZ, 0x7610, R18 ;  /* 0x00007610ff127816 */ /* 0x000fe40000000012 */
[----:B------:R-:W-:Y:S02]  /*b8c0*/  PRMT R12, RZ, 0x7610, R12 ;  /* 0x00007610ff0c7816 */ /* 0x000fe4000000000c */
[----:B------:R-:W-:Y:S01]  /*b8d0*/  PRMT R13, RZ, 0x7610, R13 ;  /* 0x00007610ff0d7816 */ /* 0x000fe2000000000d */
[----:B------:R-:W3:Y:S01]  /*b8e0*/  @P0 LDG.E.U16 R21, desc[UR20][R144.64] ;  /* 0x0000001490150981 */ /* 0x000ee2000c1e1500 */
[----:B------:R-:W-:-:S02]  /*b8f0*/  PRMT R10, RZ, 0x7610, R10 ;  /* 0x00007610ff0a7816 */ /* 0x000fc4000000000a */
[----:B------:R-:W-:Y:S01]  /*b900*/  PRMT R11, RZ, 0x7610, R11 ;  /* 0x00007610ff0b7816 */ /* 0x000fe2000000000b */
[----:B------:R-:W3:Y:S01]  /*b910*/  @P0 LDG.E.U16 R18, desc[UR20][R146.64] ;  /* 0x0000001492120981 */ /* 0x000ee2000c1e1500 */
[----:B------:R-:W-:-:S03]  /*b920*/  PRMT R8, RZ, 0x7610, R8 ;  /* 0x00007610ff087816 */ /* 0x000fc60000000008 */
[----:B------:R-:W3:Y:S04]  /*b930*/  @P0 LDG.E.U16 R12, desc[UR20][R148.64] ;  /* 0x00000014940c0981 */ /* 0x000ee8000c1e1500 */
[----:B------:R-:W3:Y:S04]  /*b940*/  @P0 LDG.E.U16 R13, desc[UR20][R150.64] ;  /* 0x00000014960d0981 */ /* 0x000ee8000c1e1500 */
[----:B------:R-:W3:Y:S04]  /*b950*/  @P0 LDG.E.U16 R10, desc[UR20][R164.64] ;  /* 0x00000014a40a0981 */ /* 0x000ee8000c1e1500 */
[----:B------:R-:W3:Y:S01]  /*b960*/  @P0 LDG.E.U16 R11, desc[UR20][R152.64] ;  /* 0x00000014980b0981 */ /* 0x000ee2000c1e1500 */
[----:B------:R-:W-:-:S03]  /*b970*/  PRMT R9, RZ, 0x7610, R9 ;  /* 0x00007610ff097816 */ /* 0x000fc60000000009 */
[----:B------:R0:W3:Y:S01]  /*b980*/  @P0 LDG.E.U16 R8, desc[UR20][R154.64] ;  /* 0x000000149a080981 */ /* 0x0000e2000c1e1500 */
[----:B------:R-:W-:-:S03]  /*b990*/  PRMT R4, RZ, 0x7610, R4 ;  /* 0x00007610ff047816 */ /* 0x000fc60000000004 */
[----:B------:R-:W3:Y:S01]  /*b9a0*/  @P0 LDG.E.U16 R9, desc[UR20][R22.64] ;  /* 0x0000001416090981 */ /* 0x000ee2000c1e1500 */
[----:B------:R-:W-:Y:S02]  /*b9b0*/  PRMT R5, RZ, 0x7610, R5 ;  /* 0x00007610ff057816 */ /* 0x000fe40000000005 */
[----:B------:R-:W-:Y:S01]  /*b9c0*/  PRMT R2, RZ, 0x7610, R2 ;  /* 0x00007610ff027816 */ /* 0x000fe20000000002 */
[----:B------:R-:W3:Y:S04]  /*b9d0*/  @P0 LDG.E.U16 R4, desc[UR20][R16.64] ;  /* 0x0000001410040981 */ /* 0x000ee8000c1e1500 */
[----:B------:R-:W3:Y:S04]  /*b9e0*/  @P0 LDG.E.U16 R5, desc[UR20][R14.64] ;  /* 0x000000140e050981 */ /* 0x000ee8000c1e1500 */
[----:B------:R-:W3:Y:S04]  /*b9f0*/  @P0 LDG.E.U16 R2, desc[UR20][R6.64] ;  /* 0x0000001406020981 */ /* 0x000ee8000c1e1500 */
[----:B----4-:R1:W4:Y:S04]  /*ba00*/  @P0 LDG.E.U16 R20, desc[UR20][R142.64] ;  /* 0x000000148e140981 */ /* 0x010328000c1e1500 */
[----:B--2---:R-:W-:Y:S04]  /*ba10*/  STL [R1+0x6cc], R51 ;  /* 0x0006cc3301007387 */ /* 0x004fe80000100800 */
[----:B------:R-:W-:Y:S04]  /*ba20*/  STL [R1+0x6c8], R56 ;  /* 0x0006c83801007387 */ /* 0x000fe80000100800 */
[----:B------:R-:W-:Y:S04]  /*ba30*/  STL [R1+0x6c4], R57 ;  /* 0x0006c43901007387 */ /* 0x000fe80000100800 */
[----:B------:R-:W-:Y:S04]  /*ba40*/  STL [R1+0x6e0], R50 ;  /* 0x0006e03201007387 */ /* 0x000fe80000100800 */
[----:B------:R-:W-:Y:S04]  /*ba50*/  STL [R1+0x6d4], R58 ;  /* 0x0006d43a01007387 */ /* 0x000fe80000100800 */
[----:B------:R-:W-:Y:S04]  /*ba60*/  STL [R1+0x6d0], R59 ;  /* 0x0006d03b01007387 */ /* 0x000fe80000100800 */
[----:B------:R-:W-:Y:S04]  /*ba70*/  STL [R1+0x6ec], R48 ;  /* 0x0006ec3001007387 */ /* 0x000fe80000100800 */
[----:B------:R-:W-:Y:S04]  /*ba80*/  STL [R1+0x6e8], R60 ;  /* 0x0006e83c01007387 */ /* 0x000fe80000100800 */
[----:B------:R-:W-:Y:S04]  /*ba90*/  STL [R1+0x6e4], R61 ;  /* 0x0006e43d01007387 */ /* 0x000fe80000100800 */
[----:B---3--:R-:W-:Y:S04]  /*baa0*/  STL [R1+0x6f8], R49 ;  /* 0x0006f83101007387 */ /* 0x008fe80000100800 */
[----:B------:R-:W-:Y:S04]  /*bab0*/  STL [R1+0x6f4], R62 ;  /* 0x0006f43e01007387 */ /* 0x000fe80000100800 */
[----:B------:R-:W-:Y:S04]  /*bac0*/  STL [R1+0x6f0], R63 ;  /* 0x0006f03f01007387 */ /* 0x000fe80000100800 */
[----:B------:R-:W-:Y:S04]  /*bad0*/  STL [R1+0x704], R44 ;  /* 0x0007042c01007387 */ /* 0x000fe80000100800 */
[----:B------:R-:W-:Y:S04]  /*bae0*/  STL [R1+0x700], R64 ;  /* 0x0007004001007387 */ /* 0x000fe80000100800 */
[----:B------:R-:W-:Y:S04]  /*baf0*/  STL [R1+0x6fc], R65 ;  /* 0x0006fc4101007387 */ /* 0x000fe80000100800 */
[----:B------:R2:W-:Y:S04]  /*bb00*/  STL [R1+0x1dc], R19 ;  /* 0x0001dc1301007387 */ /* 0x0005e80000100800 */
        /* <DEDUP_REMOVED lines=8> */
[----:B------:R-:W1:Y:S04]  /*bb90*/  LDL.LU.64 R142, [R1+0x788] ;  /* 0x00078800018e7983 */ /* 0x000e680000300a00 */
[----:B------:R-:W3:Y:S04]  /*bba0*/  LDL.LU.64 R144, [R1+0x780] ;  /* 0x0007800001907983 */ /* 0x000ee80000300a00 */
[----:B------:R-:W3:Y:S04]  /*bbb0*/  LDL.LU.64 R146, [R1+0x778] ;  /* 0x0007780001927983 */ /* 0x000ee80000300a00 */
[----:B------:R-:W3:Y:S04]  /*bbc0*/  LDL.LU.64 R148, [R1+0x770] ;  /* 0x0007700001947983 */ /* 0x000ee80000300a00 */
[----:B------:R-:W3:Y:S04]  /*bbd0*/  LDL.LU.64 R150, [R1+0x768] ;  /* 0x0007680001967983 */ /* 0x000ee80000300a00 */
[----:B------:R-:W3:Y:S04]  /*bbe0*/  LDL.LU.64 R164, [R1+0x760] ;  /* 0x0007600001a47983 */ /* 0x000ee80000300a00 */
[----:B------:R-:W3:Y:S04]  /*bbf0*/  LDL.LU.64 R152, [R1+0x758] ;  /* 0x0007580001987983 */ /* 0x000ee80000300a00 */
[----:B------:R-:W0:Y:S04]  /*bc00*/  LDL.LU.64 R154, [R1+0x750] ;  /* 0x00075000019a7983 */ /* 0x000e280000300a00 */
[----:B------:R-:W3:Y:S04]  /*bc10*/  LDL.LU R30, [R1+0x2c8] ;  /* 0x0002c800011e7983 */ /* 0x000ee80000300800 */
[----:B------:R-:W4:Y:S04]  /*bc20*/  LDL.LU R31, [R1+0x160] ;  /* 0x00016000011f7983 */ /* 0x000f280000300800 */
[----:B------:R-:W4:Y:S04]  /*bc30*/  LDL.LU R28, [R1+0x2cc] ;  /* 0x0002cc00011c7983 */ /* 0x000f280000300800 */
[----:B------:R-:W4:Y:S04]  /*bc40*/  LDL.LU R29, [R1+0x2c4] ;  /* 0x0002c400011d7983 */ /* 0x000f280000300800 */
[----:B------:R-:W4:Y:S04]  /*bc50*/  LDL.LU R26, [R1+0x2c0] ;  /* 0x0002c000011a7983 */ /* 0x000f280000300800 */
[----:B------:R-:W4:Y:S04]  /*bc60*/  LDL.LU R27, [R1+0x2bc] ;  /* 0x0002bc00011b7983 */ /* 0x000f280000300800 */
[----:B------:R-:W4:Y:S04]  /*bc70*/  LDL.LU R24, [R1+0x2b8] ;  /* 0x0002b80001187983 */ /* 0x000f280000300800 */
[----:B------:R-:W4:Y:S04]  /*bc80*/  LDL.LU R25, [R1+0x2b4] ;  /* 0x0002b40001197983 */ /* 0x000f280000300800 */
[----:B------:R-:W4:Y:S04]  /*bc90*/  LDL.LU R22, [R1+0x2b0] ;  /* 0x0002b00001167983 */ /* 0x000f280000300800 */
[----:B--2---:R-:W2:Y:S04]  /*bca0*/  LDL.LU R19, [R1+0x144] ;  /* 0x0001440001137983 */ /* 0x004ea80000300800 */
[----:B------:R-:W2:Y:S04]  /*bcb0*/  LDL.LU R23, [R1+0x2ac] ;  /* 0x0002ac0001177983 */ /* 0x000ea80000300800 */
[----:B------:R-:W2:Y:S04]  /*bcc0*/  LDL.LU R16, [R1+0x2a8] ;  /* 0x0002a80001107983 */ /* 0x000ea80000300800 */
[----:B------:R-:W2:Y:S04]  /*bcd0*/  LDL.LU R17, [R1+0x2a4] ;  /* 0x0002a40001117983 */ /* 0x000ea80000300800 */
[----:B------:R-:W2:Y:S04]  /*bce0*/  LDL.LU R14, [R1+0x2a0] ;  /* 0x0002a000010e7983 */ /* 0x000ea80000300800 */
[----:B------:R-:W2:Y:S04]  /*bcf0*/  LDL.LU R15, [R1+0x29c] ;  /* 0x00029c00010f7983 */ /* 0x000ea80000300800 */
[----:B------:R-:W2:Y:S04]  /*bd00*/  LDL.LU R6, [R1+0x258] ;  /* 0x0002580001067983 */ /* 0x000ea80000300800 */
[----:B------:R-:W2:Y:S01]  /*bd10*/  LDL.LU R7, [R1+0x254] ;  /* 0x0002540001077983 */ /* 0x000ea20000300800 */
[----:B------:R-:W-:-:S02]  /*bd20*/  LOP3.LUT R36, R3, 0x20, RZ, 0x3c, !PT ;  /* 0x0000002003247812 */ /* 0x000fc400078e3cff */
[----:B------:R-:W-:Y:S02]  /*bd30*/  LOP3.LUT R40, R3, 0x40, RZ, 0x3c, !PT ;  /* 0x0000004003287812 */ /* 0x000fe400078e3cff */
[----:B------:R-:W-:-:S06]  /*bd40*/  PRMT R158, RZ, 0x7610, R158 ;  /* 0x00007610ff9e7816 */ /* 0x000fcc000000009e */
[----:B------:R-:W2:Y:S04]  /*bd50*/  @P0 LDG.E.U16 R158, desc[UR20][R38.64] ;  /* 0x00000014269e0981 */ /* 0x000ea8000c1e1500 */
[----:B---3--:R-:W-:Y:S04]  /*bd60*/  STS.U16 [R36+UR9+0x10900], R30 ;  /* 0x0109001e24007988 */ /* 0x008fe80008000409 */
[----:B----4-:R-:W-:Y:S04]  /*bd70*/  STS.U16 [R36+UR9+0x10100], R31 ;  /* 0x0101001f24007988 */ /* 0x010fe80008000409 */
[----:B------:R-:W-:Y:S04]  /*bd80*/  STS.U16 [R40+UR9+0x10e00], R28 ;  /* 0x010e001c28007988 */ /* 0x000fe80008000409 */
[----:B------:R-:W-:Y:S04]  /*bd90*/  STS.U16 [R40+UR9+0x11200], R29 ;  /* 0x0112001d28007988 */ /* 0x000fe80008000409 */
[----:B------:R-:W-:Y:S04]  /*bda0*/  STS.U16 [R40+UR9+0x11600], R26 ;  /* 0x0116001a28007988 */ /* 0x000fe80008000409 */
[----:B------:R-:W-:Y:S04]  /*bdb0*/  STS.U16 [R40+UR9+0x11a00], R27 ;  /* 0x011a001b28007988 */ /* 0x000fe80008000409 */
[----:B------:R-:W-:Y:S04]  /*bdc0*/  STS.U16 [R40+UR9+0x11e00], R24 ;  /* 0x011e001828007988 */ /* 0x000fe80008000409 */
[----:B------:R-:W-:Y:S04]  /*bdd0*/  STS.U16 [R40+UR9+0x10600], R25 ;  /* 0x0106001928007988 */ /* 0x000fe80008000409 */
[----:B------:R-:W-:Y:S04]  /*bde0*/  STS.U16 [R40+UR9+0x10a00], R22 ;  /* 0x010a001628007988 */ /* 0x000fe80008000409 */
[----:B--2---:R2:W-:Y:S02]  /*bdf0*/  STS.U16 [R40+UR9+0x10200], R19 ;  /* 0x0102001328007988 */ /* 0x0045e40008000409 */
[----:B--2---:R-:W-:-:S05]  /*be00*/  LOP3.LUT R19, R3, 0x60, RZ, 0x3c, !PT ;  /* 0x0000006003137812 */ /* 0x004fca00078e3cff */
[----:B------:R-:W-:Y:S04]  /*be10*/  STS.U16 [R19+UR9+0x10f00], R23 ;  /* 0x010f001713007988 */ /* 0x000fe80008000409 */
[----:B------:R-:W-:Y:S04]  /*be20*/  STS.U16 [R19+UR9+0x11300], R16 ;  /* 0x0113001013007988 */ /* 0x000fe80008000409 */
[----:B------:R-:W-:Y:S04]  /*be30*/  STS.U16 [R19+UR9+0x11700], R17 ;  /* 0x0117001113007988 */ /* 0x000fe80008000409 */
[----:B------:R-:W-:Y:S04]  /*be40*/  STS.U16 [R19+UR9+0x11b00], R14 ;  /* 0x011b000e13007988 */ /* 0x000fe80008000409 */
[----:B------:R-:W-:Y:S04]  /*be50*/  STS.U16 [R19+UR9+0x10700], R15 ;  /* 0x0107000f13007988 */ /* 0x000fe80008000409 */
[----:B------:R-:W-:Y:S04]  /*be60*/  STS.U16 [R19+UR9+0x10b00], R6 ;  /* 0x010b000613007988 */ /* 0x000fe80008000409 */
[----:B------:R-:W-:Y:S04]  /*be70*/  STS.U16 [R19+UR9+0x11f00], R7 ;  /* 0x011f000713007988 */ /* 0x000fe80008000409 */
[----:B------:R2:W-:Y:S04]  /*be80*/  STS.U16 [R19+UR9+0x10300], R114 ;  /* 0x0103007213007988 */ /* 0x0005e80008000409 */
[----:B------:R3:W-:Y:S04]  /*be90*/  STS.U16 [R3+UR9], R112 ;  /* 0x0000007003007988 */ /* 0x0007e80008000409 */
[----:B------:R4:W-:Y:S04]  /*bea0*/  STS.U16 [R3+UR9+0x400], R111 ;  /* 0x0004006f03007988 */ /* 0x0009e80008000409 */
[----:B--2---:R-:W2:Y:S04]  /*beb0*/  LDL.LU R114, [R1+0x748] ;  /* 0x0007480001727983 */ /* 0x004ea80000300800 */
[----:B---3--:R-:W3:Y:S04]  /*bec0*/  LDL.LU R112, [R1+0x744] ;  /* 0x0007440001707983 */ /* 0x008ee80000300800 */
[----:B----4-:R-:W4:Y:S04]  /*bed0*/  LDL.LU R111, [R1+0x740] ;  /* 0x00074000016f7983 */ /* 0x010f280000300800 */
[----:B------:R0:W-:Y:S04]  /*bee0*/  STS.U16 [R3+UR9+0x800], R105 ;  /* 0x0008006903007988 */ /* 0x0001e80008000409 */
[----:B------:R1:W-:Y:S04]  /*bef0*/  STS.U16 [R3+UR9+0xc00], R103 ;  /* 0x000c006703007988 */ /* 0x0003e80008000409 */
[----:B------:R1:W-:Y:S04]  /*bf00*/  STS.U16 [R3+UR9+0x1000], R101 ;  /* 0x0010006503007988 */ /* 0x0003e80008000409 */
[----:B0-----:R-:W4:Y:S04]  /*bf10*/  LDL.LU R105, [R1+0x73c] ;  /* 0x00073c0001697983 */ /* 0x001f280000300800 */
[----:B-1----:R-:W4:Y:S04]  /*bf20*/  LDL.LU R103, [R1+0x738] ;  /* 0x0007380001677983 */ /* 0x002f280000300800 */
[----:B------:R-:W4:Y:S04]  /*bf30*/  LDL.LU R101, [R1+0x734] ;  /* 0x0007340001657983 */ /* 0x000f280000300800 */
[----:B------:R0:W-:Y:S04]  /*bf40*/  STS.U16 [R3+UR9+0x1400], R99 ;  /* 0x0014006303007988 */ /* 0x0001e80008000409 */
[----:B------:R1:W-:Y:S04]  /*bf50*/  STS.U16 [R3+UR9+0x1800], R97 ;  /* 0x0018006103007988 */ /* 0x0003e80008000409 */
[----:B------:R1:W-:Y:S04]  /*bf60*/  STS.U16 [R3+UR9+0x1c00], R95 ;  /* 0x001c005f03007988 */ /* 0x0003e80008000409 */
[----:B0-----:R-:W4:Y:S04]  /*bf70*/  LDL.LU R99, [R1+0x730] ;  /* 0x0007300001637983 */ /* 0x001f280000300800 */
[----:B-1----:R-:W4:Y:S04]  /*bf80*/  LDL.LU R97, [R1+0x72c] ;  /* 0x00072c0001617983 */ /* 0x002f280000300800 */
[----:B------:R-:W4:Y:S04]  /*bf90*/  LDL.LU R95, [R1+0x728] ;  /* 0x00072800015f7983 */ /* 0x000f280000300800 */
[----:B------:R0:W-:Y:S04]  /*bfa0*/  STS.U16 [R3+UR9+0x2000], R93 ;  /* 0x0020005d03007988 */ /* 0x0001e80008000409 */
[----:B0-----:R-:W4:Y:S04]  /*bfb0*/  LDL.LU R93, [R1+0x724] ;  /* 0x00072400015d7983 */ /* 0x001f280000300800 */
        /* <DEDUP_REMOVED lines=13> */
[----:B------:R-:W4:Y:S01]  /*c090*/  LDL.LU R0, [R1+0x23c] ;  /* 0x00023c0001007983 */ /* 0x000f220000300800 */
[----:B------:R-:W-:Y:S01]  /*c0a0*/  IMAD R79, R79, UR4, RZ ;  /* 0x000000044f4f7c24 */ /* 0x000fe2000f8e02ff */
[----:B------:R-:W-:Y:S01]  /*c0b0*/  LEA R74, P5, R75, R162, 0x1 ;  /* 0x000000a24b4a7211 */ /* 0x000fe200078a08ff */
[----:B------:R-:W-:-:S03]  /*c0c0*/  IMAD R83, R83, UR4, RZ ;  /* 0x0000000453537c24 */ /* 0x000fc6000f8e02ff */
[----:B------:R-:W-:Y:S02]  /*c0d0*/  LEA.HI.X.SX32 R75, R75, R163, 0x1, P5 ;  /* 0x000000a34b4b7211 */ /* 0x000fe400028f0eff */
[----:B------:R-:W-:-:S04]  /*c0e0*/  LEA R78, P5, R79, R162, 0x1 ;  /* 0x000000a24f4e7211 */ /* 0x000fc800078a08ff */
[----:B------:R-:W-:Y:S02]  /*c0f0*/  LEA.HI.X.SX32 R79, R79, R163, 0x1, P5 ;  /* 0x000000a34f4f7211 */ /* 0x000fe400028f0eff */
[----:B------:R-:W-:Y:S01]  /*c100*/  LEA R82, P5, R83, R162, 0x1 ;  /* 0x000000a253527211 */ /* 0x000fe200078a08ff */
[----:B------:R-:W-:-:S03]  /*c110*/  @!P6 IMAD.MOV R90, RZ, RZ, -R90 ;  /* 0x000000ffff5ae224 */ /* 0x000fc600078e0a5a */
[----:B------:R-:W-:Y:S02]  /*c120*/  LEA.HI.X.SX32 R83, R83, R163, 0x1, P5 ;  /* 0x000000a353537211 */ /* 0x000fe400028f0eff */
[----:B------:R-:W-:Y:S01]  /*c130*/  LEA R86, P5, R87, R162, 0x1 ;  /* 0x000000a257567211 */ /* 0x000fe200078a08ff */
[----:B------:R0:W-:Y:S01]  /*c140*/  STS.U16 [R3+UR9+0x3400], R126 ;  /* 0x0034007e03007988 */ /* 0x0001e20008000409 */
[C---:B------:R-:W-:Y:S02]  /*c150*/  SEL R138, R89.reuse, R138, !P3 ;  /* 0x0000008a598a7207 */ /* 0x040fe40005800000 */
[C---:B------:R-:W-:Y:S02]  /*c160*/  SEL R139, R89.reuse, R139, !P3 ;  /* 0x0000008b598b7207 */ /* 0x040fe40005800000 */
[C---:B------:R-:W-:Y:S02]  /*c170*/  SEL R137, R89.reuse, R137, !P3 ;  /* 0x0000008959897207 */ /* 0x040fe40005800000 */
        /* <DEDUP_REMOVED lines=24> */
[C---:B------:R-:W-:Y:S01]  /*c300*/  SEL R91, R89.reuse, R91, !P3 ;  /* 0x0000005b595b7207 */ /* 0x040fe20005800000 */
[----:B------:R1:W-:Y:S01]  /*c310*/  STS.U16 [R3+UR9+0x4000], R129 ;  /* 0x0040008103007988 */ /* 0x0003e20008000409 */
[----:B------:R-:W-:Y:S01]  /*c320*/  SEL R89, R89, R90, !P3 ;  /* 0x0000005a59597207 */ /* 0x000fe20005800000 */
[----:B0-----:R-:W-:Y:S01]  /*c330*/  IMAD R126, R88, UR4, RZ ;  /* 0x00000004587e7c24 */ /* 0x001fe2000f8e02ff */
[----:B------:R-:W-:Y:S01]  /*c340*/  LEA.HI.X.SX32 R87, R87, R163, 0x1, P5 ;  /* 0x000000a357577211 */ /* 0x000fe200028f0eff */
[----:B------:R0:W-:Y:S02]  /*c350*/  STS.U16 [R3+UR9+0x3800], R127 ;  /* 0x0038007f03007988 */ /* 0x0001e40008000409 */
[----:B------:R-:W-:-:S02]  /*c360*/  IMAD R69, R89, UR4, RZ ;  /* 0x0000000459457c24 */ /* 0x000fc4000f8e02ff */
[----:B-1----:R-:W-:Y:S01]  /*c370*/  IMAD R129, R92, UR4, RZ ;  /* 0x000000045c817c24 */ /* 0x002fe2000f8e02ff */
[----:B------:R1:W-:Y:S01]  /*c380*/  STS.U16 [R3+UR9+0x3c00], R128 ;  /* 0x003c008003007988 */ /* 0x0003e20008000409 */
[----:B------:R-:W-:Y:S02]  /*c390*/  IMAD R68, R91, UR4, RZ ;  /* 0x000000045b447c24 */ /* 0x000fe4000f8e02ff */
[----:B0-----:R-:W-:Y:S01]  /*c3a0*/  IMAD R127, R94, UR4, RZ ;  /* 0x000000045e7f7c24 */ /* 0x001fe2000f8e02ff */
[----:B------:R0:W-:Y:S01]  /*c3b0*/  STS.U16 [R3+UR9+0x2c00], R124 ;  /* 0x002c007c03007988 */ /* 0x0001e20008000409 */
[----:B------:R-:W-:Y:S01]  /*c3c0*/  IMAD R115, R116, UR4, RZ ;  /* 0x0000000474737c24 */ /* 0x000fe2000f8e02ff */
[----:B------:R-:W-:Y:S02]  /*c3d0*/  PRMT R84, RZ, 0x7610, R84 ;  /* 0x00007610ff547816 */ /* 0x000fe40000000054 */
[----:B------:R0:W-:Y:S01]  /*c3e0*/  STS.U16 [R3+UR9+0x2800], R121 ;  /* 0x0028007903007988 */ /* 0x0001e20008000409 */
[----:B-1----:R-:W-:-:S03]  /*c3f0*/  IMAD R128, R96, UR4, RZ ;  /* 0x0000000460807c24 */ /* 0x002fc6000f8e02ff */
[----:B------:R1:W-:Y:S01]  /*c400*/  STS.U16 [R3+UR9+0x3000], R125 ;  /* 0x0030007d03007988 */ /* 0x0003e20008000409 */
[----:B0-----:R-:W-:-:S03]  /*c410*/  IMAD R124, R100, UR4, RZ ;  /* 0x00000004647c7c24 */ /* 0x001fc6000f8e02ff */
[----:B------:R0:W-:Y:S01]  /*c420*/  STS.U16 [R3+UR9+0x2400], R119 ;  /* 0x0024007703007988 */ /* 0x0001e20008000409 */
[----:B------:R-:W-:Y:S02]  /*c430*/  IMAD R121, R98, UR4, RZ ;  /* 0x0000000462797c24 */ /* 0x000fe4000f8e02ff */
[----:B------:R-:W-:Y:S01]  /*c440*/  IMAD R117, R108, UR4, RZ ;  /* 0x000000046c757c24 */ /* 0x000fe2000f8e02ff */
[----:B------:R0:W4:Y:S01]  /*c450*/  @P0 LDG.E.U16 R84, desc[UR20][R70.64] ;  /* 0x0000001446540981 */ /* 0x000122000c1e1500 */
[----:B-1----:R-:W-:Y:S02]  /*c460*/  IMAD R125, R102, UR4, RZ ;  /* 0x00000004667d7c24 */ /* 0x002fe4000f8e02ff */
[----:B------:R-:W-:Y:S02]  /*c470*/  IMAD R41, R104, UR4, RZ ;  /* 0x0000000468297c24 */ /* 0x000fe4000f8e02ff */
[----:B0-----:R-:W-:Y:S01]  /*c480*/  IMAD R119, R106, UR4, RZ ;  /* 0x000000046a777c24 */ /* 0x001fe2000f8e02ff */
[----:B------:R0:W-:Y:S01]  /*c490*/  STS.U16 [R3+UR9+0x6c00], R160 ;  /* 0x006c00a003007988 */ /* 0x0001e20008000409 */
[----:B------:R-:W-:-:S02]  /*c4a0*/  IMAD R57, R107, UR4, RZ ;  /* 0x000000046b397c24 */ /* 0x000fc4000f8e02ff */
[----:B------:R-:W-:Y:S02]  /*c4b0*/  IMAD R71, R109, UR4, RZ ;  /* 0x000000046d477c24 */ /* 0x000fe4000f8e02ff */
[----:B0-----:R-:W-:Y:S01]  /*c4c0*/  IMAD R160, R110, UR4, RZ ;  /* 0x000000046ea07c24 */ /* 0x001fe2000f8e02ff */
[----:B------:R0:W-:Y:S01]  /*c4d0*/  STS.U16 [R3+UR9+0x7000], R159 ;  /* 0x0070009f03007988 */ /* 0x0001e20008000409 */
[----:B------:R-:W-:Y:S02]  /*c4e0*/  IMAD R51, R122, UR4, RZ ;  /* 0x000000047a337c24 */ /* 0x000fe4000f8e02ff */
[----:B------:R-:W-:Y:S01]  /*c4f0*/  IMAD R130, R130, UR4, RZ ;  /* 0x0000000482827c24 */ /* 0x000fe2000f8e02ff */
[----:B------:R1:W-:Y:S01]  /*c500*/  STS.U16 [R3+UR9+0x4400], R118 ;  /* 0x0044007603007988 */ /* 0x0003e20008000409 */
[----:B------:R-:W-:-:S03]  /*c510*/  IMAD R138, R138, UR4, RZ ;  /* 0x000000048a8a7c24 */ /* 0x000fc6000f8e02ff */
[----:B------:R1:W-:Y:S01]  /*c520*/  STS.U16 [R3+UR9+0x4800], R120 ;  /* 0x0048007803007988 */ /* 0x0003e20008000409 */
[----:B0-----:R-:W-:Y:S02]  /*c530*/  IMAD R159, R113, UR4, RZ ;  /* 0x00000004719f7c24 */ /* 0x001fe4000f8e02ff */
[----:B------:R-:W-:Y:S02]  /*c540*/  IMAD R56, R123, UR4, RZ ;  /* 0x000000047b387c24 */ /* 0x000fe4000f8e02ff */
[----:B------:R-:W-:Y:S02]  /*c550*/  IMAD R139, R139, UR4, RZ ;  /* 0x000000048b8b7c24 */ /* 0x000fe4000f8e02ff */
[----:B------:R-:W-:Y:S02]  /*c560*/  IMAD R137, R137, UR4, RZ ;  /* 0x0000000489897c24 */ /* 0x000fe4000f8e02ff */
[----:B------:R-:W-:Y:S02]  /*c570*/  IMAD R156, R156, UR4, RZ ;  /* 0x000000049c9c7c24 */ /* 0x000fe4000f8e02ff */
[----:B------:R-:W-:-:S02]  /*c580*/  IMAD R155, R155, UR4, RZ ;  /* 0x000000049b9b7c24 */ /* 0x000fc4000f8e02ff */
[----:B------:R-:W-:Y:S02]  /*c590*/  IMAD R154, R154, UR4, RZ ;  /* 0x000000049a9a7c24 */ /* 0x000fe4000f8e02ff */
[----:B--2---:R-:W-:Y:S02]  /*c5a0*/  IMAD R114, R114, UR4, RZ ;  /* 0x0000000472727c24 */ /* 0x004fe4000f8e02ff */
[----:B---3--:R-:W-:Y:S02]  /*c5b0*/  IMAD R112, R112, UR4, RZ ;  /* 0x0000000470707c24 */ /* 0x008fe4000f8e02ff */
[----:B----4-:R-:W-:Y:S02]  /*c5c0*/  IMAD R111, R111, UR4, RZ ;  /* 0x000000046f6f7c24 */ /* 0x010fe4000f8e02ff */
[----:B------:R-:W-:Y:S02]  /*c5d0*/  IMAD R105, R105, UR4, RZ ;  /* 0x0000000469697c24 */ /* 0x000fe4000f8e02ff */
[----:B------:R-:W-:-:S02]  /*c5e0*/  IMAD R103, R103, UR4, RZ ;  /* 0x0000000467677c24 */ /* 0x000fc4000f8e02ff */
[----:B------:R-:W-:Y:S02]  /*c5f0*/  IMAD R101, R101, UR4, RZ ;  /* 0x0000000465657c24 */ /* 0x000fe4000f8e02ff */
[----:B------:R-:W-:Y:S02]  /*c600*/  IMAD R99, R99, UR4, RZ ;  /* 0x0000000463637c24 */ /* 0x000fe4000f8e02ff */
[----:B------:R-:W-:Y:S02]  /*c610*/  IMAD R97, R97, UR4, RZ ;  /* 0x0000000461617c24 */ /* 0x000fe4000f8e02ff */
[----:B------:R-:W-:-:S03]  /*c620*/  IMAD R95, R95, UR4, RZ ;  /* 0x000000045f5f7c24 */ /* 0x000fc6000f8e02ff */
[-C--:B------:R-:W-:Y:S02]  /*c630*/  LEA R92, P3, R97, R162.reuse, 0x1 ;  /* 0x000000a2615c7211 */ /* 0x080fe400078608ff */
[----:B------:R-:W-:Y:S01]  /*c640*/  LEA R90, P4, R95, R162, 0x1 ;  /* 0x000000a25f5a7211 */ /* 0x000fe200078808ff */
[----:B------:R-:W-:-:S05]  /*c650*/  IMAD R93, R93, UR4, RZ ;  /* 0x000000045d5d7c24 */ /* 0x000fca000f8e02ff */
[-C--:B------:R-:W-:Y:S02]  /*c660*/  LEA R88, P5, R93, R162.reuse, 0x1 ;  /* 0x000000a25d587211 */ /* 0x080fe400078a08ff */
[-C--:B------:R-:W-:Y:S02]  /*c670*/  LEA R94, P6, R99, R162.reuse, 0x1 ;  /* 0x000000a2635e7211 */ /* 0x080fe400078c08ff */
[-C--:B------:R-:W-:Y:S02]  /*c680*/  LEA.HI.X.SX32 R89, R93, R163.reuse, 0x1, P5 ;  /* 0x000000a35d597211 */ /* 0x080fe400028f0eff */
[----:B------:R-:W-:Y:S02]  /*c690*/  LEA R96, P5, R101, R162, 0x1 ;  /* 0x000000a265607211 */ /* 0x000fe400078a08ff */
[-C--:B------:R-:W-:Y:S02]  /*c6a0*/  LEA.HI.X.SX32 R93, R97, R163.reuse, 0x1, P3 ;  /* 0x000000a3615d7211 */ /* 0x080fe400018f0eff */
[----:B------:R-:W-:-:S02]  /*c6b0*/  LEA.HI.X.SX32 R91, R95, R163, 0x1, P4 ;  /* 0x000000a35f5b7211 */ /* 0x000fc400020f0eff */
[-C--:B------:R-:W-:Y:S02]  /*c6c0*/  LEA R100, P3, R105, R162.reuse, 0x1 ;  /* 0x000000a269647211 */ /* 0x080fe400078608ff */
[-C--:B------:R-:W-:Y:S02]  /*c6d0*/  LEA R98, P4, R103, R162.reuse, 0x1 ;  /* 0x000000a267627211 */ /* 0x080fe400078808ff */
[-C--:B------:R-:W-:Y:S02]  /*c6e0*/  LEA.HI.X.SX32 R95, R99, R163.reuse, 0x1, P6 ;  /* 0x000000a3635f7211 */ /* 0x080fe400030f0eff */
[-C--:B------:R-:W-:Y:S02]  /*c6f0*/  LEA.HI.X.SX32 R97, R101, R163.reuse, 0x1, P5 ;  /* 0x000000a365617211 */ /* 0x080fe400028f0eff */
[----:B------:R-:W-:Y:S02]  /*c700*/  LEA R102, P6, R111, R162, 0x1 ;  /* 0x000000a26f667211 */ /* 0x000fe400078c08ff */
[----:B------:R-:W-:-:S02]  /*c710*/  LEA.HI.X.SX32 R101, R105, R163, 0x1, P3 ;  /* 0x000000a369657211 */ /* 0x000fc400018f0eff */
[-C--:B------:R-:W-:Y:S02]  /*c720*/  LEA.HI.X.SX32 R99, R103, R163.reuse, 0x1, P4 ;  /* 0x000000a367637211 */ /* 0x080fe400020f0eff */
[-C--:B------:R-:W-:Y:S02]  /*c730*/  LEA R108, P3, R115, R162.reuse, 0x1 ;  /* 0x000000a2736c7211 */ /* 0x080fe400078608ff */
[-C--:B------:R-:W-:Y:S02]  /*c740*/  LEA R106, P4, R114, R162.reuse, 0x1 ;  /* 0x000000a2726a7211 */ /* 0x080fe400078808ff */
[-C--:B------:R-:W-:Y:S02]  /*c750*/  LEA R104, P5, R112, R162.reuse, 0x1 ;  /* 0x000000a270687211 */ /* 0x080fe400078a08ff */
[----:B------:R-:W-:Y:S02]  /*c760*/  LEA.HI.X.SX32 R103, R111, R163, 0x1, P6 ;  /* 0x000000a36f677211 */ /* 0x000fe400030f0eff */
[----:B------:R-:W-:-:S02]  /*c770*/  LEA R110, P6, R117, R162, 0x1 ;  /* 0x000000a2756e7211 */ /* 0x000fc400078c08ff */
[-C--:B------:R-:W-:Y:S02]  /*c780*/  LEA.HI.X.SX32 R109, R115, R163.reuse, 0x1, P3 ;  /* 0x000000a3736d7211 */ /* 0x080fe400018f0eff */
[-C--:B------:R-:W-:Y:S02]  /*c790*/  LEA.HI.X.SX32 R107, R114, R163.reuse, 0x1, P4 ;  /* 0x000000a3726b7211 */ /* 0x080fe400020f0eff */
[-C--:B------:R-:W-:Y:S02]  /*c7a0*/  LEA R116, P3, R124, R162.reuse, 0x1 ;  /* 0x000000a27c747211 */ /* 0x080fe400078608ff */
[----:B------:R-:W-:Y:S02]  /*c7b0*/  LEA.HI.X.SX32 R105, R112, R163, 0x1, P5 ;  /* 0x000000a370697211 */ /* 0x000fe400028f0eff */
[-C--:B------:R-:W-:Y:S02]  /*c7c0*/  LEA R114, P4, R125, R162.reuse, 0x1 ;  /* 0x000000a27d727211 */ /* 0x080fe400078808ff */
[----:B------:R-:W-:-:S02]  /*c7d0*/  LEA R112, P5, R119, R162, 0x1 ;  /* 0x000000a277707211 */ /* 0x000fc400078a08ff */
[-C--:B------:R-:W-:Y:S02]  /*c7e0*/  LEA.HI.X.SX32 R111, R117, R163.reuse, 0x1, P6 ;  /* 0x000000a3756f7211 */ /* 0x080fe400030f0eff */
[-C--:B------:R-:W-:Y:S02]  /*c7f0*/  LEA.HI.X.SX32 R117, R124, R163.reuse, 0x1, P3 ;  /* 0x000000a37c757211 */ /* 0x080fe400018f0eff */
[-C--:B------:R-:W-:Y:S02]  /*c800*/  LEA.HI.X.SX32 R115, R125, R163.reuse, 0x1, P4 ;  /* 0x000000a37d737211 */ /* 0x080fe400020f0eff */
[-C--:B------:R-:W-:Y:S02]  /*c810*/  LEA R122, P3, R127, R162.reuse, 0x1 ;  /* 0x000000a27f7a7211 */ /* 0x080fe400078608ff */
[----:B-1----:R-:W-:Y:S02]  /*c820*/  LEA R118, P6, R121, R162, 0x1 ;  /* 0x000000a279767211 */ /* 0x002fe400078c08ff */
[----:B------:R-:W-:-:S02]  /*c830*/  LEA.HI.X.SX32 R113, R119, R163, 0x1, P5 ;  /* 0x000000a377717211 */ /* 0x000fc400028f0eff */
[-C--:B------:R-:W-:Y:S02]  /*c840*/  LEA R124, P4, R126, R162.reuse, 0x1 ;  /* 0x000000a27e7c7211 */ /* 0x080fe400078808ff */
[-C--:B------:R-:W-:Y:S02]  /*c850*/  LEA R120, P5, R128, R162.reuse, 0x1 ;  /* 0x000000a280787211 */ /* 0x080fe400078a08ff */
[-C--:B------:R-:W-:Y:S02]  /*c860*/  LEA.HI.X.SX32 R123, R127, R163.reuse, 0x1, P3 ;  /* 0x000000a37f7b7211 */ /* 0x080fe400018f0eff */
[-C--:B------:R-:W-:Y:S02]  /*c870*/  LEA.HI.X.SX32 R119, R121, R163.reuse, 0x1, P6 ;  /* 0x000000a379777211 */ /* 0x080fe400030f0eff */
[----:B------:R-:W-:Y:S02]  /*c880*/  LEA.HI.X.SX32 R125, R126, R163, 0x1, P4 ;  /* 0x000000a37e7d7211 */ /* 0x000fe400020f0eff */
[----:B------:R-:W-:-:S02]  /*c890*/  LEA R34, P3, R130, R162, 0x1 ;  /* 0x000000a282227211 */ /* 0x000fc400078608ff */
[-C--:B------:R-:W-:Y:S02]  /*c8a0*/  LEA.HI.X.SX32 R121, R128, R163.reuse, 0x1, P5 ;  /* 0x000000a380797211 */ /* 0x080fe400028f0eff */
[CC--:B------:R-:W-:Y:S02]  /*c8b0*/  LEA R14, P4, R129.reuse, R162.reuse, 0x1 ;  /* 0x000000a2810e7211 */ /* 0x0c0fe400078808ff */
[-C--:B------:R-:W-:Y:S02]  /*c8c0*/  LEA R54, P5, R138, R162.reuse, 0x1 ;  /* 0x000000a28a367211 */ /* 0x080fe400078a08ff */
[-C--:B------:R-:W-:Y:S02]  /*c8d0*/  LEA.HI.X.SX32 R35, R130, R163.reuse, 0x1, P3 ;  /* 0x000000a382237211 */ /* 0x080fe400018f0eff */
[-C--:B------:R-:W-:Y:S02]  /*c8e0*/  LEA.HI.X.SX32 R15, R129, R163.reuse, 0x1, P4 ;  /* 0x000000a3810f7211 */ /* 0x080fe400020f0eff */
[----:B------:R-:W-:Y:S01]  /*c8f0*/  LEA R52, P3, R139, R162, 0x1 ;  /* 0x000000a28b347211 */ /* 0x000fe200078608ff */
[----:B------:R-:W-:Y:S01]  /*c900*/  IMAD R153, R153, UR4, RZ ;  /* 0x0000000499997c24 */ /* 0x000fe2000f8e02ff */
[----:B------:R-:W-:-:S02]  /*c910*/  LEA.HI.X.SX32 R55, R138, R163, 0x1, P5 ;  /* 0x000000a38a377211 */ /* 0x000fc400028f0eff */
[-C--:B------:R-:W-:Y:S02]  /*c920*/  LEA R32, P4, R137, R162.reuse, 0x1 ;  /* 0x000000a289207211 */ /* 0x080fe400078808ff */
[-C--:B------:R-:W-:Y:S01]  /*c930*/  LEA R30, P5, R156, R162.reuse, 0x1 ;  /* 0x000000a29c1e7211 */ /* 0x080fe200078a08ff */
[----:B------:R-:W-:Y:S01]  /*c940*/  IMAD R152, R152, UR4, RZ ;  /* 0x0000000498987c24 */ /* 0x000fe2000f8e02ff */
[-C--:B------:R-:W-:Y:S01]  /*c950*/  LEA.HI.X.SX32 R53, R139, R163.reuse, 0x1, P3 ;  /* 0x000000a38b357211 */ /* 0x080fe200018f0eff */
[----:B------:R-:W-:Y:S01]  /*c960*/  IMAD R151, R151, UR4, RZ ;  /* 0x0000000497977c24 */ /* 0x000fe2000f8e02ff */
        /* <DEDUP_REMOVED lines=22> */
[CC--:B------:R-:W-:Y:S02]  /*cad0*/  LEA R128, P4, R148.reuse, R162.reuse, 0x1 ;  /* 0x000000a294807211 */ /* 0x0c0fe400078808ff */
[-C--:B------:R-:W-:Y:S01]  /*cae0*/  LEA R130, P5, R147, R162.reuse, 0x1 ;  /* 0x000000a293827211 */ /* 0x080fe200078a08ff */
[----:B------:R0:W-:Y:S01]  /*caf0*/  STS.U16 [R3+UR9+0x5000], R132 ;  /* 0x0050008403007988 */ /* 0x0001e20008000409 */
[-C--:B------:R-:W-:Y:S02]  /*cb00*/  LEA.HI.X.SX32 R127, R149, R163.reuse, 0x1, P3 ;  /* 0x000000a3957f7211 */ /* 0x080fe400018f0eff */
[----:B------:R-:W-:Y:S01]  /*cb10*/  LEA.HI.X.SX32 R129, R148, R163, 0x1, P4 ;  /* 0x000000a394817211 */ /* 0x000fe200020f0eff */
[----:B------:R1:W-:Y:S04]  /*cb20*/  STS.U16 [R3+UR9+0x7400], R158 ;  /* 0x0074009e03007988 */ /* 0x0003e80008000409 */
[----:B------:R2:W-:Y:S01]  /*cb30*/  STS.U16 [R3+UR9+0x4c00], R131 ;  /* 0x004c008303007988 */ /* 0x0005e20008000409 */
[----:B0-----:R-:W-:-:S03]  /*cb40*/  LEA R132, P3, R146, R162, 0x1 ;  /* 0x000000a292847211 */ /* 0x001fc600078608ff */
[----:B------:R0:W-:Y:S01]  /*cb50*/  STS.U16 [R3+UR9+0x5800], R134 ;  /* 0x0058008603007988 */ /* 0x0001e20008000409 */
[----:B-1----:R-:W-:-:S03]  /*cb60*/  IMAD R158, R143, UR4, RZ ;  /* 0x000000048f9e7c24 */ /* 0x002fc6000f8e02ff */
[----:B------:R1:W-:Y:S01]  /*cb70*/  STS.U16 [R3+UR9+0x6400], R157 ;  /* 0x0064009d03007988 */ /* 0x0003e20008000409 */
[----:B------:R-:W-:Y:S01]  /*cb80*/  IMAD R143, R141, UR4, RZ ;  /* 0x000000048d8f7c24 */ /* 0x000fe2000f8e02ff */
[----:B--2---:R-:W-:Y:S02]  /*cb90*/  LEA.HI.X.SX32 R131, R147, R163, 0x1, P5 ;  /* 0x000000a393837211 */ /* 0x004fe400028f0eff */
[----:B------:R2:W-:Y:S01]  /*cba0*/  STS.U16 [R3+UR9+0x6000], R136 ;  /* 0x0060008803007988 */ /* 0x0005e20008000409 */
[----:B0-----:R-:W-:-:S03]  /*cbb0*/  LEA R134, P4, R145, R162, 0x1 ;  /* 0x000000a291867211 */ /* 0x001fc600078808ff */
[----:B------:R0:W-:Y:S01]  /*cbc0*/  STS.U16 [R3+UR9+0x5400], R133 ;  /* 0x0054008503007988 */ /* 0x0001e20008000409 */
[----:B-1----:R-:W-:-:S03]  /*cbd0*/  IMAD R157, R142, UR4, RZ ;  /* 0x000000048e9d7c24 */ /* 0x002fc6000f8e02ff */
[----:B------:R1:W-:Y:S01]  /*cbe0*/  STS.U16 [R3+UR9+0x5c00], R135 ;  /* 0x005c008703007988 */ /* 0x0003e20008000409 */
[----:B--2---:R-:W-:-:S03]  /*cbf0*/  LEA R136, P5, R144, R162, 0x1 ;  /* 0x000000a290887211 */ /* 0x004fc600078a08ff */
[----:B------:R2:W-:Y:S01]  /*cc00*/  STS.U16 [R3+UR9+0x6800], R161 ;  /* 0x006800a103007988 */ /* 0x0005e20008000409 */
[-C--:B0-----:R-:W-:Y:S02]  /*cc10*/  LEA.HI.X.SX32 R133, R146, R163.reuse, 0x1, P3 ;  /* 0x000000a392857211 */ /* 0x081fe400018f0eff */
[-C--:B------:R-:W-:Y:S02]  /*cc20*/  LEA R138, P3, R158, R162.reuse, 0x1 ;  /* 0x000000a29e8a7211 */ /* 0x080fe400078608ff */
[-C--:B-1----:R-:W-:Y:S02]  /*cc30*/  LEA.HI.X.SX32 R135, R145, R163.reuse, 0x1, P4 ;  /* 0x000000a391877211 */ /* 0x082fe400020f0eff */
[----:B------:R-:W-:Y:S01]  /*cc40*/  LEA.HI.X.SX32 R137, R144, R163, 0x1, P5 ;  /* 0x000000a390897211 */ /* 0x000fe200028f0eff */
[----:B--2---:R-:W-:Y:S01]  /*cc50*/  IMAD R161, R140, UR4, RZ ;  /* 0x000000048ca17c24 */ /* 0x004fe2000f8e02ff */
[-C--:B------:R-:W-:Y:S01]  /*cc60*/  LEA R140, P4, R157, R162.reuse, 0x1 ;  /* 0x000000a29d8c7211 */ /* 0x080fe200078808ff */
[----:B------:R-:W-:Y:S01]  /*cc70*/  STL.64 [R1+0x160], R34 ;  /* 0x0001602201007387 */ /* 0x000fe20000100a00 */
[----:B------:R-:W-:-:S02]  /*cc80*/  LEA R142, P5, R143, R162, 0x1 ;  /* 0x000000a28f8e7211 */ /* 0x000fc400078a08ff */
[-C--:B------:R-:W-:Y:S01]  /*cc90*/  LEA.HI.X.SX32 R139, R158, R163.reuse, 0x1, P3 ;  /* 0x000000a39e8b7211 */ /* 0x080fe200018f0eff */
[----:B------:R-:W-:Y:S01]  /*cca0*/  STL.64 [R1+0x140], R14 ;  /* 0x0001400e01007387 */ /* 0x000fe20000100a00 */
[-C--:B------:R-:W-:Y:S02]  /*ccb0*/  LEA.HI.X.SX32 R141, R157, R163.reuse, 0x1, P4 ;  /* 0x000000a39d8d7211 */ /* 0x080fe400020f0eff */
[-C--:B------:R-:W-:Y:S01]  /*ccc0*/  LEA R144, P3, R161, R162.reuse, 0x1 ;  /* 0x000000a2a1907211 */ /* 0x080fe200078608ff */
[----:B------:R-:W-:Y:S01]  /*ccd0*/  STL.64 [R1+0x120], R54 ;  /* 0x0001203601007387 */ /* 0x000fe20000100a00 */
[----:B------:R-:W-:Y:S02]  /*cce0*/  LEA.HI.X.SX32 R143, R143, R163, 0x1, P5 ;  /* 0x000000a38f8f7211 */ /* 0x000fe400028f0eff */
[-C--:B------:R-:W-:Y:S01]  /*ccf0*/  LEA R146, P4, R160, R162.reuse, 0x1 ;  /* 0x000000a2a0927211 */ /* 0x080fe200078808ff */
[----:B------:R-:W-:Y:S01]  /*cd00*/  STL.64 [R1+0x100], R52 ;  /* 0x0001003401007387 */ /* 0x000fe20000100a00 */
[----:B------:R-:W-:-:S03]  /*cd10*/  LEA R148, P5, R159, R162, 0x1 ;  /* 0x000000a29f947211 */ /* 0x000fc600078a08ff */
[----:B------:R-:W-:Y:S01]  /*cd20*/  STL.64 [R1+0xe0], R32 ;  /* 0x0000e02001007387 */ /* 0x000fe20000100a00 */
[-C--:B------:R-:W-:Y:S01]  /*cd30*/  LEA.HI.X.SX32 R145, R161, R163.reuse, 0x1, P3 ;  /* 0x000000a3a1917211 */ /* 0x080fe200018f0eff */
[----:B------:R-:W-:Y:S02]  /*cd40*/  IMAD.MOV.U32 R158, RZ, RZ, R57 ;  /* 0x000000ffff9e7224 */ /* 0x000fe400078e0039 */
        /* <DEDUP_REMOVED lines=9> */
[----:B------:R-:W-:-:S03]  /*cde0*/  LEA.HI.X.SX32 R151, R56, R163, 0x1, P3 ;  /* 0x000000a338977211 */ /* 0x000fc600018f0eff */
[----:B------:R-:W-:Y:S01]  /*cdf0*/  STL.64 [R1+0x40], R6 ;  /* 0x0000400601007387 */ /* 0x000fe20000100a00 */
[----:B------:R-:W-:Y:S01]  /*ce00*/  LEA.HI.X.SX32 R153, R51, R163, 0x1, P4 ;  /* 0x000000a333997211 */ /* 0x000fe200020f0eff */
[----:B------:R-:W-:Y:S02]  /*ce10*/  IMAD.MOV.U32 R157, RZ, RZ, R158 ;  /* 0x000000ffff9d7224 */ /* 0x000fe400078e009e */
[----:B------:R-:W-:Y:S01]  /*ce20*/  STL.64 [R1+0x20], R24 ;  /* 0x0000201801007387 */ /* 0x000fe20000100a00 */
[----:B------:R-:W-:-:S03]  /*ce30*/  LEA R156, P3, R158, R162, 0x1 ;  /* 0x000000a29e9c7211 */ /* 0x000fc600078608ff */
[----:B------:R-:W-:Y:S01]  /*ce40*/  STL.64 [R1], R16 ;  /* 0x0000001001007387 */ /* 0x000fe20000100a00 */
[----:B------:R-:W-:Y:S02]  /*ce50*/  LEA.HI.X.SX32 R155, R71, R163, 0x1, P5 ;  /* 0x000000a3479b7211 */ /* 0x000fe400028f0eff */
[-C--:B------:R-:W-:Y:S01]  /*ce60*/  LEA R158, P4, R41, R162.reuse, 0x1 ;  /* 0x000000a2299e7211 */ /* 0x080fe200078808ff */
[----:B------:R-:W2:Y:S01]  /*ce70*/  LDL.LU R58, [R1+0x238] ;  /* 0x00023800013a7983 */ /* 0x000ea20000300800 */
[----:B------:R-:W-:-:S03]  /*ce80*/  LEA R160, P5, R68, R162, 0x1 ;  /* 0x000000a244a07211 */ /* 0x000fc600078a08ff */
[----:B------:R-:W3:Y:S01]  /*ce90*/  LDL.LU R59, [R1+0x234] ;  /* 0x00023400013b7983 */ /* 0x000ee20000300800 */
[----:B------:R-:W-:-:S03]  /*cea0*/  LEA R162, P6, R69, R162, 0x1 ;  /* 0x000000a245a27211 */ /* 0x000fc600078c08ff */
[----:B------:R-:W4:Y:S01]  /*ceb0*/  LDL.LU R51, [R1+0x230] ;  /* 0x0002300001337983 */ /* 0x000f220000300800 */
[----:B------:R-:W-:-:S03]  /*cec0*/  LEA.HI.X.SX32 R159, R41, R163, 0x1, P4 ;  /* 0x000000a3299f7211 */ /* 0x000fc600020f0eff */
[----:B------:R-:W2:Y:S01]  /*ced0*/  LDL.LU R56, [R1+0x1dc] ;  /* 0x0001dc0001387983 */ /* 0x000ea20000300800 */
[----:B------:R-:W-:-:S03]  /*cee0*/  LEA.HI.X.SX32 R157, R157, R163, 0x1, P3 ;  /* 0x000000a39d9d7211 */ /* 0x000fc600018f0eff */
[----:B------:R-:W2:Y:S01]  /*cef0*/  LDL.LU R57, [R1+0x1d8] ;  /* 0x0001d80001397983 */ /* 0x000ea20000300800 */
[----:B------:R-:W-:-:S03]  /*cf00*/  LEA.HI.X.SX32 R161, R68, R163, 0x1, P5 ;  /* 0x000000a344a17211 */ /* 0x000fc600028f0eff */
[----:B------:R-:W5:Y:S01]  /*cf10*/  LDL.LU R71, [R1+0x720] ;  /* 0x0007200001477983 */ /* 0x000f620000300800 */
[----:B------:R-:W-:-:S03]  /*cf20*/  LEA.HI.X.SX32 R163, R69, R163, 0x1, P6 ;  /* 0x000000a345a37211 */ /* 0x000fc600030f0eff */
[----:B------:R-:W2:Y:S04]  /*cf30*/  LDL.LU R41, [R1+0x71c] ;  /* 0x00071c0001297983 */ /* 0x000ea80000300800 */
[----:B------:R-:W5:Y:S04]  /*cf40*/  LDL.LU R68, [R1+0x718] ;  /* 0x0007180001447983 */ /* 0x000f680000300800 */
[----:B------:R-:W5:Y:S04]  /*cf50*/  LDL.LU R69, [R1+0x714] ;  /* 0x0007140001457983 */ /* 0x000f680000300800 */
[----:B------:R0:W-:Y:S04]  /*cf60*/  STS.U16 [R3+UR9+0x7800], R45 ;  /* 0x0078002d03007988 */ /* 0x0001e80008000409 */
[----:B------:R1:W-:Y:S04]  /*cf70*/  STS.U16 [R3+UR9+0x7c00], R66 ;  /* 0x007c004203007988 */ /* 0x0003e80008000409 */
[----:B------:R1:W-:Y:S04]  /*cf80*/  STS.U16 [R36+UR9+0x100], R67 ;  /* 0x0001004324007988 */ /* 0x0003e80008000409 */
[----:B0-----:R-:W2:Y:S04]  /*cf90*/  LDL.LU R45, [R1+0x710] ;  /* 0x00071000012d7983 */ /* 0x001ea80000300800 */
[----:B-1----:R-:W5:Y:S04]  /*cfa0*/  LDL.LU R66, [R1+0x70c] ;  /* 0x00070c0001427983 */ /* 0x002f680000300800 */
        /* <DEDUP_REMOVED lines=21> */
[----:B0-----:R-:W2:Y:S04]  /*d100*/  LDL.LU R50, [R1+0x6e0] ;  /* 0x0006e00001327983 */ /* 0x001ea80000300800 */
[----:B-1----:R-:W2:Y:S01]  /*d110*/  LDL.LU R0, [R1+0x6dc] ;  /* 0x0006dc0001007983 */ /* 0x002ea20000300800 */
[----:B------:R-:W-:-:S02]  /*d120*/  PRMT R85, RZ, 0x7610, R85 ;  /* 0x00007610ff557816 */ /* 0x000fc40000000055 */
[----:B------:R-:W-:Y:S02]  /*d130*/  PRMT R80, RZ, 0x7610, R80 ;  /* 0x00007610ff507816 */ /* 0x000fe40000000050 */
[----:B------:R-:W-:Y:S02]  /*d140*/  PRMT R81, RZ, 0x7610, R81 ;  /* 0x00007610ff517816 */ /* 0x000fe40000000051 */
[----:B------:R-:W-:Y:S01]  /*d150*/  PRMT R38, RZ, 0x7610, R38 ;  /* 0x00007610ff267816 */ /* 0x000fe20000000026 */
[----:B------:R-:W3:Y:S01]  /*d160*/  @P0 LDG.E.U16 R85, desc[UR20][R72.64] ;  /* 0x0000001448550981 */ /* 0x000ee2000c1e1500 */
[----:B------:R-:W-:-:S03]  /*d170*/  PRMT R39, RZ, 0x7610, R39 ;  /* 0x00007610ff277816 */ /* 0x000fc60000000027 */
[----:B------:R-:W4:Y:S04]  /*d180*/  @P0 LDG.E.U16 R80, desc[UR20][R74.64] ;  /* 0x000000144a500981 */ /* 0x000f28000c1e1500 */
[----:B------:R-:W4:Y:S04]  /*d190*/  @P0 LDG.E.U16 R81, desc[UR20][R76.64] ;  /* 0x000000144c510981 */ /* 0x000f28000c1e1500 */
[----:B------:R-:W4:Y:S04]  /*d1a0*/  @P0 LDG.E.U16 R38, desc[UR20][R78.64] ;  /* 0x000000144e260981 */ /* 0x000f28000c1e1500 */
[----:B------:R-:W4:Y:S04]  /*d1b0*/  @P0 LDG.E.U16 R39, desc[UR20][R82.64] ;  /* 0x0000001452270981 */ /* 0x000f28000c1e1500 */
[----:B--2---:R0:W-:Y:S04]  /*d1c0*/  STS.U16 [R36+UR9+0x3100], R0 ;  /* 0x0031000024007988 */ /* 0x0041e80008000409 */
[----:B------:R1:W-:Y:S04]  /*d1d0*/  STS.U16 [R36+UR9+0x3500], R58 ;  /* 0x0035003a24007988 */ /* 0x0003e80008000409 */
[----:B---3--:R2:W-:Y:S04]  /*d1e0*/  STS.U16 [R36+UR9+0x3900], R59 ;  /* 0x0039003b24007988 */ /* 0x0085e80008000409 */
[----:B0-----:R-:W3:Y:S04]  /*d1f0*/  LDL.LU R0, [R1+0x6d8] ;  /* 0x0006d80001007983 */ /* 0x001ee80000300800 */
[----:B-1----:R-:W5:Y:S04]  /*d200*/  LDL.LU R58, [R1+0x6d4] ;  /* 0x0006d400013a7983 */ /* 0x002f680000300800 */
[----:B--2---:R-:W5:Y:S04]  /*d210*/  LDL.LU R59, [R1+0x6d0] ;  /* 0x0006d000013b7983 */ /* 0x004f680000300800 */
[----:B----4-:R0:W-:Y:S04]  /*d220*/  STS.U16 [R36+UR9+0x3d00], R51 ;  /* 0x003d003324007988 */ /* 0x0101e80008000409 */
[----:B0-----:R-:W2:Y:S01]  /*d230*/  LDL.LU R51, [R1+0x6cc] ;  /* 0x0006cc0001337983 */ /* 0x001ea20000300800 */
[----:B------:R-:W-:-:S03]  /*d240*/  PRMT R37, RZ, 0x7610, R37 ;  /* 0x00007610ff257816 */ /* 0x000fc60000000025 */
[----:B------:R0:W-:Y:S04]  /*d250*/  STS.U16 [R36+UR9+0x4100], R56 ;  /* 0x0041003824007988 */ /* 0x0001e80008000409 */
[----:B------:R1:W-:Y:S04]  /*d260*/  STS.U16 [R36+UR9+0x4500], R57 ;  /* 0x0045003924007988 */ /* 0x0003e80008000409 */
[----:B------:R-:W4:Y:S04]  /*d270*/  @P0 LDG.E.U16 R37, desc[UR20][R86.64] ;  /* 0x0000001456250981 */ /* 0x000f28000c1e1500 */
[----:B0-----:R-:W5:Y:S04]  /*d280*/  LDL.LU R56, [R1+0x6c8] ;  /* 0x0006c80001387983 */ /* 0x001f680000300800 */
[----:B-1----:R-:W5:Y:S01]  /*d290*/  LDL.LU R57, [R1+0x6c4] ;  /* 0x0006c40001397983 */ /* 0x002f620000300800 */
[----:B------:R-:W-:-:S02]  /*d2a0*/  PRMT R165, RZ, 0x7610, R165 ;  /* 0x00007610ffa57816 */ /* 0x000fc400000000a5 */
[----:B------:R-:W-:-:S04]  /*d2b0*/  PRMT R164, RZ, 0x7610, R164 ;  /* 0x00007610ffa47816 */ /* 0x000fc800000000a4 */
[----:B------:R-:W3:Y:S04]  /*d2c0*/  @P0 LDG.E.U16 R165, desc[UR20][R42.64] ;  /* 0x000000142aa50981 */ /* 0x000ee8000c1e1500 */
[----:B------:R-:W3:Y:S04]  /*d2d0*/  @P0 LDG.E.U16 R164, desc[UR20][R46.64] ;  /* 0x000000142ea40981 */ /* 0x000ee8000c1e1500 */
[----:B--2---:R0:W-:Y:S04]  /*d2e0*/  STS.U16 [R36+UR9+0x4900], R51 ;  /* 0x0049003324007988 */ /* 0x0041e80008000409 */
[----:B------:R1:W-:Y:S04]  /*d2f0*/  STS.U16 [R36+UR9+0x4d00], R50 ;  /* 0x004d003224007988 */ /* 0x0003e80008000409 */
[----:B------:R2:W-:Y:S04]  /*d300*/  STS.U16 [R36+UR9+0x5100], R48 ;  /* 0x0051003024007988 */ /* 0x0005e80008000409 */
[----:B0-----:R-:W3:Y:S04]  /*d310*/  LDL.LU R51, [R1+0x6c0] ;  /* 0x0006c00001337983 */ /* 0x001ee80000300800 */
[----:B-1----:R-:W5:Y:S04]  /*d320*/  LDL.LU R50, [R1+0x6bc] ;  /* 0x0006bc0001327983 */ /* 0x002f680000300800 */
[----:B--2---:R-:W2:Y:S04]  /*d330*/  LDL.LU R48, [R1+0x6b8] ;  /* 0x0006b80001307983 */ /* 0x004ea80000300800 */
[----:B------:R0:W-:Y:S04]  /*d340*/  STS.U16 [R36+UR9+0x5500], R49 ;  /* 0x0055003124007988 */ /* 0x0001e80008000409 */
[----:B------:R1:W-:Y:S04]  /*d350*/  STS.U16 [R36+UR9+0x5900], R44 ;  /* 0x0059002c24007988 */ /* 0x0003e80008000409 */
[----:B------:R4:W-:Y:S04]  /*d360*/  STS.U16 [R36+UR9+0x5d00], R45 ;  /* 0x005d002d24007988 */ /* 0x0009e80008000409 */
[----:B0-----:R-:W2:Y:S04]  /*d370*/  LDL.LU R49, [R1+0x6b4] ;  /* 0x0006b40001317983 */ /* 0x001ea80000300800 */
[----:B-1----:R-:W2:Y:S04]  /*d380*/  LDL.LU R44, [R1+0x6b0] ;  /* 0x0006b000012c7983 */ /* 0x002ea80000300800 */
[----:B----4-:R-:W4:Y:S04]  /*d390*/  LDL.LU R45, [R1+0x6ac] ;  /* 0x0006ac00012d7983 */ /* 0x010f280000300800 */
[----:B------:R0:W-:Y:S04]  /*d3a0*/  STS.U16 [R36+UR9+0x6100], R41 ;  /* 0x0061002924007988 */ /* 0x0001e80008000409 */
[----:B------:R1:W-:Y:S04]  /*d3b0*/  STS.U16 [R36+UR9+0x6500], R84 ;  /* 0x0065005424007988 */ /* 0x0003e80008000409 */
[----:B------:R1:W-:Y:S04]  /*d3c0*/  STS.U16 [R36+UR9+0x6900], R85 ;  /* 0x0069005524007988 */ /* 0x0003e80008000409 */
[----:B0-----:R-:W2:Y:S04]  /*d3d0*/  LDL.LU R41, [R1+0x6a8] ;  /* 0x0006a80001297983 */ /* 0x001ea80000300800 */
[----:B-1----:R-:W2:Y:S04]  /*d3e0*/  LDL.LU R84, [R1+0x6a4] ;  /* 0x0006a40001547983 */ /* 0x002ea80000300800 */
[----:B------:R-:W2:Y:S04]  /*d3f0*/  LDL.LU R85, [R1+0x6a0] ;  /* 0x0006a00001557983 */ /* 0x000ea80000300800 */
[----:B------:R0:W-:Y:S04]  /*d400*/  STS.U16 [R36+UR9+0x6d00], R80 ;  /* 0x006d005024007988 */ /* 0x0001e80008000409 */
[----:B------:R1:W-:Y:S04]  /*d410*/  STS.U16 [R36+UR9+0x7100], R81 ;  /* 0x0071005124007988 */ /* 0x0003e80008000409 */
[----:B------:R1:W-:Y:S04]  /*d420*/  STS.U16 [R36+UR9+0x7500], R38 ;  /* 0x0075002624007988 */ /* 0x0003e80008000409 */
[----:B0-----:R-:W2:Y:S04]  /*d430*/  LDL.LU R80, [R1+0x69c] ;  /* 0x00069c0001507983 */ /* 0x001ea80000300800 */
[----:B-1----:R-:W2:Y:S04]  /*d440*/  LDL.LU R81, [R1+0x698] ;  /* 0x0006980001517983 */ /* 0x002ea80000300800 */
[----:B------:R-:W2:Y:S04]  /*d450*/  LDL.LU R38, [R1+0x694] ;  /* 0x0006940001267983 */ /* 0x000ea80000300800 */
[----:B------:R0:W-:Y:S04]  /*d460*/  STS.U16 [R36+UR9+0x7900], R39 ;  /* 0x0079002724007988 */ /* 0x0001e80008000409 */
[----:B0-----:R-:W4:Y:S04]  /*d470*/  LDL.LU R39, [R1+0x690] ;  /* 0x0006900001277983 */ /* 0x001f280000300800 */
[----:B------:R0:W-:Y:S04]  /*d480*/  STS.U16 [R36+UR9+0x7d00], R37 ;  /* 0x007d002524007988 */ /* 0x0001e80008000409 */
[----:B------:R1:W-:Y:S04]  /*d490*/  STS.U16 [R40+UR9+0x200], R20 ;  /* 0x0002001428007988 */ /* 0x0003e80008000409 */
[----:B------:R1:W-:Y:S04]  /*d4a0*/  STS.U16 [R40+UR9+0x600], R21 ;  /* 0x0006001528007988 */ /* 0x0003e80008000409 */
[----:B0-----:R-:W4:Y:S04]  /*d4b0*/  LDL.LU R36, [R1+0x68c] ;  /* 0x00068c0001247983 */ /* 0x001f280000300800 */
[----:B------:R-:W4:Y:S04]  /*d4c0*/  LDL.LU R37, [R1+0x688] ;  /* 0x0006880001257983 */ /* 0x000f280000300800 */
        /* <DEDUP_REMOVED lines=21> */
[----:B---3--:R1:W-:Y:S04]  /*d620*/  STS.U16 [R40+UR9+0x3200], R165 ;  /* 0x003200a528007988 */ /* 0x0083e80008000409 */
[----:B------:R3:W-:Y:S04]  /*d630*/  STS.U16 [R40+UR9+0x3600], R164 ;  /* 0x003600a428007988 */ /* 0x0007e80008000409 */
[----:B0-----:R-:W4:Y:S04]  /*d640*/  LDL.LU R2, [R1+0x658] ;  /* 0x0006580001027983 */ /* 0x001f280000300800 */
[----:B-1----:R-:W4:Y:S04]  /*d650*/  LDL.LU R165, [R1+0x654] ;  /* 0x0006540001a57983 */ /* 0x002f280000300800 */
[----:B---3--:R-:W3:Y:S01]  /*d660*/  LDL.LU R164, [R1+0x650] ;  /* 0x0006500001a47983 */ /* 0x008ee20000300800 */
[----:B--2---:R-:W-:-:S06]  /*d670*/  PRMT R38, RZ, 0x7610, R38 ;  /* 0x00007610ff267816 */ /* 0x004fcc0000000026 */
[----:B------:R-:W2:Y:S01]  /*d680*/  @P0 LDG.E.U16 R38, desc[UR20][R14.64] ;  /* 0x000000140e260981 */ /* 0x000ea2000c1e1500 */
[----:B----4-:R-:W-:-:S06]  /*d690*/  PRMT R39, RZ, 0x7610, R39 ;  /* 0x00007610ff277816 */ /* 0x010fcc0000000027 */
[----:B------:R0:W4:Y:S04]  /*d6a0*/  @P0 LDG.E.U16 R39, desc[UR20][R34.64] ;  /* 0x0000001422270981 */ /* 0x000128000c1e1500 */
[----:B------:R-:W0:Y:S04]  /*d6b0*/  LDL.LU.64 R34, [R1+0x648] ;  /* 0x0006480001227983 */ /* 0x000e280000300a00 */
[----:B------:R-:W2:Y:S01]  /*d6c0*/  LDL.LU.64 R14, [R1+0x640] ;  /* 0x00064000010e7983 */ /* 0x000ea20000300a00 */
[----:B------:R-:W-:Y:S02]  /*d6d0*/  PRMT R37, RZ, 0x7610, R37 ;  /* 0x00007610ff257816 */ /* 0x000fe40000000025 */
[----:B------:R-:W-:-:S04]  /*d6e0*/  PRMT R36, RZ, 0x7610, R36 ;  /* 0x00007610ff247816 */ /* 0x000fc80000000024 */
[----:B------:R-:W3:Y:S04]  /*d6f0*/  @P0 LDG.E.U16 R37, desc[UR20][R54.64] ;  /* 0x0000001436250981 */ /* 0x000ee8000c1e1500 */
[----:B------:R-:W3:Y:S04]  /*d700*/  @P0 LDG.E.U16 R36, desc[UR20][R52.64] ;  /* 0x0000001434240981 */ /* 0x000ee8000c1e1500 */
[----:B------:R-:W5:Y:S04]  /*d710*/  LDL.LU.64 R54, [R1+0x638] ;  /* 0x0006380001367983 */ /* 0x000f680000300a00 */
[----:B------:R-:W5:Y:S01]  /*d720*/  LDL.LU.64 R52, [R1+0x630] ;  /* 0x0006300001347983 */ /* 0x000f620000300a00 */
[----:B0-----:R-:W-:-:S02]  /*d730*/  PRMT R35, RZ, 0x7610, R35 ;  /* 0x00007610ff237816 */ /* 0x001fc40000000023 */
[----:B--2---:R-:W-:-:S04]  /*d740*/  PRMT R15, RZ, 0x7610, R15 ;  /* 0x00007610ff0f7816 */ /* 0x004fc8000000000f */
[----:B------:R0:W2:Y:S04]  /*d750*/  @P0 LDG.E.U16 R35, desc[UR20][R32.64] ;  /* 0x0000001420230981 */ /* 0x0000a8000c1e1500 */
[----:B------:R1:W2:Y:S04]  /*d760*/  @P0 LDG.E.U16 R15, desc[UR20][R30.64] ;  /* 0x000000141e0f0981 */ /* 0x0002a8000c1e1500 */
[----:B------:R-:W0:Y:S04]  /*d770*/  LDL.LU.64 R32, [R1+0x628] ;  /* 0x0006280001207983 */ /* 0x000e280000300a00 */
[----:B------:R-:W1:Y:S01]  /*d780*/  LDL.LU.64 R30, [R1+0x620] ;  /* 0x00062000011e7983 */ /* 0x000e620000300a00 */
[----:B------:R-:W-:-:S06]  /*d790*/  PRMT R34, RZ, 0x7610, R34 ;  /* 0x00007610ff227816 */ /* 0x000fcc0000000022 */
[----:B------:R-:W2:Y:S04]  /*d7a0*/  @P0 LDG.E.U16 R34, desc[UR20][R28.64] ;  /* 0x000000141c220981 */ /* 0x000ea8000c1e1500 */
[----:B------:R-:W2:Y:S01]  /*d7b0*/  LDL.LU.64 R28, [R1+0x618] ;  /* 0x00061800011c7983 */ /* 0x000ea20000300a00 */
[----:B0-----:R-:W-:Y:S02]  /*d7c0*/  PRMT R33, RZ, 0x7610, R33 ;  /* 0x00007610ff217816 */ /* 0x001fe40000000021 */
[----:B------:R-:W-:Y:S02]  /*d7d0*/  PRMT R32, RZ, 0x7610, R32 ;  /* 0x00007610ff207816 */ /* 0x000fe40000000020 */
[----:B-1----:R-:W-:Y:S02]  /*d7e0*/  PRMT R31, RZ, 0x7610, R31 ;  /* 0x00007610ff1f7816 */ /* 0x002fe4000000001f */
[----:B------:R-:W2:Y:S04]  /*d7f0*/  @P0 LDG.E.U16 R33, desc[UR20][R26.64] ;  /* 0x000000141a210981 */ /* 0x000ea8000c1e1500 */
[----:B------:R-:W2:Y:S04]  /*d800*/  @P0 LDG.E.U16 R32, desc[UR20][R22.64] ;  /* 0x0000001416200981 */ /* 0x000ea8000c1e1500 */
[----:B------:R0:W2:Y:S04]  /*d810*/  @P0 LDG.E.U16 R31, desc[UR20][R6.64] ;  /* 0x00000014061f0981 */ /* 0x0000a8000c1e1500 */
[----:B------:R-:W2:Y:S04]  /*d820*/  LDL.LU.64 R26, [R1+0x610] ;  /* 0x00061000011a7983 */ /* 0x000ea80000300a00 */
[----:B------:R-:W2:Y:S04]  /*d830*/  LDL.LU.64 R22, [R1+0x608] ;  /* 0x0006080001167983 */ /* 0x000ea80000300a00 */
[----:B------:R-:W0:Y:S01]  /*d840*/  LDL.LU.64 R6, [R1+0x600] ;  /* 0x0006000001067983 */ /* 0x000e220000300a00 */
[----:B------:R-:W-:-:S02]  /*d850*/  PRMT R0, RZ, 0x7610, R0 ;  /* 0x00007610ff007816 */ /* 0x000fc40000000000 */
[----:B------:R-:W-:Y:S02]  /*d860*/  PRMT R51, RZ, 0x7610, R51 ;  /* 0x00007610ff337816 */ /* 0x000fe40000000033 */
[----:B---3--:R-:W-:Y:S02]  /*d870*/  PRMT R164, RZ, 0x7610, R164 ;  /* 0x00007610ffa47816 */ /* 0x008fe400000000a4 */
[----:B------:R-:W-:Y:S01]  /*d880*/  PRMT R165, RZ, 0x7610, R165 ;  /* 0x00007610ffa57816 */ /* 0x000fe200000000a5 */
[----:B------:R-:W3:Y:S01]  /*d890*/  @P0 LDG.E.U16 R0, desc[UR20][R90.64] ;  /* 0x000000145a000981 */ /* 0x000ee2000c1e1500 */
[----:B------:R-:W-:Y:S02]  /*d8a0*/  PRMT R85, RZ, 0x7610, R85 ;  /* 0x00007610ff557816 */ /* 0x000fe40000000055 */
[----:B------:R-:W-:Y:S01]  /*d8b0*/  PRMT R84, RZ, 0x7610, R84 ;  /* 0x00007610ff547816 */ /* 0x000fe20000000054 */
[----:B------:R-:W2:Y:S01]  /*d8c0*/  @P0 LDG.E.U16 R51, desc[UR20][R92.64] ;  /* 0x000000145c330981 */ /* 0x000ea2000c1e1500 */
[----:B------:R-:W-:-:S02]  /*d8d0*/  PRMT R81, RZ, 0x7610, R81 ;  /* 0x00007610ff517816 */ /* 0x000fc40000000051 */
[----:B------:R-:W-:Y:S01]  /*d8e0*/  PRMT R30, RZ, 0x7610, R30 ;  /* 0x00007610ff1e7816 */ /* 0x000fe2000000001e */
[----:B------:R-:W2:Y:S01]  /*d8f0*/  @P0 LDG.E.U16 R164, desc[UR20][R94.64] ;  /* 0x000000145ea40981 */ /* 0x000ea2000c1e1500 */
[----:B------:R-:W-:Y:S02]  /*d900*/  PRMT R80, RZ, 0x7610, R80 ;  /* 0x00007610ff507816 */ /* 0x000fe40000000050 */
[----:B------:R-:W-:Y:S01]  /*d910*/  PRMT R21, RZ, 0x7610, R21 ;  /* 0x00007610ff157816 */ /* 0x000fe20000000015 */
[----:B------:R-:W2:Y:S01]  /*d920*/  @P0 LDG.E.U16 R165, desc[UR20][R96.64] ;  /* 0x0000001460a50981 */ /* 0x000ea2000c1e1500 */
[----:B------:R-:W-:Y:S02]  /*d930*/  PRMT R18, RZ, 0x7610, R18 ;  /* 0x00007610ff127816 */ /* 0x000fe40000000012 */
[----:B------:R-:W-:Y:S01]  /*d940*/  PRMT R49, RZ, 0x7610, R49 ;  /* 0x00007610ff317816 */ /* 0x000fe20000000031 */
[----:B------:R-:W4:Y:S01]  /*d950*/  @P0 LDG.E.U16 R85, desc[UR20][R98.64] ;  /* 0x0000001462550981 */ /* 0x000f22000c1e1500 */
[----:B------:R-:W-:-:S02]  /*d960*/  PRMT R11, RZ, 0x7610, R11 ;  /* 0x00007610ff0b7816 */ /* 0x000fc4000000000b */
[----:B------:R-:W-:Y:S01]  /*d970*/  PRMT R9, RZ, 0x7610, R9 ;  /* 0x00007610ff097816 */ /* 0x000fe20000000009 */
[----:B------:R-:W4:Y:S01]  /*d980*/  @P0 LDG.E.U16 R84, desc[UR20][R100.64] ;  /* 0x0000001464540981 */ /* 0x000f22000c1e1500 */
[----:B------:R-:W-:-:S03]  /*d990*/  PRMT R48, RZ, 0x7610, R48 ;  /* 0x00007610ff307816 */ /* 0x000fc60000000030 */
[----:B------:R-:W4:Y:S01]  /*d9a0*/  @P0 LDG.E.U16 R81, desc[UR20][R102.64] ;  /* 0x0000001466510981 */ /* 0x000f22000c1e1500 */
[----:B------:R-:W-:-:S03]  /*d9b0*/  PRMT R45, RZ, 0x7610, R45 ;  /* 0x00007610ff2d7816 */ /* 0x000fc6000000002d */
[----:B------:R-:W4:Y:S01]  /*d9c0*/  @P0 LDG.E.U16 R30, desc[UR20][R24.64] ;  /* 0x00000014181e0981 */ /* 0x000f22000c1e1500 */
[----:B------:R-:W-:-:S03]  /*d9d0*/  PRMT R44, RZ, 0x7610, R44 ;  /* 0x00007610ff2c7816 */ /* 0x000fc6000000002c */
[----:B------:R-:W4:Y:S01]  /*d9e0*/  @P0 LDG.E.U16 R80, desc[UR20][R104.64] ;  /* 0x0000001468500981 */ /* 0x000f22000c1e1500 */
[----:B------:R-:W-:-:S03]  /*d9f0*/  PRMT R41, RZ, 0x7610, R41 ;  /* 0x00007610ff297816 */ /* 0x000fc60000000029 */
[----:B------:R-:W4:Y:S04]  /*da00*/  @P0 LDG.E.U16 R21, desc[UR20][R106.64] ;  /* 0x000000146a150981 */ /* 0x000f28000c1e1500 */
[----:B------:R-:W4:Y:S01]  /*da10*/  LDL.LU.64 R24, [R1+0x5f8] ;  /* 0x0005f80001187983 */ /* 0x000f220000300a00 */
[----:B------:R-:W-:-:S03]  /*da20*/  PRMT R12, RZ, 0x7610, R12 ;  /* 0x00007610ff0c7816 */ /* 0x000fc6000000000c */
[----:B------:R-:W4:Y:S01]  /*da30*/  @P0 LDG.E.U16 R18, desc[UR20][R108.64] ;  /* 0x000000146c120981 */ /* 0x000f22000c1e1500 */
[----:B------:R-:W-:-:S03]  /*da40*/  PRMT R5, RZ, 0x7610, R5 ;  /* 0x00007610ff057816 */ /* 0x000fc60000000005 */
[----:B------:R-:W4:Y:S04]  /*da50*/  @P0 LDG.E.U16 R49, desc[UR20][R110.64] ;  /* 0x000000146e310981 */ /* 0x000f28000c1e1500 */
[----:B------:R-:W4:Y:S04]  /*da60*/  @P0 LDG.E.U16 R11, desc[UR20][R112.64] ;  /* 0x00000014700b0981 */ /* 0x000f28000c1e1500 */
[----:B------:R-:W4:Y:S04]  /*da70*/  @P0 LDG.E.U16 R9, desc[UR20][R114.64] ;  /* 0x0000001472090981 */ /* 0x000f28000c1e1500 */
[----:B------:R-:W4:Y:S04]  /*da80*/  @P0 LDG.E.U16 R48, desc[UR20][R116.64] ;  /* 0x0000001474300981 */ /* 0x000f28000c1e1500 */
[----:B------:R-:W4:Y:S04]  /*da90*/  @P0 LDG.E.U16 R45, desc[UR20][R118.64] ;  /* 0x00000014762d0981 */ /* 0x000f28000c1e1500 */
[----:B------:R-:W4:Y:S04]  /*daa0*/  @P0 LDG.E.U16 R44, desc[UR20][R120.64] ;  /* 0x00000014782c0981 */ /* 0x000f28000c1e1500 */
[----:B------:R-:W4:Y:S04]  /*dab0*/  @P0 LDG.E.U16 R41, desc[UR20][R122.64] ;  /* 0x000000147a290981 */ /* 0x000f28000c1e1500 */
[----:B------:R-:W4:Y:S04]  /*dac0*/  @P0 LDG.E.U16 R12, desc[UR20][R124.64] ;  /* 0x000000147c0c0981 */ /* 0x000f28000c1e1500 */
[----:B------:R-:W4:Y:S01]  /*dad0*/  @P0 LDG.E.U16 R5, desc[UR20][R88.64] ;  /* 0x0000001458050981 */ /* 0x000f22000c1e1500 */
[----:B0-----:R-:W-:-:S06]  /*dae0*/  PRMT R6, RZ, 0x7610, R6 ;  /* 0x00007610ff067816 */ /* 0x001fcc0000000006 */
[----:B------:R0:W4:Y:S04]  /*daf0*/  @P0 LDG.E.U16 R6, desc[UR20][R16.64] ;  /* 0x0000001410060981 */ /* 0x000128000c1e1500 */
[----:B------:R-:W0:Y:S04]  /*db00*/  LDL.LU.64 R16, [R1+0x5f0] ;  /* 0x0005f00001107983 */ /* 0x000e280000300a00 */
[----:B---3--:R1:W-:Y:S01]  /*db10*/  STS.U16 [R40+UR9+0x3a00], R0 ;  /* 0x003a000028007988 */ /* 0x0083e20008000409 */
[----:B--2---:R-:W-:-:S03]  /*db20*/  PRMT R29, RZ, 0x7610, R29 ;  /* 0x00007610ff1d7816 */ /* 0x004fc6000000001d */
[----:B------:R2:W-:Y:S01]  /*db30*/  STS.U16 [R40+UR9+0x3e00], R51 ;  /* 0x003e003328007988 */ /* 0x0005e20008000409 */
[----:B------:R-:W-:-:S03]  /*db40*/  PRMT R22, RZ, 0x7610, R22 ;  /* 0x00007610ff167816 */ /* 0x000fc60000000016 */
[----:B------:R3:W-:Y:S04]  /*db50*/  STS.U16 [R40+UR9+0x4200], R164 ;  /* 0x004200a428007988 */ /* 0x0007e80008000409 */
[----:B------:R-:W-:Y:S04]  /*db60*/  STS.U16 [R40+UR9+0x4600], R165 ;  /* 0x004600a528007988 */ /* 0x000fe80008000409 */
[----:B----4-:R-:W-:Y:S04]  /*db70*/  STS.U16 [R40+UR9+0x4a00], R85 ;  /* 0x004a005528007988 */ /* 0x010fe80008000409 */
[----:B------:R-:W-:Y:S04]  /*db80*/  STS.U16 [R40+UR9+0x4e00], R84 ;  /* 0x004e005428007988 */ /* 0x000fe80008000409 */
[----:B------:R-:W-:Y:S04]  /*db90*/  STS.U16 [R40+UR9+0x5200], R81 ;  /* 0x0052005128007988 */ /* 0x000fe80008000409 */
[----:B------:R-:W-:Y:S04]  /*dba0*/  STS.U16 [R40+UR9+0x5600], R80 ;  /* 0x0056005028007988 */ /* 0x000fe80008000409 */
[----:B-1----:R-:W4:Y:S04]  /*dbb0*/  LDL.LU R0, [R1+0x5ec] ;  /* 0x0005ec0001007983 */ /* 0x002f280000300800 */
[----:B------:R1:W-:Y:S04]  /*dbc0*/  STS.U16 [R40+UR9+0x5a00], R21 ;  /* 0x005a001528007988 */ /* 0x0003e80008000409 */
[----:B--2---:R2:W5:Y:S04]  /*dbd0*/  LDL.LU R51, [R1+0x5e8] ;  /* 0x0005e80001337983 */ /* 0x0045680000300800 */
[----:B------:R1:W-:Y:S01]  /*dbe0*/  STS.U16 [R40+UR9+0x5e00], R18 ;  /* 0x005e001228007988 */ /* 0x0003e20008000409 */
[----:B------:R-:W-:-:S03]  /*dbf0*/  PRMT R14, RZ, 0x7610, R14 ;  /* 0x00007610ff0e7816 */ /* 0x000fc6000000000e */
[----:B------:R-:W2:Y:S04]  /*dc00*/  @P0 LDG.E.U16 R29, desc[UR20][R126.64] ;  /* 0x000000147e1d0981 */ /* 0x000ea8000c1e1500 */
[----:B---3--:R-:W3:Y:S04]  /*dc10*/  LDL.LU R164, [R1+0x5e4] ;  /* 0x0005e40001a47983 */ /* 0x008ee80000300800 */
[----:B------:R-:W-:Y:S01]  /*dc20*/  STS.U16 [R40+UR9+0x6200], R49 ;  /* 0x0062003128007988 */ /* 0x000fe20008000409 */
[----:B------:R-:W-:-:S03]  /*dc30*/  PRMT R13, RZ, 0x7610, R13 ;  /* 0x00007610ff0d7816 */ /* 0x000fc6000000000d */
[----:B------:R-:W3:Y:S04]  /*dc40*/  @P0 LDG.E.U16 R22, desc[UR20][R128.64] ;  /* 0x0000001480160981 */ /* 0x000ee8000c1e1500 */
[----:B-1----:R-:W4:Y:S04]  /*dc50*/  LDL.LU R21, [R1+0x2e4] ;  /* 0x0002e40001157983 */ /* 0x002f280000300800 */
[----:B------:R1:W-:Y:S04]  /*dc60*/  STS.U16 [R40+UR9+0x6600], R11 ;  /* 0x0066000b28007988 */ /* 0x0003e80008000409 */
[----:B------:R-:W4:Y:S04]  /*dc70*/  LDL.LU R18, [R1+0x280] ;  /* 0x0002800001127983 */ /* 0x000f280000300800 */
[----:B------:R1:W-:Y:S04]  /*dc80*/  STS.U16 [R40+UR9+0x6a00], R9 ;  /* 0x006a000928007988 */ /* 0x0003e80008000409 */
[----:B------:R-:W-:Y:S04]  /*dc90*/  STS.U16 [R40+UR9+0x6e00], R48 ;  /* 0x006e003028007988 */ /* 0x000fe80008000409 */
[----:B------:R-:W-:Y:S01]  /*dca0*/  STS.U16 [R40+UR9+0x7200], R45 ;  /* 0x0072002d28007988 */ /* 0x000fe20008000409 */
[----:B------:R-:W-:-:S03]  /*dcb0*/  PRMT R10, RZ, 0x7610, R10 ;  /* 0x00007610ff0a7816 */ /* 0x000fc6000000000a */
[----:B-1----:R-:W4:Y:S04]  /*dcc0*/  LDL.LU R11, [R1+0x2d0] ;  /* 0x0002d000010b7983 */ /* 0x002f280000300800 */
[----:B------:R-:W-:Y:S01]  /*dcd0*/  STS.U16 [R40+UR9+0x7600], R44 ;  /* 0x0076002c28007988 */ /* 0x000fe20008000409 */
[----:B------:R-:W-:-:S03]  /*dce0*/  PRMT R8, RZ, 0x7610, R8 ;  /* 0x00007610ff087816 */ /* 0x000fc60000000008 */
[----:B------:R-:W4:Y:S04]  /*dcf0*/  LDL.LU R9, [R1+0x27c] ;  /* 0x00027c0001097983 */ /* 0x000f280000300800 */
[----:B------:R-:W-:Y:S04]  /*dd00*/  STS.U16 [R40+UR9+0x7a00], R41 ;  /* 0x007a002928007988 */ /* 0x000fe80008000409 */
[----:B------:R-:W-:Y:S04]  /*dd10*/  STS.U16 [R40+UR9+0x7e00], R12 ;  /* 0x007e000c28007988 */ /* 0x000fe80008000409 */
[----:B------:R1:W-:Y:S04]  /*dd20*/  STS.U16 [R19+UR9+0x7f00], R5 ;  /* 0x007f000513007988 */ /* 0x0003e80008000409 */
[----:B------:R-:W4:Y:S04]  /*dd30*/  @P0 LDG.E.U16 R14, desc[UR20][R134.64] ;  /* 0x00000014860e0981 */ /* 0x000f28000c1e1500 */
[----:B------:R-:W-:Y:S01]  /*dd40*/  STS.U16 [R19+UR9+0x300], R39 ;  /* 0x0003002713007988 */ /* 0x000fe20008000409 */
[----:B------:R-:W-:-:S03]  /*dd50*/  PRMT R7, RZ, 0x7610, R7 ;  /* 0x00007610ff077816 */ /* 0x000fc60000000007 */
[----:B------:R-:W4:Y:S04]  /*dd60*/  @P0 LDG.E.U16 R13, desc[UR20][R136.64] ;  /* 0x00000014880d0981 */ /* 0x000f28000c1e1500 */
[----:B-1----:R-:W4:Y:S04]  /*dd70*/  LDL.LU R5, [R1+0x278] ;  /* 0x0002780001057983 */ /* 0x002f280000300800 */
[----:B------:R-:W-:Y:S01]  /*dd80*/  STS.U16 [R19+UR9+0x700], R38 ;  /* 0x0007002613007988 */ /* 0x000fe20008000409 */
[----:B------:R-:W-:-:S03]  /*dd90*/  PRMT R4, RZ, 0x7610, R4 ;  /* 0x00007610ff047816 */ /* 0x000fc60000000004 */
[----:B------:R-:W4:Y:S04]  /*dda0*/  LDL.LU R12, [R1+0x274] ;  /* 0x00027400010c7983 */ /* 0x000f280000300800 */
[----:B------:R-:W-:Y:S04]  /*ddb0*/  STS.U16 [R19+UR9+0xb00], R37 ;  /* 0x000b002513007988 */ /* 0x000fe80008000409 */
[----:B------:R-:W-:Y:S04]  /*ddc0*/  STS.U16 [R19+UR9+0xf00], R36 ;  /* 0x000f002413007988 */ /* 0x000fe80008000409 */
[----:B------:R-:W-:Y:S04]  /*ddd0*/  STS.U16 [R19+UR9+0x1300], R35 ;  /* 0x0013002313007988 */ /* 0x000fe80008000409 */
[----:B------:R-:W4:Y:S04]  /*dde0*/  @P0 LDG.E.U16 R10, desc[UR20][R138.64] ;  /* 0x000000148a0a0981 */ /* 0x000f28000c1e1500 */
[----:B------:R1:W-:Y:S04]  /*ddf0*/  STS.U16 [R19+UR9+0x1700], R15 ;  /* 0x0017000f13007988 */ /* 0x0003e80008000409 */
[----:B------:R-:W4:Y:S04]  /*de00*/  @P0 LDG.E.U16 R8, desc[UR20][R140.64] ;  /* 0x000000148c080981 */ /* 0x000f28000c1e1500 */
[----:B------:R-:W4:Y:S04]  /*de10*/  @P0 LDG.E.U16 R7, desc[UR20][R142.64] ;  /* 0x000000148e070981 */ /* 0x000f28000c1e1500 */
[----:B-1----:R-:W4:Y:S04]  /*de20*/  LDL.LU R15, [R1+0x270] ;  /* 0x00027000010f7983 */ /* 0x002f280000300800 */
[----:B------:R-:W4:Y:S04]  /*de30*/  LDL.LU R165, [R1+0x26c] ;  /* 0x00026c0001a57983 */ /* 0x000f280000300800 */
[----:B------:R-:W4:Y:S01]  /*de40*/  @P0 LDG.E.U16 R4, desc[UR20][R144.64] ;  /* 0x0000001490040981 */ /* 0x000f22000c1e1500 */
[----:B0-----:R-:W-:-:S02]  /*de50*/  PRMT R17, RZ, 0x7610, R17 ;  /* 0x00007610ff117816 */ /* 0x001fc40000000011 */
[----:B------:R-:W-:-:S04]  /*de60*/  PRMT R16, RZ, 0x7610, R16 ;  /* 0x00007610ff107816 */ /* 0x000fc80000000010 */
[----:B------:R-:W4:Y:S04]  /*de70*/  @P0 LDG.E.U16 R17, desc[UR20][R130.64] ;  /* 0x0000001482110981 */ /* 0x000f28000c1e1500 */
[----:B------:R-:W4:Y:S01]  /*de80*/  @P0 LDG.E.U16 R16, desc[UR20][R132.64] ;  /* 0x0000001484100981 */ /* 0x000f22000c1e1500 */
[----:B------:R-:W-:Y:S02]  /*de90*/  PRMT R28, RZ, 0x7610, R28 ;  /* 0x00007610ff1c7816 */ /* 0x000fe4000000001c */
[----:B------:R-:W-:Y:S02]  /*dea0*/  PRMT R27, RZ, 0x7610, R27 ;  /* 0x00007610ff1b7816 */ /* 0x000fe4000000001b */
[----:B------:R-:W-:Y:S02]  /*deb0*/  PRMT R2, RZ, 0x7610, R2 ;  /* 0x00007610ff027816 */ /* 0x000fe40000000002 */
[----:B------:R-:W-:Y:S01]  /*dec0*/  PRMT R26, RZ, 0x7610, R26 ;  /* 0x00007610ff1a7816 */ /* 0x000fe2000000001a */
[----:B------:R-:W4:Y:S01]  /*ded0*/  @P0 LDG.E.U16 R28, desc[UR20][R146.64] ;  /* 0x00000014921c0981 */ /* 0x000f22000c1e1500 */
[----:B------:R-:W-:-:S03]  /*dee0*/  PRMT R25, RZ, 0x7610, R25 ;  /* 0x00007610ff197816 */ /* 0x000fc60000000019 */
[----:B------:R-:W4:Y:S04]  /*def0*/  @P0 LDG.E.U16 R27, desc[UR20][R148.64] ;  /* 0x00000014941b0981 */ /* 0x000f28000c1e1500 */
[----:B------:R-:W4:Y:S04]  /*df00*/  @P0 LDG.E.U16 R2, desc[UR20][R150.64] ;  /* 0x0000001496020981 */ /* 0x000f28000c1e1500 */
[----:B------:R-:W4:Y:S04]  /*df10*/  @P0 LDG.E.U16 R26, desc[UR20][R152.64] ;  /* 0x00000014981a0981 */ /* 0x000f28000c1e1500 */
[----:B------:R-:W4:Y:S04]  /*df20*/  @P0 LDG.E.U16 R25, desc[UR20][R154.64] ;  /* 0x000000149a190981 */ /* 0x000f28000c1e1500 */
[----:B------:R-:W-:Y:S04]  /*df30*/  STS.U16 [R19+UR9+0x1b00], R34 ;  /* 0x001b002213007988 */ /* 0x000fe80008000409 */
[----:B------:R-:W-:Y:S04]  /*df40*/  STS.U16 [R19+UR9+0x1f00], R33 ;  /* 0x001f002113007988 */ /* 0x000fe80008000409 */
[----:B------:R-:W-:Y:S04]  /*df50*/  STS.U16 [R19+UR9+0x2300], R32 ;  /* 0x0023002013007988 */ /* 0x000fe80008000409 */
[----:B------:R-:W-:Y:S04]  /*df60*/  STS.U16 [R19+UR9+0x2700], R31 ;  /* 0x0027001f13007988 */ /* 0x000fe80008000409 */
[----:B------:R-:W-:Y:S04]  /*df70*/  STS.U16 [R19+UR9+0x2b00], R30 ;  /* 0x002b001e13007988 */ /* 0x000fe80008000409 */
[----:B------:R0:W-:Y:S04]  /*df80*/  STS.U16 [R19+UR9+0x2f00], R6 ;  /* 0x002f000613007988 */ /* 0x0001e80008000409 */
[----:B--2---:R-:W-:Y:S04]  /*df90*/  STS.U16 [R19+UR9+0x3300], R29 ;  /* 0x0033001d13007988 */ /* 0x004fe80008000409 */
[----:B---3--:R4:W-:Y:S01]  /*dfa0*/  STS.U16 [R19+UR9+0x3700], R22 ;  /* 0x0037001613007988 */ /* 0x0089e20008000409 */
[----:B------:R-:W-:-:S02]  /*dfb0*/  PRMT R24, RZ, 0x7610, R24 ;  /* 0x00007610ff187816 */ /* 0x000fc40000000018 */
[----:B------:R-:W-:Y:S01]  /*dfc0*/  PRMT R23, RZ, 0x7610, R23 ;  /* 0x00007610ff177816 */ /* 0x000fe20000000017 */
[----:B0-----:R-:W2:Y:S01]  /*dfd0*/  LDL.LU R6, [R1+0x268] ;  /* 0x0002680001067983 */ /* 0x001ea20000300800 */
[----:B------:R-:W-:-:S03]  /*dfe0*/  PRMT R20, RZ, 0x7610, R20 ;  /* 0x00007610ff147816 */ /* 0x000fc60000000014 */
[----:B------:R-:W3:Y:S01]  /*dff0*/  @P0 LDG.E.U16 R24, desc[UR20][R156.64] ;  /* 0x000000149c180981 */ /* 0x000ee2000c1e1500 */
[----:B----4-:R-:W-:-:S03]  /*e000*/  SHF.R.S32.HI R22, RZ, 0x1f, R18 ;  /* 0x0000001fff167819 */ /* 0x010fc60000011412 */
[----:B------:R-:W4:Y:S01]  /*e010*/  @P0 LDG.E.U16 R23, desc[UR20][R158.64] ;  /* 0x000000149e170981 */ /* 0x000f22000c1e1500 */
[----:B------:R-:W-:-:S03]  /*e020*/  SHF.L.U64.HI R22, R18, 0x1, R22 ;  /* 0x0000000112167819 */ /* 0x000fc60000010216 */
[----:B------:R-:W2:Y:S04]  /*e030*/  @P0 LDG.E.U16 R20, desc[UR20][R160.64] ;  /* 0x00000014a0140981 */ /* 0x000ea8000c1e1500 */
[----:B------:R0:W-:Y:S04]  /*e040*/  STS.U16 [R19+UR9+0x3b00], R17 ;  /* 0x003b001113007988 */ /* 0x0001e80008000409 */
[----:B------:R1:W-:Y:S01]  /*e050*/  STS.U16 [R19+UR9+0x3f00], R16 ;  /* 0x003f001013007988 */ /* 0x0003e20008000409 */
[----:B0-----:R-:W-:-:S03]  /*e060*/  LEA R17, P3, R9, R21, 0x1 ;  /* 0x0000001509117211 */ /* 0x001fc600078608ff */
[----:B------:R0:W-:Y:S01]  /*e070*/  STS.U16 [R19+UR9+0x4300], R14 ;  /* 0x0043000e13007988 */ /* 0x0001e20008000409 */
[----:B-1----:R-:W-:-:S03]  /*e080*/  SHF.R.S32.HI R16, RZ, 0x1f, R9 ;  /* 0x0000001fff107819 */ /* 0x002fc60000011409 */
[----:B------:R1:W-:Y:S01]  /*e090*/  STS.U16 [R19+UR9+0x4700], R13 ;  /* 0x0047000d13007988 */ /* 0x0003e20008000409 */
[----:B------:R-:W-:Y:S02]  /*e0a0*/  LEA.HI.X R9, R9, R22, R16, 0x1, P3 ;  /* 0x0000001609097211 */ /* 0x000fe400018f0c10 */
[----:B0-----:R-:W-:Y:S01]  /*e0b0*/  SHF.R.S32.HI R14, RZ, 0x1f, R12 ;  /* 0x0000001fff0e7819 */ /* 0x001fe2000001140c */
[----:B------:R0:W-:Y:S01]  /*e0c0*/  STS.U16 [R19+UR9+0x4b00], R10 ;  /* 0x004b000a13007988 */ /* 0x0001e20008000409 */
[----:B-1----:R-:W-:-:S03]  /*e0d0*/  LEA R13, P3, R12, R21, 0x1 ;  /* 0x000000150c0d7211 */ /* 0x002fc600078608ff */
[----:B------:R1:W-:Y:S01]  /*e0e0*/  STS.U16 [R19+UR9+0x4f00], R8 ;  /* 0x004f000813007988 */ /* 0x0003e20008000409 */
[----:B------:R-:W-:Y:S02]  /*e0f0*/  LEA.HI.X R14, R12, R22, R14, 0x1, P3 ;  /* 0x000000160c0e7211 */ /* 0x000fe400018f0c0e */
[----:B0-----:R-:W-:Y:S01]  /*e100*/  LEA R10, P3, R165, R21, 0x1 ;  /* 0x00000015a50a7211 */ /* 0x001fe200078608ff */
[----:B------:R0:W-:Y:S01]  /*e110*/  STS.U16 [R19+UR9+0x5300], R7 ;  /* 0x0053000713007988 */ /* 0x0001e20008000409 */
[----:B-1----:R-:W-:-:S03]  /*e120*/  SHF.R.S32.HI R8, RZ, 0x1f, R165 ;  /* 0x0000001fff087819 */ /* 0x002fc600000114a5 */
[----:B------:R1:W-:Y:S01]  /*e130*/  STS.U16 [R19+UR9+0x5700], R4 ;  /* 0x0057000413007988 */ /* 0x0003e20008000409 */
[----:B------:R-:W-:Y:S02]  /*e140*/  LEA.HI.X R165, R165, R22, R8, 0x1, P3 ;  /* 0x00000016a5a57211 */ /* 0x000fe400018f0c08 */
[----:B0-----:R-:W-:Y:S02]  /*e150*/  SHF.R.S32.HI R7, RZ, 0x1f, R164 ;  /* 0x0000001fff077819 */ /* 0x001fe400000114a4 */
[----:B-1----:R-:W-:-:S04]  /*e160*/  LEA R4, P3, R164, R21, 0x1 ;  /* 0x00000015a4047211 */ /* 0x002fc800078608ff */
[----:B------:R-:W-:Y:S02]  /*e170*/  LEA.HI.X R7, R164, R22, R7, 0x1, P3 ;  /* 0x00000016a4077211 */ /* 0x000fe400018f0c07 */
[----:B------:R-:W2:Y:S04]  /*e180*/  LDL.LU R164, [R1+0x5e0] ;  /* 0x0005e00001a47983 */ /* 0x000ea80000300800 */
[----:B------:R-:W-:Y:S04]  /*e190*/  STS.U16 [R19+UR9+0x5b00], R28 ;  /* 0x005b001c13007988 */ /* 0x000fe80008000409 */
[----:B------:R-:W-:Y:S04]  /*e1a0*/  STS.U16 [R19+UR9+0x5f00], R27 ;  /* 0x005f001b13007988 */ /* 0x000fe80008000409 */
[----:B------:R0:W-:Y:S04]  /*e1b0*/  STS.U16 [R19+UR9+0x6300], R2 ;  /* 0x0063000213007988 */ /* 0x0001e80008000409 */
[----:B------:R-:W-:Y:S01]  /*e1c0*/  STS.U16 [R19+UR9+0x6700], R26 ;  /* 0x0067001a13007988 */ /* 0x000fe20008000409 */
[----:B0-----:R-:W0:Y:S03]  /*e1d0*/  S2R R2, SR_TID.X ;  /* 0x0000000000027919 */ /* 0x001e260000002100 */
[----:B------:R1:W-:Y:S02]  /*e1e0*/  STS.U16 [R19+UR9+0x6b00], R25 ;  /* 0x006b001913007988 */ /* 0x0003e40008000409 */
[----:B-1----:R-:W1:Y:S02]  /*e1f0*/  S2R R25, SR_TID.X ;  /* 0x0000000000197919 */ /* 0x002e640000002100 */
[----:B---3--:R-:W-:Y:S04]  /*e200*/  STS.U16 [R19+UR9+0x6f00], R24 ;  /* 0x006f001813007988 */ /* 0x008fe80008000409 */
[----:B----4-:R-:W-:Y:S04]  /*e210*/  STS.U16 [R19+UR9+0x7300], R23 ;  /* 0x0073001713007988 */ /* 0x010fe80008000409 */
[----:B--2---:R1:W-:Y:S01]  /*e220*/  STS.U16 [R19+UR9+0x7700], R20 ;  /* 0x0077001413007988 */ /* 0x0043e20008000409 */
[----:B0-----:R-:W-:-:S04]  /*e230*/  SHF.R.U32.HI R2, RZ, 0x6, R2 ;  /* 0x00000006ff027819 */ /* 0x001fc80000011602 */
[----:B------:R-:W-:-:S04]  /*e240*/  SGXT.U32 R2, R2, 0x1 ;  /* 0x000000010202781a */ /* 0x000fc80000000000 */
[----:B------:R-:W-:Y:S02]  /*e250*/  LOP3.LUT R2, R2, 0x18, RZ, 0xfc, !PT ;  /* 0x0000001802027812 */ /* 0x000fe400078efcff */
[----:B-1----:R-:W-:-:S04]  /*e260*/  SHF.R.U32.HI R20, RZ, 0x6, R25 ;  /* 0x00000006ff147819 */ /* 0x002fc80000011619 */
[----:B------:R-:W-:Y:S02]  /*e270*/  SGXT.U32 R20, R20, 0x1 ;  /* 0x000000011414781a */ /* 0x000fe40000000000 */
[----:B------:R-:W-:Y:S02]  /*e280*/  SHF.R.U32.HI R23, RZ, 0x6, R25 ;  /* 0x00000006ff177819 */ /* 0x000fe40000011619 */
[----:B------:R-:W-:Y:S02]  /*e290*/  LOP3.LUT R20, R20, 0x20, RZ, 0xfc, !PT ;  /* 0x0000002014147812 */ /* 0x000fe400078efcff */
[----:B------:R-:W-:-:S04]  /*e2a0*/  SGXT.U32 R23, R23, 0x1 ;  /* 0x000000011717781a */ /* 0x000fc80000000000 */
[----:B------:R-:W-:Y:S02]  /*e2b0*/  LOP3.LUT R23, R23, 0x1c, RZ, 0xfc, !PT ;  /* 0x0000001c17177812 */ /* 0x000fe400078efcff */
[--C-:B------:R-:W-:Y:S02]  /*e2c0*/  SHF.R.U32.HI R24, RZ, 0x6, R25.reuse ;  /* 0x00000006ff187819 */ /* 0x100fe40000011619 */
[----:B------:R-:W-:-:S04]  /*e2d0*/  SHF.R.U32.HI R25, RZ, 0x6, R25 ;  /* 0x00000006ff197819 */ /* 0x000fc80000011619 */
[----:B------:R-:W-:-:S04]  /*e2e0*/  SGXT.U32 R25, R25, 0x1 ;  /* 0x000000011919781a */ /* 0x000fc80000000000 */
[----:B------:R-:W-:Y:S02]  /*e2f0*/  LOP3.LUT R25, R25, 0x1a, RZ, 0xfc, !PT ;  /* 0x0000001a19197812 */ /* 0x000fe400078efcff */
[----:B------:R-:W-:-:S04]  /*e300*/  SGXT.U32 R24, R24, 0x1 ;  /* 0x000000011818781a */ /* 0x000fc80000000000 */
[----:B------:R-:W-:Y:S02]  /*e310*/  LOP3.LUT R24, R24, 0x1e, RZ, 0xfc, !PT ;  /* 0x0000001e18187812 */ /* 0x000fe400078efcff */
[----:B------:R-:W-:Y:S02]  /*e320*/  PRMT R0, RZ, 0x7610, R0 ;  /* 0x00007610ff007816 */ /* 0x000fe40000000000 */
[----:B------:R-:W-:-:S04]  /*e330*/  SHF.R.S32.HI R29, RZ, 0x1f, R11 ;  /* 0x0000001fff1d7819 */ /* 0x000fc8000001140b */
[----:B------:R-:W2:Y:S01]  /*e340*/  @P0 LDG.E.U16 R0, desc[UR20][R162.64] ;  /* 0x00000014a2000981 */ /* 0x000ea2000c1e1500 */
[----:B------:R-:W-:-:S04]  /*e350*/  LEA R18, P0, R11, R21, 0x1 ;  /* 0x000000150b127211 */ /* 0x000fc800078008ff */
[----:B------:R-:W-:Y:S02]  /*e360*/  LEA.HI.X R11, R11, R22, R29, 0x1, P0 ;  /* 0x000000160b0b7211 */ /* 0x000fe400000f0c1d */
[----:B------:R-:W-:Y:S02]  /*e370*/  SHF.R.S32.HI R29, RZ, 0x1f, R5 ;  /* 0x0000001fff1d7819 */ /* 0x000fe40000011405 */
[----:B------:R-:W-:-:S04]  /*e380*/  LEA R16, P0, R5, R21, 0x1 ;  /* 0x0000001505107211 */ /* 0x000fc800078008ff */
[----:B------:R-:W-:Y:S02]  /*e390*/  LEA.HI.X R5, R5, R22, R29, 0x1, P0 ;  /* 0x0000001605057211 */ /* 0x000fe400000f0c1d */
[----:B------:R-:W-:Y:S02]  /*e3a0*/  SHF.R.S32.HI R29, RZ, 0x1f, R15 ;  /* 0x0000001fff1d7819 */ /* 0x000fe4000001140f */
[----:B------:R-:W-:-:S04]  /*e3b0*/  LEA R12, P0, R15, R21, 0x1 ;  /* 0x000000150f0c7211 */ /* 0x000fc800078008ff */
[----:B------:R-:W-:Y:S02]  /*e3c0*/  LEA.HI.X R15, R15, R22, R29, 0x1, P0 ;  /* 0x000000160f0f7211 */ /* 0x000fe400000f0c1d */
[----:B------:R-:W-:Y:S02]  /*e3d0*/  SHF.R.S32.HI R29, RZ, 0x1f, R6 ;  /* 0x0000001fff1d7819 */ /* 0x000fe40000011406 */
[----:B------:R-:W-:-:S04]  /*e3e0*/  LEA R8, P0, R6, R21, 0x1 ;  /* 0x0000001506087211 */ /* 0x000fc800078008ff */
[----:B------:R-:W-:Y:S01]  /*e3f0*/  LEA.HI.X R6, R6, R22, R29, 0x1, P0 ;  /* 0x0000001606067211 */ /* 0x000fe200000f0c1d */
[-C--:B------:R-:W-:Y:S02]  /*e400*/  IMAD R2, R2, R164.reuse, RZ ;  /* 0x000000a402027224 */ /* 0x080fe400078e02ff */
[-C--:B------:R-:W-:Y:S02]  /*e410*/  IMAD R26, R20, R164.reuse, RZ ;  /* 0x000000a4141a7224 */ /* 0x080fe400078e02ff */
[C---:B------:R-:W-:Y:S02]  /*e420*/  IMAD.SHL.U32 R20, R2.reuse, 0x2, RZ ;  /* 0x0000000202147824 */ /* 0x040fe400078e00ff */
[----:B------:R-:W-:Y:S02]  /*e430*/  IMAD.HI R45, R2, 0x2, RZ ;  /* 0x00000002022d7827 */ /* 0x000fe400078e02ff */
[----:B------:R-:W0:Y:S02]  /*e440*/  S2R R2, SR_TID.X ;  /* 0x0000000000027919 */ /* 0x000e240000002100 */
[----:B------:R-:W-:-:S04]  /*e450*/  IMAD R23, R23, R164, RZ ;  /* 0x000000a417177224 */ /* 0x000fc800078e02ff */
[C---:B------:R-:W-:Y:S02]  /*e460*/  IMAD.SHL.U32 R44, R23.reuse, 0x2, RZ ;  /* 0x00000002172c7824 */ /* 0x040fe400078e00ff */
[----:B------:R-:W-:Y:S02]  /*e470*/  IMAD.HI R81, R23, 0x2, RZ ;  /* 0x0000000217517827 */ /* 0x000fe400078e02ff */
[----:B------:R-:W1:Y:S02]  /*e480*/  S2R R23, SR_TID.X ;  /* 0x0000000000177919 */ /* 0x000e640000002100 */
[----:B------:R-:W-:-:S04]  /*e490*/  IMAD R25, R25, R164, RZ ;  /* 0x000000a419197224 */ /* 0x000fc800078e02ff */
[C---:B------:R-:W-:Y:S02]  /*e4a0*/  IMAD.SHL.U32 R40, R25.reuse, 0x2, RZ ;  /* 0x0000000219287824 */ /* 0x040fe400078e00ff */
[----:B------:R-:W-:-:S04]  /*e4b0*/  IMAD.HI R33, R25, 0x2, RZ ;  /* 0x0000000219217827 */ /* 0x000fc800078e02ff */
[----:B------:R-:W-:Y:S01]  /*e4c0*/  IMAD R24, R24, R164, RZ ;  /* 0x000000a418187224 */ /* 0x000fe200078e02ff */
[----:B0-----:R-:W-:-:S04]  /*e4d0*/  SHF.R.U32.HI R25, RZ, 0x6, R2 ;  /* 0x00000006ff197819 */ /* 0x001fc80000011602 */
[----:B------:R-:W-:-:S04]  /*e4e0*/  SGXT.U32 R25, R25, 0x1 ;  /* 0x000000011919781a */ /* 0x000fc80000000000 */
[----:B------:R-:W-:Y:S01]  /*e4f0*/  LOP3.LUT R25, R25, 0x22, RZ, 0xfc, !PT ;  /* 0x0000002219197812 */ /* 0x000fe200078efcff */
[C---:B------:R-:W-:Y:S02]  /*e500*/  IMAD.SHL.U32 R2, R24.reuse, 0x2, RZ ;  /* 0x0000000218027824 */ /* 0x040fe400078e00ff */
[----:B------:R-:W-:-:S04]  /*e510*/  IMAD.HI R85, R24, 0x2, RZ ;  /* 0x0000000218557827 */ /* 0x000fc800078e02ff */
[----:B------:R-:W-:Y:S01]  /*e520*/  IMAD R24, R25, R164, RZ ;  /* 0x000000a419187224 */ /* 0x000fe200078e02ff */
[----:B-1----:R-:W-:-:S04]  /*e530*/  SHF.R.U32.HI R25, RZ, 0x6, R23 ;  /* 0x00000006ff197819 */ /* 0x002fc80000011617 */
[----:B------:R-:W-:-:S04]  /*e540*/  SGXT.U32 R25, R25, 0x1 ;  /* 0x000000011919781a */ /* 0x000fc80000000000 */
[----:B------:R-:W-:Y:S01]  /*e550*/  LOP3.LUT R25, R25, 0x24, RZ, 0xfc, !PT ;  /* 0x0000002419197812 */ /* 0x000fe200078efcff */
[C---:B------:R-:W-:Y:S02]  /*e560*/  IMAD.SHL.U32 R80, R26.reuse, 0x2, RZ ;  /* 0x000000021a507824 */ /* 0x040fe400078e00ff */
[----:B------:R-:W-:-:S04]  /*e570*/  IMAD.HI R27, R26, 0x2, RZ ;  /* 0x000000021a1b7827 */ /* 0x000fc800078e02ff */
[----:B------:R-:W-:Y:S02]  /*e580*/  IMAD R26, R25, R164, RZ ;  /* 0x000000a4191a7224 */ /* 0x000fe400078e02ff */
[C---:B------:R-:W-:Y:S02]  /*e590*/  IMAD.SHL.U32 R84, R24.reuse, 0x2, RZ ;  /* 0x0000000218547824 */ /* 0x040fe400078e00ff */
[----:B------:R-:W-:-:S04]  /*e5a0*/  IMAD.HI R37, R24, 0x2, RZ ;  /* 0x0000000218257827 */ /* 0x000fc800078e02ff */
[C---:B------:R-:W-:Y:S02]  /*e5b0*/  IMAD.SHL.U32 R24, R26.reuse, 0x2, RZ ;  /* 0x000000021a187824 */ /* 0x040fe400078e00ff */
[----:B------:R-:W-:Y:S01]  /*e5c0*/  IMAD.HI R39, R26, 0x2, RZ ;  /* 0x000000021a277827 */ /* 0x000fe200078e02ff */
[----:B------:R-:W-:-:S04]  /*e5d0*/  SHF.R.U32.HI R26, RZ, 0x6, R23 ;  /* 0x00000006ff1a7819 */ /* 0x000fc80000011617 */
[----:B------:R-:W-:-:S04]  /*e5e0*/  SGXT.U32 R26, R26, 0x1 ;  /* 0x000000011a1a781a */ /* 0x000fc80000000000 */
[----:B------:R-:W-:Y:S02]  /*e5f0*/  LOP3.LUT R26, R26, 0x2a, RZ, 0xfc, !PT ;  /* 0x0000002a1a1a7812 */ /* 0x000fe400078efcff */
[----:B------:R-:W-:-:S03]  /*e600*/  SHF.R.U32.HI R25, RZ, 0x6, R23 ;  /* 0x00000006ff197819 */ /* 0x000fc60000011617 */
[----:B------:R-:W-:Y:S02]  /*e610*/  IMAD R29, R26, R164, RZ ;  /* 0x000000a41a1d7224 */ /* 0x000fe400078e02ff */
[----:B------:R-:W0:Y:S01]  /*e620*/  S2R R26, SR_TID.X ;  /* 0x00000000001a7919 */ /* 0x000e220000002100 */
[----:B------:R-:W-:-:S04]  /*e630*/  SGXT.U32 R25, R25, 0x1 ;  /* 0x000000011919781a */ /* 0x000fc80000000000 */
[----:B------:R-:W-:-:S05]  /*e640*/  LOP3.LUT R25, R25, 0x26, RZ, 0xfc, !PT ;  /* 0x0000002619197812 */ /* 0x000fca00078efcff */
[----:B------:R-:W-:Y:S01]  /*e650*/  IMAD R28, R25, R164, RZ ;  /* 0x000000a4191c7224 */ /* 0x000fe200078e02ff */
[--C-:B------:R-:W-:Y:S02]  /*e660*/  SHF.R.U32.HI R25, RZ, 0x6, R23.reuse ;  /* 0x00000006ff197819 */ /* 0x100fe40000011617 */
[----:B------:R-:W-:Y:S02]  /*e670*/  SHF.R.U32.HI R23, RZ, 0x6, R23 ;  /* 0x00000006ff177819 */ /* 0x000fe40000011617 */
[----:B------:R-:W-:Y:S02]  /*e680*/  SGXT.U32 R25, R25, 0x1 ;  /* 0x000000011919781a */ /* 0x000fe40000000000 */
[----:B------:R-:W-:Y:S02]  /*e690*/  SGXT.U32 R23, R23, 0x1 ;  /* 0x000000011717781a */ /* 0x000fe40000000000 */
[----:B------:R-:W-:Y:S02]  /*e6a0*/  LOP3.LUT R25, R25, 0x28, RZ, 0xfc, !PT ;  /* 0x0000002819197812 */ /* 0x000fe400078efcff */
[----:B------:R-:W-:-:S03]  /*e6b0*/  LOP3.LUT R23, R23, 0x2c, RZ, 0xfc, !PT ;  /* 0x0000002c17177812 */ /* 0x000fc600078efcff */
[----:B------:R-:W-:Y:S02]  /*e6c0*/  IMAD R25, R25, R164, RZ ;  /* 0x000000a419197224 */ /* 0x000fe400078e02ff */
[----:B------:R-:W-:-:S04]  /*e6d0*/  IMAD.HI R31, R29, 0x2, RZ ;  /* 0x000000021d1f7827 */ /* 0x000fc800078e02ff */
[C---:B------:R-:W-:Y:S02]  /*e6e0*/  IMAD.SHL.U32 R38, R25.reuse, 0x2, RZ ;  /* 0x0000000219267824 */ /* 0x040fe400078e00ff */
[----:B------:R-:W-:-:S04]  /*e6f0*/  IMAD.HI R35, R25, 0x2, RZ ;  /* 0x0000000219237827 */ /* 0x000fc800078e02ff */
[----:B------:R-:W-:Y:S02]  /*e700*/  IMAD R25, R23, R164, RZ ;  /* 0x000000a417197224 */ /* 0x000fe400078e02ff */
[----:B------:R-:W-:Y:S01]  /*e710*/  IMAD.SHL.U32 R23, R29, 0x2, RZ ;  /* 0x000000021d177824 */ /* 0x000fe200078e00ff */
[--C-:B0-----:R-:W-:Y:S02]  /*e720*/  SHF.R.U32.HI R29, RZ, 0x6, R26.reuse ;  /* 0x00000006ff1d7819 */ /* 0x101fe4000001161a */
[----:B------:R-:W-:Y:S02]  /*e730*/  SHF.R.U32.HI R26, RZ, 0x6, R26 ;  /* 0x00000006ff1a7819 */ /* 0x000fe4000001161a */
[----:B------:R-:W-:Y:S02]  /*e740*/  SGXT.U32 R29, R29, 0x1 ;  /* 0x000000011d1d781a */ /* 0x000fe40000000000 */
[----:B------:R-:W-:Y:S02]  /*e750*/  SGXT.U32 R26, R26, 0x1 ;  /* 0x000000011a1a781a */ /* 0x000fe40000000000 */
[----:B------:R-:W-:-:S02]  /*e760*/  LOP3.LUT R29, R29, 0x2e, RZ, 0xfc, !PT ;  /* 0x0000002e1d1d7812 */ /* 0x000fc400078efcff */
[----:B------:R-:W-:-:S03]  /*e770*/  LOP3.LUT R26, R26, 0x30, RZ, 0xfc, !PT ;  /* 0x000000301a1a7812 */ /* 0x000fc600078efcff */
[-C--:B------:R-:W-:Y:S02]  /*e780*/  IMAD R32, R29, R164.reuse, RZ ;  /* 0x000000a41d207224 */ /* 0x080fe400078e02ff */
[----:B------:R-:W-:Y:S02]  /*e790*/  IMAD R29, R26, R164, RZ ;  /* 0x000000a41a1d7224 */ /* 0x000fe400078e02ff */
[----:B------:R-:W0:Y:S01]  /*e7a0*/  S2R R26, SR_TID.X ;  /* 0x00000000001a7919 */ /* 0x000e220000002100 */
[--C-:B------:R-:W-:Y:S02]  /*e7b0*/  IADD3 R48, P4, P5, R20, UR16, R21.reuse ;  /* 0x0000001014307c10 */ /* 0x100fe4000fd9e015 */
[----:B------:R-:W-:Y:S02]  /*e7c0*/  IADD3 R40, P0, P3, R40, UR16, R21 ;  /* 0x0000001028287c10 */ /* 0x000fe4000fb1e015 */
[--C-:B------:R-:W-:Y:S02]  /*e7d0*/  IADD3.X R49, PT, PT, R45, UR17, R22.reuse, P4, P5 ;  /* 0x000000112d317c10 */ /* 0x100fe4000a7ea416 */
[----:B------:R-:W-:-:S02]  /*e7e0*/  IADD3.X R41, PT, PT, R33, UR17, R22, P0, P3 ;  /* 0x0000001121297c10 */ /* 0x000fc400087e6416 */
[--C-:B------:R-:W-:Y:S01]  /*e7f0*/  IADD3 R44, P4, P5, R44, UR16, R21.reuse ;  /* 0x000000102c2c7c10 */ /* 0x100fe2000fd9e015 */
[----:B------:R1:W-:Y:S03]  /*e800*/  STL.64 [R1+0x1e0], R48 ;  /* 0x0001e03001007387 */ /* 0x0003e60000100a00 */
[--C-:B------:R-:W-:Y:S02]  /*e810*/  IADD3.X R45, PT, PT, R81, UR17, R22.reuse, P4, P5 ;  /* 0x00000011512d7c10 */ /* 0x100fe4000a7ea416 */
[----:B------:R-:W-:Y:S01]  /*e820*/  IADD3 R80, P4, P5, R80, UR16, R21 ;  /* 0x0000001050507c10 */ /* 0x000fe2000fd9e015 */
[----:B-1----:R1:W5:Y:S04]  /*e830*/  LDL.LU.64 R48, [R1+0x5d8] ;  /* 0x0005d80001307983 */ /* 0x0023680000300a00 */
[----:B------:R3:W-:Y:S01]  /*e840*/  STL.64 [R1+0x1e8], R40 ;  /* 0x0001e82801007387 */ /* 0x0007e20000100a00 */
[----:B------:R-:W-:Y:S01]  /*e850*/  IADD3.X R81, PT, PT, R27, UR17, R22, P4, P5 ;  /* 0x000000111b517c10 */ /* 0x000fe2000a7ea416 */
[----:B------:R-:W-:-:S02]  /*e860*/  IMAD.SHL.U32 R36, R28, 0x2, RZ ;  /* 0x000000021c247824 */ /* 0x000fc400078e00ff */
[----:B------:R4:W-:Y:S01]  /*e870*/  STL.64 [R1+0x1f0], R44 ;  /* 0x0001f02c01007387 */ /* 0x0009e20000100a00 */
[----:B---3--:R-:W-:-:S04]  /*e880*/  IADD3 R40, P0, P3, R2, UR16, R21 ;  /* 0x0000001002287c10 */ /* 0x008fc8000fb1e015 */
[----:B------:R-:W-:Y:S01]  /*e890*/  IADD3.X R41, PT, PT, R85, UR17, R22, P0, P3 ;  /* 0x0000001155297c10 */ /* 0x000fe200087e6416 */
[----:B----4-:R1:W5:Y:S01]  /*e8a0*/  LDL.LU.64 R44, [R1+0x5d0] ;  /* 0x0005d000012c7983 */ /* 0x0103620000300a00 */
[----:B------:R-:W-:-:S03]  /*e8b0*/  IADD3 R84, P0, P3, R84, UR16, R21 ;  /* 0x0000001054547c10 */ /* 0x000fc6000fb1e015 */
[----:B------:R3:W-:Y:S01]  /*e8c0*/  STL.64 [R1+0x1f8], R40 ;  /* 0x0001f82801007387 */ /* 0x0007e20000100a00 */
[----:B------:R-:W-:Y:S01]  /*e8d0*/  IMAD.HI R28, R28, 0x2, RZ ;  /* 0x000000021c1c7827 */ /* 0x000fe200078e02ff */
[----:B------:R-:W-:Y:S02]  /*e8e0*/  IADD3.X R85, PT, PT, R37, UR17, R22, P0, P3 ;  /* 0x0000001125557c10 */ /* 0x000fe400087e6416 */
[----:B------:R-:W-:Y:S01]  /*e8f0*/  IADD3 R36, P0, P3, R36, UR16, R21 ;  /* 0x0000001024247c10 */ /* 0x000fe2000fb1e015 */
[----:B---3--:R1:W5:Y:S04]  /*e900*/  LDL.LU.64 R40, [R1+0x5c8] ;  /* 0x0005c80001287983 */ /* 0x0083680000300a00 */
[----:B------:R3:W-:Y:S01]  /*e910*/  STL.64 [R1+0x200], R80 ;  /* 0x0002005001007387 */ /* 0x0007e20000100a00 */
[----:B0-----:R-:W-:-:S02]  /*e920*/  SHF.R.U32.HI R26, RZ, 0x6, R26 ;  /* 0x00000006ff1a7819 */ /* 0x001fc4000001161a */
[----:B------:R-:W-:Y:S01]  /*e930*/  IADD3.X R37, PT, PT, R28, UR17, R22, P0, P3 ;  /* 0x000000111c257c10 */ /* 0x000fe200087e6416 */
[----:B------:R0:W-:Y:S01]  /*e940*/  STL.64 [R1+0x208], R84 ;  /* 0x0002085401007387 */ /* 0x0001e20000100a00 */
[----:B---3--:R-:W-:-:S04]  /*e950*/  IADD3 R80, P4, P5, R24, UR16, R21 ;  /* 0x0000001018507c10 */ /* 0x008fc8000fd9e015 */
[--C-:B------:R-:W-:Y:S01]  /*e960*/  IADD3.X R81, PT, PT, R39, UR17, R22.reuse, P4, P5 ;  /* 0x0000001127517c10 */ /* 0x100fe2000a7ea416 */
[----:B0-----:R1:W5:Y:S01]  /*e970*/  LDL.LU.64 R84, [R1+0x5c0] ;  /* 0x0005c00001547983 */ /* 0x0013620000300a00 */
[----:B------:R-:W-:Y:S01]  /*e980*/  SGXT.U32 R26, R26, 0x1 ;  /* 0x000000011a1a781a */ /* 0x000fe20000000000 */
[C---:B------:R-:W-:Y:S01]  /*e990*/  IMAD.SHL.U32 R34, R25.reuse, 0x2, RZ ;  /* 0x0000000219227824 */ /* 0x040fe200078e00ff */
[--C-:B------:R-:W-:Y:S01]  /*e9a0*/  IADD3 R38, P4, P5, R38, UR16, R21.reuse ;  /* 0x0000001026267c10 */ /* 0x100fe2000fd9e015 */
[----:B------:R0:W-:Y:S01]  /*e9b0*/  STL.64 [R1+0x280], R80 ;  /* 0x0002805001007387 */ /* 0x0001e20000100a00 */
[----:B------:R-:W-:Y:S01]  /*e9c0*/  IMAD.SHL.U32 R30, R32, 0x2, RZ ;  /* 0x00000002201e7824 */ /* 0x000fe200078e00ff */
[----:B------:R-:W-:Y:S01]  /*e9d0*/  LOP3.LUT R26, R26, 0x32, RZ, 0xfc, !PT ;  /* 0x000000321a1a7812 */ /* 0x000fe200078efcff */
[----:B------:R-:W-:Y:S01]  /*e9e0*/  IMAD.HI R25, R25, 0x2, RZ ;  /* 0x0000000219197827 */ /* 0x000fe200078e02ff */
[--C-:B------:R-:W-:Y:S02]  /*e9f0*/  IADD3.X R39, PT, PT, R35, UR17, R22.reuse, P4, P5 ;  /* 0x0000001123277c10 */ /* 0x100fe4000a7ea416 */
[----:B------:R-:W-:Y:S01]  /*ea00*/  IADD3 R34, P5, P4, R34, UR16, R21 ;  /* 0x0000001022227c10 */ /* 0x000fe2000fcbe015 */
[----:B0-----:R1:W5:Y:S04]  /*ea10*/  LDL.LU.64 R80, [R1+0x5b8] ;  /* 0x0005b80001507983 */ /* 0x0013680000300a00 */
[----:B------:R0:W-:Y:S01]  /*ea20*/  STL.64 [R1+0x288], R36 ;  /* 0x0002882401007387 */ /* 0x0001e20000100a00 */
[----:B------:R-:W-:Y:S01]  /*ea30*/  IMAD.HI R32, R32, 0x2, RZ ;  /* 0x0000000220207827 */ /* 0x000fe200078e02ff */
[----:B------:R-:W-:-:S03]  /*ea40*/  IADD3.X R35, PT, PT, R25, UR17, R22, P5, P4 ;  /* 0x0000001119237c10 */ /* 0x000fc6000afe8416 */
[----:B------:R-:W-:Y:S01]  /*ea50*/  IMAD R26, R26, R164, RZ ;  /* 0x000000a41a1a7224 */ /* 0x000fe200078e02ff */
[----:B0-----:R-:W-:-:S04]  /*ea60*/  IADD3 R36, P0, P3, R23, UR16, R21 ;  /* 0x0000001017247c10 */ /* 0x001fc8000fb1e015 */
[--C-:B------:R-:W-:Y:S02]  /*ea70*/  IADD3.X R37, PT, PT, R31, UR17, R22.reuse, P0, P3 ;  /* 0x000000111f257c10 */ /* 0x100fe400087e6416 */
[--C-:B------:R-:W-:Y:S01]  /*ea80*/  IADD3 R30, P0, P3, R30, UR16, R21.reuse ;  /* 0x000000101e1e7c10 */ /* 0x100fe2000fb1e015 */
[----:B------:R0:W-:Y:S01]  /*ea90*/  STL.64 [R1+0x290], R38 ;  /* 0x0002902601007387 */ /* 0x0001e20000100a00 */
[----:B------:R-:W-:Y:S02]  /*eaa0*/  IMAD.SHL.U32 R2, R26, 0x2, RZ ;  /* 0x000000021a027824 */ /* 0x000fe400078e00ff */
[----:B------:R-:W-:Y:S01]  /*eab0*/  IADD3.X R31, PT, PT, R32, UR17, R22, P0, P3 ;  /* 0x00000011201f7c10 */ /* 0x000fe200087e6416 */
[----:B0-----:R1:W5:Y:S04]  /*eac0*/  LDL.LU.64 R38, [R1+0x5b0] ;  /* 0x0005b00001267983 */ /* 0x0013680000300a00 */
[----:B------:R0:W-:Y:S04]  /*ead0*/  STL.64 [R1+0x298], R36 ;  /* 0x0002982401007387 */ /* 0x0001e80000100a00 */
[----:B0-----:R1:W5:Y:S04]  /*eae0*/  LDL.LU.64 R36, [R1+0x5a8] ;  /* 0x0005a80001247983 */ /* 0x0013680000300a00 */
[----:B------:R-:W-:Y:S04]  /*eaf0*/  STL.64 [R1+0x2a0], R34 ;  /* 0x0002a02201007387 */ /* 0x000fe80000100a00 */
[----:B------:R1:W5:Y:S04]  /*eb00*/  LDL.LU R32, [R1+0x5a0] ;  /* 0x0005a00001207983 */ /* 0x0003680000300800 */
[----:B------:R0:W-:Y:S02]  /*eb10*/  STL.64 [R1+0x2a8], R30 ;  /* 0x0002a81e01007387 */ /* 0x0001e40000100a00 */
[----:B0-----:R-:W-:-:S02]  /*eb20*/  IADD3 R30, P0, P3, R2, UR16, R21 ;  /* 0x00000010021e7c10 */ /* 0x001fc4000fb1e015 */
[----:B------:R-:W3:Y:S01]  /*eb30*/  LDL R2, [R1+0x2f4] ;  /* 0x0002f40001027983 */ /* 0x000ee20000100800 */
[----:B------:R-:W0:Y:S01]  /*eb40*/  S2R R27, SR_TID.X ;  /* 0x00000000001b7919 */ /* 0x000e220000002100 */
[----:B------:R-:W4:Y:S01]  /*eb50*/  S2R R33, SR_TID.X ;  /* 0x0000000000217919 */ /* 0x000f220000002100 */
[----:B------:R-:W1:Y:S01]  /*eb60*/  S2R R28, SR_TID.X ;  /* 0x00000000001c7919 */ /* 0x000e620000002100 */
[----:B------:R-:W1:Y:S01]  /*eb70*/  S2R R25, SR_TID.X ;  /* 0x0000000000197919 */ /* 0x000e620000002100 */
[C---:B------:R-:W-:Y:S02]  /*eb80*/  IMAD.SHL.U32 R20, R29.reuse, 0x2, RZ ;  /* 0x000000021d147824 */ /* 0x040fe400078e00ff */
[----:B------:R-:W-:-:S03]  /*eb90*/  IMAD.HI R29, R29, 0x2, RZ ;  /* 0x000000021d1d7827 */ /* 0x000fc600078e02ff */
[----:B------:R-:W-:Y:S01]  /*eba0*/  IADD3 R34, P5, P4, R20, UR16, R21 ;  /* 0x0000001014227c10 */ /* 0x000fe2000fcbe015 */
[----:B------:R-:W-:Y:S01]  /*ebb0*/  IMAD.HI R26, R26, 0x2, RZ ;  /* 0x000000021a1a7827 */ /* 0x000fe200078e02ff */
[----:B0-----:R-:W-:-:S04]  /*ebc0*/  SHF.R.U32.HI R27, RZ, 0x6, R27 ;  /* 0x00000006ff1b7819 */ /* 0x001fc8000001161b */
[----:B------:R-:W-:-:S04]  /*ebd0*/  SGXT.U32 R27, R27, 0x1 ;  /* 0x000000011b1b781a */ /* 0x000fc80000000000 */
[----:B------:R-:W-:Y:S02]  /*ebe0*/  LOP3.LUT R27, R27, 0x36, RZ, 0xfc, !PT ;  /* 0x000000361b1b7812 */ /* 0x000fe400078efcff */
[----:B------:R-:W-:-:S03]  /*ebf0*/  IADD3.X R35, PT, PT, R29, UR17, R22, P5, P4 ;  /* 0x000000111d237c10 */ /* 0x000fc6000afe8416 */
[----:B------:R-:W-:Y:S01]  /*ec00*/  IMAD R27, R27, R164, RZ ;  /* 0x000000a41b1b7224 */ /* 0x000fe200078e02ff */
[----:B------:R-:W-:Y:S01]  /*ec10*/  IADD3.X R31, PT, PT, R26, UR17, R22, P0, P3 ;  /* 0x000000111a1f7c10 */ /* 0x000fe200087e6416 */
[----:B------:R0:W-:Y:S02]  /*ec20*/  STL.64 [R1+0x2b0], R34 ;  /* 0x0002b02201007387 */ /* 0x0001e40000100a00 */
[C---:B------:R-:W-:Y:S01]  /*ec30*/  IMAD.SHL.U32 R23, R27.reuse, 0x2, RZ ;  /* 0x000000021b177824 */ /* 0x040fe200078e00ff */
[----:B----4-:R-:W-:Y:S01]  /*ec40*/  SHF.R.U32.HI R33, RZ, 0x6, R33 ;  /* 0x00000006ff217819 */ /* 0x010fe20000011621 */
[----:B------:R-:W-:-:S03]  /*ec50*/  IMAD.HI R27, R27, 0x2, RZ ;  /* 0x000000021b1b7827 */ /* 0x000fc600078e02ff */
[----:B------:R-:W-:Y:S01]  /*ec60*/  SGXT.U32 R33, R33, 0x1 ;  /* 0x000000012121781a */ /* 0x000fe20000000000 */
[----:B0-----:R0:W5:Y:S04]  /*ec70*/  LDL.LU.64 R34, [R1+0x598] ;  /* 0x0005980001227983 */ /* 0x0011680000300a00 */
[----:B------:R4:W-:Y:S01]  /*ec80*/  STL.64 [R1+0x2b8], R30 ;  /* 0x0002b81e01007387 */ /* 0x0009e20000100a00 */
[----:B------:R-:W-:Y:S02]  /*ec90*/  LOP3.LUT R33, R33, 0x34, RZ, 0xfc, !PT ;  /* 0x0000003421217812 */ /* 0x000fe400078efcff */
[----:B-1----:R-:W-:Y:S02]  /*eca0*/  SHF.R.U32.HI R28, RZ, 0x6, R28 ;  /* 0x00000006ff1c7819 */ /* 0x002fe4000001161c */
[----:B----4-:R-:W-:-:S02]  /*ecb0*/  IADD3 R30, P0, P3, R23, UR16, R21 ;  /* 0x00000010171e7c10 */ /* 0x010fc4000fb1e015 */
[----:B------:R-:W1:Y:S02]  /*ecc0*/  S2R R23, SR_TID.X ;  /* 0x0000000000177919 */ /* 0x000e640000002100 */
[----:B------:R-:W-:Y:S02]  /*ecd0*/  IADD3.X R31, PT, PT, R27, UR17, R22, P0, P3 ;  /* 0x000000111b1f7c10 */ /* 0x000fe400087e6416 */
[----:B------:R-:W4:Y:S01]  /*ece0*/  S2R R27, SR_TID.X ;  /* 0x00000000001b7919 */ /* 0x000f220000002100 */
[----:B------:R-:W-:Y:S01]  /*ecf0*/  SHF.R.U32.HI R25, RZ, 0x6, R25 ;  /* 0x00000006ff197819 */ /* 0x000fe20000011619 */
[----:B------:R-:W-:Y:S01]  /*ed00*/  IMAD R33, R33, R164, RZ ;  /* 0x000000a421217224 */ /* 0x000fe200078e02ff */
[----:B------:R-:W-:Y:S02]  /*ed10*/  SGXT.U32 R28, R28, 0x1 ;  /* 0x000000011c1c781a */ /* 0x000fe40000000000 */
[----:B------:R-:W-:Y:S01]  /*ed20*/  SGXT.U32 R25, R25, 0x1 ;  /* 0x000000011919781a */ /* 0x000fe20000000000 */
[C---:B------:R-:W-:Y:S01]  /*ed30*/  IMAD.SHL.U32 R24, R33.reuse, 0x2, RZ ;  /* 0x0000000221187824 */ /* 0x040fe200078e00ff */
[----:B------:R-:W-:Y:S01]  /*ed40*/  LOP3.LUT R28, R28, 0x38, RZ, 0xfc, !PT ;  /* 0x000000381c1c7812 */ /* 0x000fe200078efcff */
[----:B------:R-:W-:Y:S01]  /*ed50*/  IMAD.HI R33, R33, 0x2, RZ ;  /* 0x0000000221217827 */ /* 0x000fe200078e02ff */
[----:B------:R-:W-:-:S02]  /*ed60*/  LOP3.LUT R25, R25, 0x3a, RZ, 0xfc, !PT ;  /* 0x0000003a19197812 */ /* 0x000fc400078efcff */
[----:B------:R-:W-:Y:S01]  /*ed70*/  IADD3 R24, P5, P4, R24, UR16, R21 ;  /* 0x0000001018187c10 */ /* 0x000fe2000fcbe015 */
[-C--:B------:R-:W-:Y:S02]  /*ed80*/  IMAD R28, R28, R164.reuse, RZ ;  /* 0x000000a41c1c7224 */ /* 0x080fe400078e02ff */
[----:B------:R-:W-:Y:S01]  /*ed90*/  IMAD R29, R25, R164, RZ ;  /* 0x000000a4191d7224 */ /* 0x000fe200078e02ff */
[----:B------:R-:W-:Y:S01]  /*eda0*/  IADD3.X R25, PT, PT, R33, UR17, R22, P5, P4 ;  /* 0x0000001121197c10 */ /* 0x000fe2000afe8416 */
[C---:B------:R-:W-:Y:S01]  /*edb0*/  IMAD.SHL.U32 R20, R28.reuse, 0x2, RZ ;  /* 0x000000021c147824 */ /* 0x040fe200078e00ff */
[----:B------:R0:W5:Y:S01]  /*edc0*/  LDL.LU R33, [R1+0x590] ;  /* 0x0005900001217983 */ /* 0x0001620000300800 */
[----:B------:R-:W-:-:S03]  /*edd0*/  IMAD.HI R28, R28, 0x2, RZ ;  /* 0x000000021c1c7827 */ /* 0x000fc600078e02ff */
[----:B------:R0:W-:Y:S04]  /*ede0*/  STL.64 [R1+0x2c0], R24 ;  /* 0x0002c01801007387 */ /* 0x0001e80000100a00 */
[----:B------:R2:W-:Y:S01]  /*edf0*/  STL.64 [R1+0x2c8], R30 ;  /* 0x0002c81e01007387 */ /* 0x0005e20000100a00 */
[----:B0-----:R-:W-:Y:S02]  /*ee00*/  IADD3 R24, P5, P4, R20, UR16, R21 ;  /* 0x0000001014187c10 */ /* 0x001fe4000fcbe015 */
[--C-:B-1----:R-:W-:Y:S02]  /*ee10*/  SHF.R.U32.HI R20, RZ, 0x6, R23.reuse ;  /* 0x00000006ff147819 */ /* 0x102fe40000011617 */
[----:B------:R-:W-:Y:S01]  /*ee20*/  SHF.R.U32.HI R23, RZ, 0x6, R23 ;  /* 0x00000006ff177819 */ /* 0x000fe20000011617 */
[----:B--2---:R0:W5:Y:S01]  /*ee30*/  LDL.LU.64 R30, [R1+0x588] ;  /* 0x00058800011e7983 */ /* 0x0041620000300a00 */
[----:B------:R-:W-:-:S02]  /*ee40*/  IADD3.X R25, PT, PT, R28, UR17, R22, P5, P4 ;  /* 0x000000111c197c10 */ /* 0x000fc4000afe8416 */
[----:B------:R-:W-:Y:S01]  /*ee50*/  SGXT.U32 R20, R20, 0x1 ;  /* 0x000000011414781a */ /* 0x000fe20000000000 */
[----:B------:R0:W5:Y:S01]  /*ee60*/  LDL.LU R28, [R1+0x584] ;  /* 0x00058400011c7983 */ /* 0x0001620000300800 */
[----:B------:R-:W-:-:S03]  /*ee70*/  SGXT.U32 R23, R23, 0x1 ;  /* 0x000000011717781a */ /* 0x000fc60000000000 */
[----:B------:R4:W-:Y:S01]  /*ee80*/  STL.64 [R1+0x2d0], R24 ;  /* 0x0002d01801007387 */ /* 0x0009e20000100a00 */
[----:B------:R-:W-:Y:S02]  /*ee90*/  LOP3.LUT R23, R23, 0x3c, RZ, 0xfc, !PT ;  /* 0x0000003c17177812 */ /* 0x000fe400078efcff */
[----:B------:R-:W-:Y:S01]  /*eea0*/  LOP3.LUT R20, R20, 0x3e, RZ, 0xfc, !PT ;  /* 0x0000003e14147812 */ /* 0x000fe200078efcff */
[----:B------:R-:W-:Y:S01]  /*eeb0*/  IMAD.SHL.U32 R26, R29, 0x2, RZ ;  /* 0x000000021d1a7824 */ /* 0x000fe200078e00ff */
[----:B----4-:R-:W-:Y:S01]  /*eec0*/  SHF.R.U32.HI R25, RZ, 0x6, R27 ;  /* 0x00000006ff197819 */ /* 0x010fe2000001161b */
[----:B------:R-:W-:-:S03]  /*eed0*/  IMAD R23, R23, R164, RZ ;  /* 0x000000a417177224 */ /* 0x000fc600078e02ff */
[----:B------:R-:W-:Y:S01]  /*eee0*/  SGXT.U32 R25, R25, 0x1 ;  /* 0x000000011919781a */ /* 0x000fe20000000000 */
[----:B------:R-:W-:-:S03]  /*eef0*/  IMAD R20, R20, R164, RZ ;  /* 0x000000a414147224 */ /* 0x000fc600078e02ff */
[----:B------:R-:W-:Y:S01]  /*ef00*/  LOP3.LUT R25, R25, 0x3e, RZ, 0xfc, !PT ;  /* 0x0000003e19197812 */ /* 0x000fe200078efcff */
[----:B------:R-:W-:Y:S01]  /*ef10*/  IMAD.HI R29, R29, 0x2, RZ ;  /* 0x000000021d1d7827 */ /* 0x000fe200078e02ff */
[----:B------:R-:W-:-:S03]  /*ef20*/  IADD3 R26, P0, P3, R26, UR16, R21 ;  /* 0x000000101a1a7c10 */ /* 0x000fc6000fb1e015 */
[----:B------:R-:W-:Y:S02]  /*ef30*/  IMAD.SHL.U32 R24, R23, 0x2, RZ ;  /* 0x0000000217187824 */ /* 0x000fe400078e00ff */
[----:B------:R-:W-:Y:S02]  /*ef40*/  IMAD.SHL.U32 R20, R20, 0x2, RZ ;  /* 0x0000000214147824 */ /* 0x000fe400078e00ff */
[----:B------:R-:W-:Y:S01]  /*ef50*/  IMAD R25, R25, R164, RZ ;  /* 0x000000a419197224 */ /* 0x000fe200078e02ff */
[--C-:B------:R-:W-:Y:S01]  /*ef60*/  IADD3.X R27, PT, PT, R29, UR17, R22.reuse, P0, P3 ;  /* 0x000000111d1b7c10 */ /* 0x100fe200087e6416 */
[----:B------:R-:W-:Y:S01]  /*ef70*/  IMAD.HI R23, R23, 0x2, RZ ;  /* 0x0000000217177827 */ /* 0x000fe200078e02ff */
[--C-:B------:R-:W-:Y:S01]  /*ef80*/  IADD3 R24, P5, P4, R24, UR16, R21.reuse ;  /* 0x0000001018187c10 */ /* 0x100fe2000fcbe015 */
[----:B------:R0:W5:Y:S01]  /*ef90*/  LDL.LU R29, [R1+0x580] ;  /* 0x00058000011d7983 */ /* 0x0001620000300800 */
[----:B------:R-:W-:Y:S01]  /*efa0*/  IADD3 R20, P0, P3, R20, UR16, R21 ;  /* 0x0000001014147c10 */ /* 0x000fe2000fb1e015 */
[----:B------:R-:W-:Y:S01]  /*efb0*/  IMAD.HI R21, R25, 0x2, RZ ;  /* 0x0000000219157827 */ /* 0x000fe200078e02ff */
[--C-:B------:R-:W-:Y:S01]  /*efc0*/  IADD3.X R25, PT, PT, R23, UR17, R22.reuse, P5, P4 ;  /* 0x0000001117197c10 */ /* 0x100fe2000afe8416 */
[----:B------:R1:W-:Y:S03]  /*efd0*/  STL.64 [R1+0x2d8], R26 ;  /* 0x0002d81a01007387 */ /* 0x0003e60000100a00 */
[----:B------:R-:W-:-:S02]  /*efe0*/  IADD3.X R21, PT, PT, R21, UR17, R22, P0, P3 ;  /* 0x0000001115157c10 */ /* 0x000fc400087e6416 */
[----:B------:R-:W-:Y:S01]  /*eff0*/  IADD3 R22, P3, PT, R18, UR16, RZ ;  /* 0x0000001012167c10 */ /* 0x000fe2000ff7e0ff */
[----:B-1----:R0:W5:Y:S04]  /*f000*/  LDL.LU.64 R26, [R1+0x578] ;  /* 0x00057800011a7983 */ /* 0x0021680000300a00 */
[----:B------:R1:W-:Y:S01]  /*f010*/  STL.64 [R1+0x2e0], R24 ;  /* 0x0002e01801007387 */ /* 0x0003e20000100a00 */
[----:B------:R-:W-:Y:S02]  /*f020*/  IADD3 R18, P5, PT, R16, UR16, RZ ;  /* 0x0000001010127c10 */ /* 0x000fe4000ffbe0ff */
[----:B------:R-:W-:Y:S01]  /*f030*/  IADD3.X R23, PT, PT, R11, UR17, RZ, P3, !PT ;  /* 0x000000110b177c10 */ /* 0x000fe20009ffe4ff */
[----:B------:R2:W-:Y:S01]  /*f040*/  STS.U16 [R19+UR9+0x7b00], R0 ;  /* 0x007b000013007988 */ /* 0x0005e20008000409 */
[----:B------:R-:W-:-:S03]  /*f050*/  IADD3 R16, P0, PT, R13, UR16, RZ ;  /* 0x000000100d107c10 */ /* 0x000fc6000ff1e0ff */
[----:B-1----:R0:W5:Y:S04]  /*f060*/  LDL.LU.64 R24, [R1+0x570] ;  /* 0x0005700001187983 */ /* 0x0021680000300a00 */
[----:B------:R1:W-:Y:S01]  /*f070*/  STL.64 [R1+0x2e8], R20 ;  /* 0x0002e81401007387 */ /* 0x0003e20000100a00 */
[----:B--2---:R-:W-:Y:S02]  /*f080*/  IADD3.X R19, PT, PT, R5, UR17, RZ, P5, !PT ;  /* 0x0000001105137c10 */ /* 0x004fe4000affe4ff */
[----:B------:R-:W-:Y:S01]  /*f090*/  IADD3 R12, P4, PT, R12, UR16, RZ ;  /* 0x000000100c0c7c10 */ /* 0x000fe2000ff9e0ff */
[----:B------:R2:W-:Y:S01]  /*f0a0*/  STL.64 [R1+0x1a0], R22 ;  /* 0x0001a01601007387 */ /* 0x0005e20000100a00 */
[----:B------:R-:W-:Y:S01]  /*f0b0*/  IADD3 R10, P3, PT, R10, UR16, RZ ;  /* 0x000000100a0a7c10 */ /* 0x000fe2000ff7e0ff */
[----:B------:R4:W-:Y:S06]  /*f0c0*/  MEMBAR.ALL.CTA ;  /* 0x0000000000007992 */ /* 0x0009ec0000008000 */
[----:B----4-:R-:W4:Y:S01]  /*f0d0*/  FENCE.VIEW.ASYNC.S ;  /* 0x00000000000073c6 */ /* 0x010f220000000000 */
[----:B-1----:R-:W-:-:S04]  /*f0e0*/  IADD3 R20, P6, PT, R17, UR16, RZ ;  /* 0x0000001011147c10 */ /* 0x002fc8000ffde0ff */
[----:B------:R-:W-:Y:S01]  /*f0f0*/  IADD3.X R21, PT, PT, R9, UR17, RZ, P6, !PT ;  /* 0x0000001109157c10 */ /* 0x000fe2000b7fe4ff */
[----:B--2---:R0:W5:Y:S01]  /*f100*/  LDL.LU.64 R22, [R1+0x568] ;  /* 0x0005680001167983 */ /* 0x0041620000300a00 */
[----:B------:R-:W-:-:S03]  /*f110*/  IADD3.X R17, PT, PT, R14, UR17, RZ, P0, !PT ;  /* 0x000000110e117c10 */ /* 0x000fc600087fe4ff */
[----:B------:R1:W-:Y:S01]  /*f120*/  STL.64 [R1+0x1a8], R20 ;  /* 0x0001a81401007387 */ /* 0x0003e20000100a00 */
[----:B------:R-:W-:Y:S02]  /*f130*/  IADD3.X R13, PT, PT, R15, UR17, RZ, P4, !PT ;  /* 0x000000110f0d7c10 */ /* 0x000fe4000a7fe4ff */
[----:B------:R-:W-:Y:S02]  /*f140*/  IADD3 R8, P6, PT, R8, UR16, RZ ;  /* 0x0000001008087c10 */ /* 0x000fe4000ffde0ff */
[----:B------:R-:W-:Y:S01]  /*f150*/  IADD3.X R11, PT, PT, R165, UR17, RZ, P3, !PT ;  /* 0x00000011a50b7c10 */ /* 0x000fe20009ffe4ff */
[----:B-1----:R0:W5:Y:S04]  /*f160*/  LDL.LU.64 R20, [R1+0x560] ;  /* 0x0005600001147983 */ /* 0x0021680000300a00 */
[----:B------:R1:W-:Y:S01]  /*f170*/  STL.64 [R1+0x1b0], R18 ;  /* 0x0001b01201007387 */ /* 0x0003e20000100a00 */
[----:B------:R-:W-:-:S02]  /*f180*/  IADD3 R4, P5, PT, R4, UR16, RZ ;  /* 0x0000001004047c10 */ /* 0x000fc4000ffbe0ff */
[----:B------:R-:W-:Y:S01]  /*f190*/  IADD3.X R9, PT, PT, R6, UR17, RZ, P6, !PT ;  /* 0x0000001106097c10 */ /* 0x000fe2000b7fe4ff */
[----:B-1----:R0:W5:Y:S04]  /*f1a0*/  LDL.LU.64 R18, [R1+0x558] ;  /* 0x0005580001127983 */ /* 0x0021680000300a00 */
[----:B------:R0:W5:Y:S04]  /*f1b0*/  LDL.LU R14, [R1+0x550] ;  /* 0x00055000010e7983 */ /* 0x0001680000300800 */
[----:B------:R1:W-:Y:S01]  /*f1c0*/  STL.64 [R1+0x1b8], R16 ;  /* 0x0001b81001007387 */ /* 0x0003e20000100a00 */
[----:B------:R-:W-:-:S03]  /*f1d0*/  IADD3.X R5, PT, PT, R7, UR17, RZ, P5, !PT ;  /* 0x0000001107057c10 */ /* 0x000fc6000affe4ff */
[----:B-1----:R0:W5:Y:S04]  /*f1e0*/  LDL.LU.64 R16, [R1+0x548] ;  /* 0x0005480001107983 */ /* 0x0021680000300a00 */
[----:B------:R0:W5:Y:S04]  /*f1f0*/  LDL.LU R15, [R1+0x540] ;  /* 0x00054000010f7983 */ /* 0x0001680000300800 */
[----:B------:R1:W-:Y:S04]  /*f200*/  STL.64 [R1+0x1c0], R12 ;  /* 0x0001c00c01007387 */ /* 0x0003e80000100a00 */
[----:B-1----:R0:W5:Y:S04]  /*f210*/  LDL.LU.64 R12, [R1+0x538] ;  /* 0x00053800010c7983 */ /* 0x0021680000300a00 */
[----:B------:R-:W2:Y:S01]  /*f220*/  LDL.LU R165, [R1+0x530] ;  /* 0x0005300001a57983 */ /* 0x000ea20000300800 */
[----:B---3--:R-:W-:-:S04]  /*f230*/  SHF.R.S32.HI R0, RZ, 0x1f, R2 ;  /* 0x0000001fff007819 */ /* 0x008fc80000011402 */
[----:B------:R-:W-:-:S04]  /*f240*/  LEA.HI R0, R0, R2, RZ, 0x6 ;  /* 0x0000000200007211 */ /* 0x000fc800078f30ff */
[----:B------:R-:W-:Y:S01]  /*f250*/  SHF.R.S32.HI R0, RZ, 0x6, R0 ;  /* 0x00000006ff007819 */ /* 0x000fe20000011400 */
[----:B------:R1:W-:Y:S03]  /*f260*/  STL.64 [R1+0x1c8], R10 ;  /* 0x0001c80a01007387 */ /* 0x0003e60000100a00 */
[----:B------:R-:W-:Y:S02]  /*f270*/  VIMNMX R0, PT, PT, R0, 0x1, !PT ;  /* 0x0000000100007848 */ /* 0x000fe40007fe0100 */
[----:B------:R-:W-:-:S03]  /*f280*/  ISETP.LT.OR P0, PT, R2, 0x40, P2 ;  /* 0x000000400200780c */ /* 0x000fc60001701670 */
[----:B------:R-:W-:Y:S01]  /*f290*/  VIADD R0, R0, 0xffffffff ;  /* 0xffffffff00007836 */ /* 0x000fe20000000000 */
[----:B-1----:R0:W5:Y:S04]  /*f2a0*/  LDL.LU.64 R10, [R1+0x528] ;  /* 0x00052800010a7983 */ /* 0x0021680000300a00 */
[----:B------:R0:W5:Y:S04]  /*f2b0*/  LDL.LU R6, [R1+0x520] ;  /* 0x0005200001067983 */ /* 0x0001680000300800 */
[----:B------:R1:W-:Y:S01]  /*f2c0*/  STL.64 [R1+0x1d0], R8 ;  /* 0x0001d00801007387 */ /* 0x0003e20000100a00 */
[----:B------:R-:W-:-:S03]  /*f2d0*/  ISETP.NE.U32.AND P3, PT, R0, RZ, PT ;  /* 0x000000ff0000720c */ /* 0x000fc60003f65070 */
[----:B-1----:R0:W5:Y:S04]  /*f2e0*/  LDL.LU.64 R8, [R1+0x518] ;  /* 0x0005180001087983 */ /* 0x0021680000300a00 */
[----:B------:R0:W5:Y:S04]  /*f2f0*/  LDL.LU R7, [R1+0x510] ;  /* 0x0005100001077983 */ /* 0x0001680000300800 */
[----:B------:R1:W-:Y:S04]  /*f300*/  STL.64 [R1+0x1d8], R4 ;  /* 0x0001d80401007387 */ /* 0x0003e80000100a00 */
[----:B-1----:R0:W5:Y:S04]  /*f310*/  LDL.LU.64 R4, [R1+0x508] ;  /* 0x0005080001047983 */ /* 0x0021680000300a00 */
[----:B------:R0:W5:Y:S04]  /*f320*/  LDL.LU R2, [R1+0x500] ;  /* 0x0005000001027983 */ /* 0x0001680000300800 */
[----:B------:R1:W-:Y:S04]  /*f330*/  STL [R1+0x210], R0 ;  /* 0x0002100001007387 */ /* 0x0003e80000100800 */
[----:B-1----:R0:W5:Y:S01]  /*f340*/  LDL.LU R0, [R1+0x4fc] ;  /* 0x0004fc0001007983 */ /* 0x0021620000300800 */
[----:B------:R-:W-:-:S02]  /*f350*/  UIADD3 UR7, UPT, UPT, UR9, 0x8000, URZ ;  /* 0x0000800009077890 */ /* 0x000fc4000fffe0ff */
[----:B------:R-:W-:Y:S02]  /*f360*/  UIADD3 UR6, UPT, UPT, UR9, 0x12000, URZ ;  /* 0x0001200009067890 */ /* 0x000fe4000fffe0ff */
[----:B------:R-:W-:Y:S02]  /*f370*/  USHF.R.U32.HI UR7, URZ, 0x4, UR7 ;  /* 0x00000004ff077899 */ /* 0x000fe40008011607 */
[----:B------:R-:W-:Y:S02]  /*f380*/  USHF.R.U32.HI UR6, URZ, 0x4, UR6 ;  /* 0x00000004ff067899 */ /* 0x000fe40008011606 */
[----:B------:R-:W-:Y:S02]  /*f390*/  USGXT.U32 UR12, UR7, 0xe ;  /* 0x0000000e070c789a */ /* 0x000fe40008000000 */
[----:B------:R-:W-:Y:S02]  /*f3a0*/  USGXT.U32 UR14, UR6, 0xe ;  /* 0x0000000e060e789a */ /* 0x000fe40008000000 */
[----:B------:R-:W-:-:S02]  /*f3b0*/  UIADD3 UR24, UP2, UPT, UR12, 0x2, URZ ;  /* 0x000000020c187890 */ /* 0x000fc4000ff5e0ff */
[----:B------:R-:W-:Y:S01]  /*f3c0*/  UIADD3 UR22, UP1, UPT, UR14, 0x80, URZ ;  /* 0x000000800e167890 */ /* 0x000fe2000ff3e0ff */
[----:B------:R-:W-:Y:S01]  /*f3d0*/  UMOV UR4, URZ ;  /* 0x000000ff00047c82 */ /* 0x000fe20008000000 */
[----:B------:R-:W-:Y:S02]  /*f3e0*/  UMOV UR5, URZ ;  /* 0x000000ff00057c82 */ /* 0x000fe40008000000 */
[----:B------:R-:W-:Y:S02]  /*f3f0*/  UIADD3.X UR23, UPT, UPT, UR4, 0x40004040, URZ, UP1, !UPT ;  /* 0x4000404004177890 */ /* 0x000fe40008ffe4ff */
[----:B------:R-:W-:Y:S01]  /*f400*/  UIADD3.X UR25, UPT, UPT, UR5, 0x40004040, URZ, UP2, !UPT ;  /* 0x4000404005197890 */ /* 0x000fe200097fe4ff */
[----:B------:R-:W-:Y:S01]  /*f410*/  UMOV UR6, URZ ;  /* 0x000000ff00067c82 */ /* 0x000fe20008000000 */
[----:B------:R-:W-:Y:S02]  /*f420*/  IMAD.SHL.U32 R164, R164, 0x40, RZ ;  /* 0x00000040a4a47824 */ /* 0x000fe400078e00ff */
[----:B--2---:R-:W-:Y:S01]  /*f430*/  IMAD.SHL.U32 R165, R165, 0x40, RZ ;  /* 0x00000040a5a57824 */ /* 0x004fe200078e00ff */
[----:B----4-:R-:W-:Y:S06]  /*f440*/  BAR.SYNC.DEFER_BLOCKING 0x0 ;  /* 0x0000000000007b1d */ /* 0x010fec0000010000 */
[----:B0-----:R-:W-:Y:S05]  /*f450*/  @P0 BRA `(.L_x_6) ;  /* 0x0000000000840947 */ /* 0x001fea0003800000 */
        /* <DEDUP_REMOVED lines=8> */
[----:B------:R-:W-:Y:S01]  /*f4e0*/  UMOV UR38, 0x0 ;  /* 0x0000000000267882 */ /* 0x000fe20000000000 */
[----:B------:R-:W-:Y:S02]  /*f4f0*/  UIADD3.X UR37, UPT, UPT, UR4, 0x40004040, URZ, UP2, !UPT ;  /* 0x4000404004257890 */ /* 0x000fe400097fe4ff */
[----:B------:R-:W-:Y:S02]  /*f500*/  UIADD3.X UR35, UPT, UPT, UR4, 0x40004040, URZ, UP1, !UPT ;  /* 0x4000404004237890 */ /* 0x000fe40008ffe4ff */
[----:B------:R-:W-:Y:S02]  /*f510*/  UIADD3.64 UR28, UPT, UPT, UR36, 0x2, URZ ;  /* 0x00000002241c7897 */ /* 0x000fe4000fffe0ff */
[----:B------:R-:W-:Y:S02]  /*f520*/  UIADD3.64 UR26, UPT, UPT, UR34, 0x80, URZ ;  /* 0x00000080221a7897 */ /* 0x000fe4000fffe0ff */
[----:B------:R-:W-:-:S02]  /*f530*/  UIADD3.64 UR32, UPT, UPT, UR36, 0x4, URZ ;  /* 0x0000000424207897 */ /* 0x000fc4000fffe0ff */
[----:B------:R-:W-:Y:S01]  /*f540*/  UIADD3.64 UR30, UPT, UPT, UR34, 0x100, URZ ;  /* 0x00000100221e7897 */ /* 0x000fe2000fffe0ff */
[----:B------:R-:W-:Y:S01]  /*f550*/  UMOV UR39, 0x4408010 ;  /* 0x0440801000277882 */ /* 0x000fe20000000000 */
[----:B------:R-:W-:Y:S01]  /*f560*/  UMOV UR19, 0x40004040 ;  /* 0x4000404000137882 */ /* 0x000fe20000000000 */
[----:B------:R-:W-:Y:S01]  /*f570*/  UMOV UR17, 0x40004040 ;  /* 0x4000404000117882 */ /* 0x000fe20000000000 */
[----:B------:R-:W-:Y:S01]  /*f580*/  UMOV UR40, 0x0 ;  /* 0x0000000000287882 */ /* 0x000fe20000000000 */
[----:B------:R-:W-:Y:S01]  /*f590*/  UMOV UR41, 0x4408010 ;  /* 0x0440801000297882 */ /* 0x000fe20000000000 */
[----:B------:R-:W-:Y:S01]  /*f5a0*/  UMOV UR42, 0x0 ;  /* 0x00000000002a7882 */ /* 0x000fe20000000000 */
[----:B------:R-:W-:Y:S01]  /*f5b0*/  UMOV UR43, 0x4408010 ;  /* 0x04408010002b7882 */ /* 0x000fe20000000000 */
[----:B------:R-:W-:Y:S01]  /*f5c0*/  UMOV UR4, UR11 ;  /* 0x0000000b00047c82 */ /* 0x000fe20008000000 */
[----:B------:R-:W-:Y:S01]  /*f5d0*/  UMOV UR5, URZ ;  /* 0x000000ff00057c82 */ /* 0x000fe20008000000 */
[----:B------:R0:W-:Y:S01]  /*f5e0*/  UTCHMMA gdesc[UR16], gdesc[UR18], tmem[UR8], tmem[UR38], idesc[UR39], !UPT ;  /* 0x00ff2612100075ea */ /* 0x0001e2000f800008 */
[----:B------:R-:W-:Y:S01]  /*f5f0*/  UMOV UR44, 0x0 ;  /* 0x00000000002c7882 */ /* 0x000fe20000000000 */
[----:B------:R-:W-:Y:S01]  /*f600*/  UMOV UR45, 0x4408010 ;  /* 0x04408010002d7882 */ /* 0x000fe20000000000 */
[----:B------:R0:W-:Y:S01]  /*f610*/  UTCHMMA gdesc[UR34], gdesc[UR36], tmem[UR8], tmem[UR40], idesc[UR41], UPT ;  /* 0x00ff2824220075ea */ /* 0x0001e2000b800008 */
[----:B------:R-:W-:Y:S01]  /*f620*/  UMOV UR4, UR4 ;  /* 0x0000000400047c82 */ /* 0x000fe20008000000 */
[----:B------:R0:W-:Y:S01]  /*f630*/  UTCHMMA gdesc[UR26], gdesc[UR28], tmem[UR8], tmem[UR42], idesc[UR43], UPT ;  /* 0x00ff2a1c1a0075ea */ /* 0x0001e2000b800008 */
[----:B------:R0:W-:Y:S01]  /*f640*/  UTCHMMA gdesc[UR30], gdesc[UR32], tmem[UR8], tmem[UR44], idesc[UR45], UPT ;  /* 0x00ff2c201e0075ea */ /* 0x0001e2000b800008 */
[----:B------:R0:W-:Y:S01]  /*f650*/  UTCBAR [UR4], URZ ;  /* 0x000000ff040073e9 */ /* 0x0001e200080000ff */
[----:B------:R-:W-:Y:S01]  /*f660*/  NOP ;  /* 0x0000000000007918 */ /* 0x000fe20000000000 */
.L_x_6:
[----:B------:R-:W-:Y:S05]  /*f670*/  @!P3 BRA `(.L_x_7) ;  /* 0x00000054006cb947 */ /* 0x000fea0003800000 */
[----:B-----5:R-:W-:Y:S01]  /*f680*/  VIADD R2, R2, 0xffffffc0 ;  /* 0xffffffc002027836 */ /* 0x020fe20000000000 */
[----:B------:R1:W-:Y:S01]  /*f690*/  STL.64 [R1+0x500], R4 ;  /* 0x0005000401007387 */ /* 0x0003e20000100a00 */
[----:B0-----:R-:W-:Y:S02]  /*f6a0*/  UIADD3.64 UR18, UPT, UPT, UR22, 0x80, URZ ;  /* 0x0000008016127897 */ /* 0x001fe4000fffe0ff */
[----:B------:R-:W-:Y:S01]  /*f6b0*/  UIADD3.64 UR26, UPT, UPT, UR24, 0x2, URZ ;  /* 0x00000002181a7897 */ /* 0x000fe2000fffe0ff */
[----:B------:R-:W-:Y:S01]  /*f6c0*/  R2UR UR32, R2 ;  /* 0x00000000022072ca */ /* 0x000fe200000e0000 */
[----:B------:R-:W-:Y:S01]  /*f6d0*/  UIADD3.64 UR28, UPT, UPT, UR22, 0x100, URZ ;  /* 0x00000100161c7897 */ /* 0x000fe2000fffe0ff */
[----:B------:R-:W2:Y:S01]  /*f6e0*/  LDL.LU R2, [R1+0x210] ;  /* 0x0002100001027983 */ /* 0x000ea20000300800 */
[----:B------:R-:W-:-:S03]  /*f6f0*/  UIADD3.64 UR30, UPT, UPT, UR24, 0x4, URZ ;  /* 0x00000004181e7897 */ /* 0x000fc6000fffe0ff */
[----:B-1----:R-:W3:Y:S04]  /*f700*/  LDL.LU.64 R4, [R1+0x1a0] ;  /* 0x0001a00001047983 */ /* 0x002ee80000300a00 */
[----:B--2---:R-:W-:Y:S04]  /*f710*/  STL [R1+0x2f0], R2 ;  /* 0x0002f00201007387 */ /* 0x004fe80000100800 */
[----:B---3--:R0:W-:Y:S04]  /*f720*/  STL.64 [R1+0x278], R4 ;  /* 0x0002780401007387 */ /* 0x0081e80000100a00 */
[----:B0-----:R-:W2:Y:S04]  /*f730*/  LDL.LU.64 R4, [R1+0x1a8] ;  /* 0x0001a80001047983 */ /* 0x001ea80000300a00 */
[----:B--2---:R0:W-:Y:S04]  /*f740*/  STL.64 [R1+0x270], R4 ;  /* 0x0002700401007387 */ /* 0x0041e80000100a00 */
        /* <DEDUP_REMOVED lines=52> */
[----:B0-----:R0:W5:Y:S01]  /*fa90*/  LDL.LU.64 R4, [R1+0x500] ;  /* 0x0005000001047983 */ /* 0x0011620000300a00 */
[----:B------:R-:W-:Y:S01]  /*faa0*/  UMOV UR5, 0x1 ;  /* 0x0000000100057882 */ /* 0x000fe20000000000 */
[----:B------:R-:W-:-:S05]  /*fab0*/  UMOV UR4, URZ ;  /* 0x000000ff00047c82 */ /* 0x000fca0008000000 */
.L_x_10:
[----:B-1---5:R1:W-:Y:S04]  /*fac0*/  STL.64 [R1+0x530], R14 ;  /* 0x0005300e01007387 */ /* 0x0223e80000100a00 */
[----:B-1----:R-:W2:Y:S04]  /*fad0*/  LDL.LU.64 R14, [R1+0x238] ;  /* 0x00023800010e7983 */ /* 0x002ea80000300a00 */
[----:B------:R1:W-:Y:S04]  /*fae0*/  STL.64 [R1+0x528], R12 ;  /* 0x0005280c01007387 */ /* 0x0003e80000100a00 */
[----:B-1----:R-:W3:Y:S04]  /*faf0*/  LDL.LU.64 R12, [R1+0x258] ;  /* 0x00025800010c7983 */ /* 0x002ee80000300a00 */
[----:B------:R-:W-:Y:S04]  /*fb00*/  STL [R1+0x520], R11 ;  /* 0x0005200b01007387 */ /* 0x000fe80000100800 */
[----:B------:R-:W-:Y:S04]  /*fb10*/  STL [R1+0x51c], R10 ;  /* 0x00051c0a01007387 */ /* 0x000fe80000100800 */
[----:B-----5:R-:W-:Y:S04]  /*fb20*/  STL [R1+0x518], R5 ;  /* 0x0005180501007387 */ /* 0x020fe80000100800 */
[----:B------:R1:W-:Y:S04]  /*fb30*/  STL.64 [R1+0x510], R8 ;  /* 0x0005100801007387 */ /* 0x0003e80000100a00 */
[----:B-1----:R-:W4:Y:S04]  /*fb40*/  LDL.LU.64 R8, [R1+0x278] ;  /* 0x0002780001087983 */ /* 0x002f280000300a00 */
[----:B------:R1:W-:Y:S04]  /*fb50*/  STL.64 [R1+0x508], R6 ;  /* 0x0005080601007387 */ /* 0x0003e80000100a00 */
[----:B-1----:R-:W4:Y:S01]  /*fb60*/  LDL.LU.64 R6, [R1+0x198] ;  /* 0x0001980001067983 */ /* 0x002f220000300a00 */
[----:B------:R-:W-:Y:S01]  /*fb70*/  USHF.L.U32 UR6, UR6, 0x1f, URZ ;  /* 0x0000001f06067899 */ /* 0x000fe200080006ff */
[----:B------:R-:W1:Y:S05]  /*fb80*/  S2R R11, SR_TID.X ;  /* 0x00000000000b7919 */ /* 0x000e6a0000002100 */
[----:B------:R-:W-:Y:S01]  /*fb90*/  IMAD.U32 R2, RZ, RZ, UR6 ;  /* 0x00000006ff027e24 */ /* 0x000fe2000f8e00ff */
[----:B------:R-:W-:Y:S03]  /*fba0*/  STL [R1+0x504], R4 ;  /* 0x0005040401007387 */ /* 0x000fe60000100800 */
[----:B------:R1:W0:Y:S01]  /*fbb0*/  SYNCS.PHASECHK.TRANS64.TRYWAIT P6, [UR11], R2 ;  /* 0x00000002ff0075a7 */ /* 0x00022200080c110b */
[----:B------:R-:W-:Y:S04]  /*fbc0*/  STL [R1+0x500], R3 ;  /* 0x0005000301007387 */ /* 0x000fe80000100800 */
[----:B------:R-:W-:Y:S04]  /*fbd0*/  STL [R1+0x4fc], R0 ;  /* 0x0004fc0001007387 */ /* 0x000fe80000100800 */
[----:B------:R1:W-:Y:S02]  /*fbe0*/  STL [R1+0x28c], R2 ;  /* 0x00028c0201007387 */ /* 0x0003e40000100800 */
[----:B-1----:R-:W-:-:S02]  /*fbf0*/  SHF.R.U32.HI R2, RZ, 0x6, R11 ;  /* 0x00000006ff027819 */ /* 0x002fc4000001160b */
[--C-:B------:R-:W-:Y:S02]  /*fc00*/  SHF.R.U32.HI R5, RZ, 0x6, R11.reuse ;  /* 0x00000006ff057819 */ /* 0x100fe4000001160b */
[--C-:B------:R-:W-:Y:S02]  /*fc10*/  SHF.R.U32.HI R10, RZ, 0x6, R11.reuse ;  /* 0x00000006ff0a7819 */ /* 0x100fe4000001160b */
[----:B------:R-:W-:Y:S02]  /*fc20*/  SHF.R.U32.HI R11, RZ, 0x6, R11 ;  /* 0x00000006ff0b7819 */ /* 0x000fe4000001160b */
[----:B------:R-:W-:Y:S02]  /*fc30*/  SGXT.U32 R10, R10, 0x1 ;  /* 0x000000010a0a781a */ /* 0x000fe40000000000 */
[----:B------:R-:W-:Y:S02]  /*fc40*/  SGXT.U32 R11, R11, 0x1 ;  /* 0x000000010b0b781a */ /* 0x000fe40000000000 */
[----:B------:R-:W-:-:S02]  /*fc50*/  SGXT.U32 R5, R5, 0x1 ;  /* 0x000000010505781a */ /* 0x000fc40000000000 */
[----:B------:R-:W-:Y:S02]  /*fc60*/  LOP3.LUT R11, R11, 0x8, RZ, 0xfc, !PT ;  /* 0x000000080b0b7812 */ /* 0x000fe400078efcff */
[----:B------:R-:W-:Y:S02]  /*fc70*/  LOP3.LUT R10, R10, 0x10, RZ, 0xfc, !PT ;  /* 0x000000100a0a7812 */ /* 0x000fe400078efcff */
[----:B------:R-:W-:Y:S02]  /*fc80*/  LOP3.LUT R5, R5, 0x18, RZ, 0xfc, !PT ;  /* 0x0000001805057812 */ /* 0x000fe400078efcff */
[----:B------:R-:W-:Y:S02]  /*fc90*/  ISETP.GE.AND P4, PT, R11, UR32, PT ;  /* 0x000000200b007c0c */ /* 0x000fe4000bf86270 */
[----:B------:R-:W-:Y:S02]  /*fca0*/  ISETP.GE.AND P3, PT, R10, UR32, PT ;  /* 0x000000200a007c0c */ /* 0x000fe4000bf66270 */
[----:B------:R-:W-:-:S02]  /*fcb0*/  ISETP.GE.AND P0, PT, R5, UR32, PT ;  /* 0x0000002005007c0c */ /* 0x000fc4000bf06270 */
[----:B------:R-:W-:Y:S02]  /*fcc0*/  PRMT R4, RZ, 0x7610, R4 ;  /* 0x00007610ff047816 */ /* 0x000fe40000000004 */
[----:B------:R-:W-:Y:S02]  /*fcd0*/  PRMT R3, RZ, 0x7610, R3 ;  /* 0x00007610ff037816 */ /* 0x000fe40000000003 */
[----:B------:R-:W-:Y:S02]  /*fce0*/  PRMT R0, RZ, 0x7610, R0 ;  /* 0x00007610ff007816 */ /* 0x000fe40000000000 */
[----:B------:R-:W-:Y:S01]  /*fcf0*/  SGXT.U32 R2, R2, 0x1 ;  /* 0x000000010202781a */ /* 0x000fe20000000000 */
[----:B--2---:R-:W-:-:S05]  /*fd00*/  IMAD.WIDE R14, R164, 0x2, R14 ;  /* 0x00000002a40e7825 */ /* 0x004fca00078e020e */
[----:B------:R1:W-:Y:S01]  /*fd10*/  STL.64 [R1+0x238], R14 ;  /* 0x0002380e01007387 */ /* 0x0003e20000100a00 */
[----:B---3--:R-:W-:-:S03]  /*fd20*/  IMAD.WIDE R12, R164, 0x2, R12 ;  /* 0x00000002a40c7825 */ /* 0x008fc600078e020c */
[----:B-1----:R1:W5:Y:S01]  /*fd30*/  LDL.LU.64 R14, [R1+0x530] ;  /* 0x00053000010e7983 */ /* 0x0023620000300a00 */
[----:B------:R-:W-:-:S03]  /*fd40*/  ISETP.GE.AND P5, PT, R2, UR32, PT ;  /* 0x0000002002007c0c */ /* 0x000fc6000bfa6270 */
[----:B------:R2:W-:Y:S04]  /*fd50*/  STL.64 [R1+0x258], R12 ;  /* 0x0002580c01007387 */ /* 0x0005e80000100a00 */
[----:B--2---:R1:W5:Y:S04]  /*fd60*/  LDL.LU.64 R12, [R1+0x528] ;  /* 0x00052800010c7983 */ /* 0x0043680000300a00 */
[----:B------:R1:W5:Y:S04]  /*fd70*/  LDL.LU R11, [R1+0x520] ;  /* 0x00052000010b7983 */ /* 0x0003680000300800 */
[----:B------:R1:W5:Y:S01]  /*fd80*/  LDL.LU R10, [R1+0x51c] ;  /* 0x00051c00010a7983 */ /* 0x0003620000300800 */
[----:B----4-:R-:W-:-:S03]  /*fd90*/  IMAD.WIDE R8, R164, 0x2, R8 ;  /* 0x00000002a4087825 */ /* 0x010fc600078e0208 */
[----:B------:R1:W5:Y:S04]  /*fda0*/  LDL.LU R5, [R1+0x518] ;  /* 0x0005180001057983 */ /* 0x0003680000300800 */
[----:B------:R2:W-:Y:S01]  /*fdb0*/  STL.64 [R1+0x278], R8 ;  /* 0x0002780801007387 */ /* 0x0005e20000100a00 */
[----:B------:R-:W-:-:S03]  /*fdc0*/  IMAD.WIDE R6, R164, 0x2, R6 ;  /* 0x00000002a4067825 */ /* 0x000fc600078e0206 */
[----:B--2---:R1:W5:Y:S04]  /*fdd0*/  LDL.LU.64 R8, [R1+0x510] ;  /* 0x0005100001087983 */ /* 0x0043680000300a00 */
[----:B------:R2:W-:Y:S04]  /*fde0*/  STL.64 [R1+0x198], R6 ;  /* 0x0001980601007387 */ /* 0x0005e80000100a00 */
[----:B--2---:R1:W5:Y:S04]  /*fdf0*/  LDL.LU.64 R6, [R1+0x508] ;  /* 0x0005080001067983 */ /* 0x0043680000300a00 */
[----:B------:R2:W-:Y:S04]  /*fe00*/  STL.S16 [R1+0x288], R4 ;  /* 0x0002880401007387 */ /* 0x0005e80000100600 */
[----:B--2---:R1:W5:Y:S04]  /*fe10*/  LDL.LU R4, [R1+0x504] ;  /* 0x0005040001047983 */ /* 0x0043680000300800 */
[----:B------:R2:W-:Y:S04]  /*fe20*/  STL.S16 [R1+0x284], R3 ;  /* 0x0002840301007387 */ /* 0x0005e80000100600 */
[----:B--2---:R1:W5:Y:S04]  /*fe30*/  LDL.LU R3, [R1+0x500] ;  /* 0x0005000001037983 */ /* 0x0043680000300800 */
[----:B------:R2:W-:Y:S04]  /*fe40*/  STL.S16 [R1+0x280], R0 ;  /* 0x0002800001007387 */ /* 0x0005e80000100600 */
[----:B--2---:R1:W5:Y:S01]  /*fe50*/  LDL.LU R0, [R1+0x4fc] ;  /* 0x0004fc0001007983 */ /* 0x0043620000300800 */
[----:B------:R-:W-:Y:S01]  /*fe60*/  PRMT R2, RZ, 0x7610, R2 ;  /* 0x00007610ff027816 */ /* 0x000fe20000000002 */
[----:B0-----:R-:W-:Y:S06]  /*fe70*/  @!P6 BRA `(.L_x_8) ;  /* 0x000000940050e947 */ /* 0x001fec0003800000 */
.L_x_16:
[----:B------:R0:W-:Y:S04]  /*fe80*/  STL.64 [R1+0x828], R22 ;  /* 0x0008281601007387 */ /* 0x0001e80000100a00 */
[----:B0-----:R-:W2:Y:S04]  /*fe90*/  LDL.64 R22, [R1+0x238] ;  /* 0x0002380001167983 */ /* 0x001ea80000100a00 */
[----:B------:R0:W-:Y:S04]  /*fea0*/  STL.64 [R1+0x820], R20 ;  /* 0x0008201401007387 */ /* 0x0001e80000100a00 */
[----:B0-----:R-:W3:Y:S04]  /*feb0*/  LDL.64 R20, [R1+0x258] ;  /* 0x0002580001147983 */ /* 0x001ee80000100a00 */
[----:B------:R0:W-:Y:S04]  /*fec0*/  STL.64 [R1+0x818], R18 ;  /* 0x0008181201007387 */ /* 0x0001e80000100a00 */
[----:B0-----:R-:W4:Y:S04]  /*fed0*/  LDL.64 R18, [R1+0x278] ;  /* 0x0002780001127983 */ /* 0x001f280000100a00 */
[----:B------:R0:W-:Y:S04]  /*fee0*/  STL.64 [R1+0x810], R16 ;  /* 0x0008101001007387 */ /* 0x0001e80000100a00 */
[----:B0-----:R-:W2:Y:S04]  /*fef0*/  LDL.64 R16, [R1+0x198] ;  /* 0x0001980001107983 */ /* 0x001ea80000100a00 */
[----:B------:R-:W-:Y:S04]  /*ff00*/  STL.64 [R1+0x808], R54 ;  /* 0x0008083601007387 */ /* 0x000fe80000100a00 */
[----:B-----5:R-:W-:Y:S04]  /*ff10*/  STL.64 [R1+0x800], R14 ;  /* 0x0008000e01007387 */ /* 0x020fe80000100a00 */
[----:B------:R-:W-:Y:S04]  /*ff20*/  STL.64 [R1+0x7f8], R52 ;  /* 0x0007f83401007387 */ /* 0x000fe80000100a00 */
[----:B------:R-:W-:Y:S04]  /*ff30*/  STL.64 [R1+0x7f0], R12 ;  /* 0x0007f00c01007387 */ /* 0x000fe80000100a00 */
[----:B------:R-:W-:Y:S04]  /*ff40*/  STL.64 [R1+0x7e8], R50 ;  /* 0x0007e83201007387 */ /* 0x000fe80000100a00 */
[----:B------:R-:W-:Y:S04]  /*ff50*/  STL.64 [R1+0x7e0], R10 ;  /* 0x0007e00a01007387 */ /* 0x000fe80000100a00 */
[----:B------:R-:W-:Y:S04]  /*ff60*/  STL.64 [R1+0x7d8], R48 ;  /* 0x0007d83001007387 */ /* 0x000fe80000100a00 */
[----:B------:R-:W-:Y:S04]  /*ff70*/  STL.64 [R1+0x7d0], R8 ;  /* 0x0007d00801007387 */ /* 0x000fe80000100a00 */
[----:B------:R-:W-:Y:S04]  /*ff80*/  STL.64 [R1+0x7c8], R44 ;  /* 0x0007c82c01007387 */ /* 0x000fe80000100a00 */
[----:B------:R-:W-:Y:S04]  /*ff90*/  STL.64 [R1+0x7c0], R6 ;  /* 0x0007c00601007387 */ /* 0x000fe80000100a00 */
[----:B------:R0:W-:Y:S04]  /*ffa0*/  STL.64 [R1+0x7b8], R40 ;  /* 0x0007b82801007387 */ /* 0x0001e80000100a00 */
[----:B0-----:R-:W2:Y:S04]  /*ffb0*/  LDL.LU.64 R40, [R1+0x1e0] ;  /* 0x0001e00001287983 */ /* 0x001ea80000300a00 */
[----:B------:R0:W-:Y:S04]  /*ffc0*/  STL.64 [R1+0x7b0], R4 ;  /* 0x0007b00401007387 */ /* 0x0001e80000100a00 */
[----:B0-----:R-:W2:Y:S04]  /*ffd0*/  LDL.LU R4, [R1+0x288] ;  /* 0x0002880001047983 */ /* 0x001ea80000300800 */
[----:B------:R-:W4:Y:S04]  /*ffe0*/  LDL.LU R5, [R1+0x284] ;  /* 0x0002840001057983 */ /* 0x000f280000300800 */
[----:B------:R0:W-:Y:S04]  /*fff0*/  STL.64 [R1+0x7a8], R86 ;  /* 0x0007a85601007387 */ /* 0x0001e80000100a00 */
[----:B0-----:R-:W3:Y:S04]  /*10000*/  LDL.LU R87, [R1+0x280] ;  /* 0x0002800001577983 */ /* 0x001ee80000300800 */
[----:B------:R0:W-:Y:S04]  /*10010*/  STL.64 [R1+0x7a0], R82 ;  /* 0x0007a05201007387 */ /* 0x0001e80000100a00 */
[----:B0-----:R-:W2:Y:S04]  /*10020*/  LDL.LU.64 R82, [R1+0x1a0] ;  /* 0x0001a00001527983 */ /* 0x001ea80000300a00 */
        /* <DEDUP_REMOVED lines=8> */
[----:B------:R-:W-:Y:S04]  /*100b0*/  STL.64 [R1+0x778], R70 ;  /* 0x0007784601007387 */ /* 0x000fe80000100a00 */
[----:B------:R0:W-:Y:S04]  /*100c0*/  STL.64 [R1+0x770], R110 ;  /* 0x0007706e01007387 */ /* 0x0001e80000100a00 */
[----:B0-----:R-:W3:Y:S04]  /*100d0*/  LDL.LU.64 R110, [R1+0x1d0] ;  /* 0x0001d000016e7983 */ /* 0x001ee80000300a00 */
[----:B------:R-:W-:Y:S04]  /*100e0*/  STL.64 [R1+0x768], R68 ;  /* 0x0007684401007387 */ /* 0x000fe80000100a00 */
[----:B------:R0:W-:Y:S04]  /*100f0*/  STL.64 [R1+0x760], R108 ;  /* 0x0007606c01007387 */ /* 0x0001e80000100a00 */
[----:B0-----:R-:W3:Y:S04]  /*10100*/  LDL.LU.64 R108, [R1+0x1d8] ;  /* 0x0001d800016c7983 */ /* 0x001ee80000300a00 */
        /* <DEDUP_REMOVED lines=64> */
[----:B----4-:R4:W4:Y:S04]  /*10510*/  @!P4 LDG.E.U16 R5, desc[UR20][R18.64] ;  /* 0x000000141205c981 */ /* 0x010928000c1e1500 */
[----:B------:R-:W4:Y:S01]  /*10520*/  LDL.LU.64 R14, [R1+0x190] ;  /* 0x00019000010e7983 */ /* 0x000f220000300a00 */
[----:B--2---:R-:W-:-:S03]  /*10530*/  IMAD.WIDE R40, R164, 0x2, R40 ;  /* 0x00000002a4287825 */ /* 0x004fc600078e0228 */
[----:B------:R2:W2:Y:S04]  /*10540*/  @!P0 LDG.E.U16 R2, desc[UR20][R22.64] ;  /* 0x0000001416028981 */ /* 0x0004a8000c1e1500 */
[----:B------:R-:W2:Y:S04]  /*10550*/  LDL.LU.64 R18, [R1+0x268] ;  /* 0x0002680001127983 */ /* 0x000ea80000300a00 */
[----:B------:R-:W2:Y:S04]  /*10560*/  LDL.LU.64 R54, [R1+0x250] ;  /* 0x0002500001367983 */ /* 0x000ea80000300a00 */
[----:B------:R-:W2:Y:S04]  /*10570*/  LDL.LU.64 R52, [R1+0x240] ;  /* 0x0002400001347983 */ /* 0x000ea80000300a00 */
[----:B------:R-:W2:Y:S04]  /*10580*/  LDL.LU.64 R50, [R1+0x228] ;  /* 0x0002280001327983 */ /* 0x000ea80000300a00 */
[----:B------:R-:W2:Y:S04]  /*10590*/  LDL.LU.64 R10, [R1+0x220] ;  /* 0x00022000010a7983 */ /* 0x000ea80000300a00 */
[----:B------:R-:W2:Y:S04]  /*105a0*/  LDL.LU.64 R48, [R1+0x218] ;  /* 0x0002180001307983 */ /* 0x000ea80000300a00 */
[----:B------:R-:W2:Y:S04]  /*105b0*/  LDL.LU.64 R8, [R1+0x210] ;  /* 0x0002100001087983 */ /* 0x000ea80000300a00 */
[----:B------:R-:W4:Y:S04]  /*105c0*/  LDL.LU.64 R44, [R1+0x208] ;  /* 0x00020800012c7983 */ /* 0x000f280000300a00 */
[----:B------:R-:W4:Y:S04]  /*105d0*/  LDL.LU.64 R6, [R1+0x200] ;  /* 0x0002000001067983 */ /* 0x000f280000300a00 */
[----:B------:R-:W4:Y:S01]  /*105e0*/  LDL.LU.64 R70, [R1+0x1f8] ;  /* 0x0001f80001467983 */ /* 0x000f220000300a00 */
[----:B------:R-:W-:-:S03]  /*105f0*/  IMAD.WIDE R82, R164, 0x2, R82 ;  /* 0x00000002a4527825 */ /* 0x000fc600078e0252 */
[----:B---3--:R3:W3:Y:S01]  /*10600*/  @!P3 LDG.E.U16 R87, desc[UR20][R20.64] ;  /* 0x000000141457b981 */ /* 0x0086e2000c1e1500 */
[C---:B------:R-:W-:Y:S01]  /*10610*/  IMAD.WIDE R78, R164.reuse, 0x2, R78 ;  /* 0x00000002a44e7825 */ /* 0x040fe200078e024e */
[----:B------:R-:W0:Y:S03]  /*10620*/  S2R R12, SR_TID.X ;  /* 0x00000000000c7919 */ /* 0x000e260000002100 */
[C---:B------:R-:W-:Y:S01]  /*10630*/  IMAD.WIDE R76, R164.reuse, 0x2, R76 ;  /* 0x00000002a44c7825 */ /* 0x040fe200078e024c */
[----:B------:R-:W0:Y:S03]  /*10640*/  S2R R13, SR_TID.X ;  /* 0x00000000000d7919 */ /* 0x000e260000002100 */
[C---:B------:R-:W-:Y:S01]  /*10650*/  IMAD.WIDE R110, R164.reuse, 0x2, R110 ;  /* 0x00000002a46e7825 */ /* 0x040fe200078e026e */
[----:B------:R-:W-:Y:S03]  /*10660*/  STL.64 [R1+0x1a0], R82 ;  /* 0x0001a05201007387 */ /* 0x000fe60000100a00 */
[C---:B------:R-:W-:Y:S01]  /*10670*/  IMAD.WIDE R108, R164.reuse, 0x2, R108 ;  /* 0x00000002a46c7825 */ /* 0x040fe200078e026c */
[----:B------:R-:W-:Y:S03]  /*10680*/  STL.64 [R1+0x1c0], R78 ;  /* 0x0001c04e01007387 */ /* 0x000fe60000100a00 */
[C---:B------:R-:W-:Y:S01]  /*10690*/  IMAD.WIDE R74, R164.reuse, 0x2, R74 ;  /* 0x00000002a44a7825 */ /* 0x040fe200078e024a */
[----:B------:R-:W-:Y:S03]  /*106a0*/  STL.64 [R1+0x1c8], R76 ;  /* 0x0001c84c01007387 */ /* 0x000fe60000100a00 */
[----:B------:R-:W-:Y:S01]  /*106b0*/  IMAD.WIDE R72, R164, 0x2, R72 ;  /* 0x00000002a4487825 */ /* 0x000fe200078e0248 */
[----:B------:R-:W-:Y:S04]  /*106c0*/  STL.64 [R1+0x1d0], R110 ;  /* 0x0001d06e01007387 */ /* 0x000fe80000100a00 */
[----:B------:R-:W-:Y:S04]  /*106d0*/  STL.64 [R1+0x1d8], R108 ;  /* 0x0001d86c01007387 */ /* 0x000fe80000100a00 */
[----:B------:R-:W-:Y:S04]  /*106e0*/  STL.64 [R1+0x1e0], R40 ;  /* 0x0001e02801007387 */ /* 0x000fe80000100a00 */
[----:B------:R-:W-:Y:S04]  /*106f0*/  STL.64 [R1+0x1e8], R74 ;  /* 0x0001e84a01007387 */ /* 0x000fe80000100a00 */
[----:B------:R-:W-:Y:S01]  /*10700*/  STL.64 [R1+0x1f0], R72 ;  /* 0x0001f04801007387 */ /* 0x000fe20000100a00 */
[----:B0-----:R-:W-:-:S03]  /*10710*/  SHF.R.U32.HI R12, RZ, 0x6, R12 ;  /* 0x00000006ff0c7819 */ /* 0x001fc6000001160c */
[----:B------:R-:W3:Y:S01]  /*10720*/  @!P5 LDG.E.U16 R4, desc[UR20][R16.64] ;  /* 0x000000141004d981 */ /* 0x000ee2000c1e1500 */
[----:B--2---:R-:W-:-:S04]  /*10730*/  IMAD.WIDE R8, R164, 0x2, R8 ;  /* 0x00000002a4087825 */ /* 0x004fc800078e0208 */
[----:B----4-:R-:W-:-:S04]  /*10740*/  IMAD.WIDE R44, R164, 0x2, R44 ;  /* 0x00000002a42c7825 */ /* 0x010fc800078e022c */
[----:B------:R-:W-:-:S04]  /*10750*/  IMAD.WIDE R6, R164, 0x2, R6 ;  /* 0x00000002a4067825 */ /* 0x000fc800078e0206 */
[----:B------:R-:W-:-:S05]  /*10760*/  IMAD.WIDE R70, R164, 0x2, R70 ;  /* 0x00000002a4467825 */ /* 0x000fca00078e0246 */
[----:B------:R-:W-:Y:S04]  /*10770*/  STL.64 [R1+0x1f8], R70 ;  /* 0x0001f84601007387 */ /* 0x000fe80000100a00 */
[----:B------:R-:W-:Y:S04]  /*10780*/  STL.64 [R1+0x200], R6 ;  /* 0x0002000601007387 */ /* 0x000fe80000100a00 */
[----:B------:R-:W-:Y:S04]  /*10790*/  STL.64 [R1+0x208], R44 ;  /* 0x0002082c01007387 */ /* 0x000fe80000100a00 */
[----:B------:R-:W-:Y:S04]  /*107a0*/  STL.64 [R1+0x210], R8 ;  /* 0x0002100801007387 */ /* 0x000fe80000100a00 */
[----:B------:R-:W2:Y:S04]  /*107b0*/  LDL.LU.64 R22, [R1+0x188] ;  /* 0x0001880001167983 */ /* 0x000ea80000300a00 */
[----:B------:R-:W4:Y:S04]  /*107c0*/  LDL.LU.64 R68, [R1+0x180] ;  /* 0x0001800001447983 */ /* 0x000f280000300a00 */
[----:B------:R-:W3:Y:S01]  /*107d0*/  LDL.LU.64 R20, [R1+0x270] ;  /* 0x0002700001147983 */ /* 0x000ee20000300a00 */
[----:B------:R-:W-:-:S04]  /*107e0*/  SGXT.U32 R12, R12, 0x1 ;  /* 0x000000010c0c781a */ /* 0x000fc80000000000 */
[----:B------:R-:W-:-:S04]  /*107f0*/  LOP3.LUT R12, R12, 0x2, RZ, 0xfc, !PT ;  /* 0x000000020c0c7812 */ /* 0x000fc800078efcff */
[----:B------:R-:W-:Y:S02]  /*10800*/  ISETP.GE.AND P3, PT, R12, UR32, PT ;  /* 0x000000200c007c0c */ /* 0x000fe4000bf66270 */
[----:B------:R-:W-:-:S04]  /*10810*/  SHF.R.U32.HI R12, RZ, 0x6, R13 ;  /* 0x00000006ff0c7819 */ /* 0x000fc8000001160d */
[----:B------:R-:W-:-:S04]  /*10820*/  SGXT.U32 R12, R12, 0x1 ;  /* 0x000000010c0c781a */ /* 0x000fc80000000000 */
[----:B------:R-:W-:-:S04]  /*10830*/  LOP3.LUT R12, R12, 0x6, RZ, 0xfc, !PT ;  /* 0x000000060c0c7812 */ /* 0x000fc800078efcff */
[----:B------:R-:W-:Y:S02]  /*10840*/  ISETP.GE.AND P0, PT, R12, UR32, PT ;  /* 0x000000200c007c0c */ /* 0x000fe4000bf06270 */
[----:B------:R-:W0:Y:S01]  /*10850*/  S2R R12, SR_TID.X ;  /* 0x00000000000c7919 */ /* 0x000e220000002100 */
[----:B------:R-:W-:-:S04]  /*10860*/  IMAD.WIDE R48, R164, 0x2, R48 ;  /* 0x00000002a4307825 */ /* 0x000fc800078e0230 */
[C---:B------:R-:W-:Y:S01]  /*10870*/  IMAD.WIDE R10, R164.reuse, 0x2, R10 ;  /* 0x00000002a40a7825 */ /* 0x040fe200078e020a */
[----:B------:R-:W-:Y:S03]  /*10880*/  STL.64 [R1+0x218], R48 ;  /* 0x0002183001007387 */ /* 0x000fe60000100a00 */
[C---:B------:R-:W-:Y:S01]  /*10890*/  IMAD.WIDE R50, R164.reuse, 0x2, R50 ;  /* 0x00000002a4327825 */ /* 0x040fe200078e0232 */
[----:B------:R-:W-:Y:S03]  /*108a0*/  STL.64 [R1+0x220], R10 ;  /* 0x0002200a01007387 */ /* 0x000fe60000100a00 */
[C---:B------:R-:W-:Y:S01]  /*108b0*/  IMAD.WIDE R52, R164.reuse, 0x2, R52 ;  /* 0x00000002a4347825 */ /* 0x040fe200078e0234 */
[----:B------:R-:W-:Y:S03]  /*108c0*/  STL.64 [R1+0x228], R50 ;  /* 0x0002283201007387 */ /* 0x000fe60000100a00 */
[C---:B------:R-:W-:Y:S01]  /*108d0*/  IMAD.WIDE R54, R164.reuse, 0x2, R54 ;  /* 0x00000002a4367825 */ /* 0x040fe200078e0236 */
[----:B------:R-:W-:Y:S03]  /*108e0*/  STL.64 [R1+0x240], R52 ;  /* 0x0002403401007387 */ /* 0x000fe60000100a00 */
[----:B------:R-:W-:Y:S01]  /*108f0*/  IMAD.WIDE R14, R164, 0x2, R14 ;  /* 0x00000002a40e7825 */ /* 0x000fe200078e020e */
[----:B------:R-:W-:Y:S01]  /*10900*/  SHF.R.U32.HI R13, RZ, 0x6, R13 ;  /* 0x00000006ff0d7819 */ /* 0x000fe2000001160d */
[----:B------:R-:W-:Y:S04]  /*10910*/  STL.64 [R1+0x250], R54 ;  /* 0x0002503601007387 */ /* 0x000fe80000100a00 */
[----:B------:R1:W-:Y:S01]  /*10920*/  STL.64 [R1+0x190], R14 ;  /* 0x0001900e01007387 */ /* 0x0003e20000100a00 */
[----:B------:R-:W-:-:S03]  /*10930*/  SGXT.U32 R13, R13, 0x1 ;  /* 0x000000010d0d781a */ /* 0x000fc60000000000 */
[----:B------:R-:W3:Y:S01]  /*10940*/  LDL.LU.64 R16, [R1+0x260] ;  /* 0x0002600001107983 */ /* 0x000ee20000300a00 */
[----:B------:R-:W-:-:S04]  /*10950*/  LOP3.LUT R13, R13, 0x4, RZ, 0xfc, !PT ;  /* 0x000000040d0d7812 */ /* 0x000fc800078efcff */
[----:B------:R-:W-:Y:S02]  /*10960*/  ISETP.GE.AND P5, PT, R13, UR32, PT ;  /* 0x000000200d007c0c */ /* 0x000fe4000bfa6270 */
[--C-:B0-----:R-:W-:Y:S02]  /*10970*/  SHF.R.U32.HI R13, RZ, 0x6, R12.reuse ;  /* 0x00000006ff0d7819 */ /* 0x101fe4000001160c */
[----:B------:R-:W-:Y:S01]  /*10980*/  SHF.R.U32.HI R12, RZ, 0x6, R12 ;  /* 0x00000006ff0c7819 */ /* 0x000fe2000001160c */
[----:B------:R-:W-:Y:S01]  /*10990*/  IMAD.WIDE R18, R164, 0x2, R18 ;  /* 0x00000002a4127825 */ /* 0x000fe200078e0212 */
[----:B------:R-:W-:Y:S02]  /*109a0*/  PRMT R107, RZ, 0x7610, R107 ;  /* 0x00007610ff6b7816 */ /* 0x000fe4000000006b */
[----:B------:R-:W-:-:S04]  /*109b0*/  SGXT.U32 R12, R12, 0x1 ;  /* 0x000000010c0c781a */ /* 0x000fc80000000000 */
[----:B------:R-:W-:Y:S01]  /*109c0*/  LOP3.LUT R12, R12, 0xc, RZ, 0xfc, !PT ;  /* 0x0000000c0c0c7812 */ /* 0x000fe200078efcff */
[----:B------:R-:W-:Y:S04]  /*109d0*/  STL.64 [R1+0x268], R18 ;  /* 0x0002681201007387 */ /* 0x000fe80000100a00 */
[----:B------:R-:W3:Y:S01]  /*109e0*/  @!P3 LDG.E.U16 R107, desc[UR20][R14.64] ;  /* 0x000000140e6bb981 */ /* 0x000ee2000c1e1500 */
[----:B------:R-:W-:Y:S02]  /*109f0*/  ISETP.GE.AND P3, PT, R12, UR32, PT ;  /* 0x000000200c007c0c */ /* 0x000fe4000bf66270 */
[----:B------:R-:W0:Y:S01]  /*10a00*/  S2R R12, SR_TID.X ;  /* 0x00000000000c7919 */ /* 0x000e220000002100 */
[----:B------:R-:W-:-:S04]  /*10a10*/  SGXT.U32 R13, R13, 0x1 ;  /* 0x000000010d0d781a */ /* 0x000fc80000000000 */
[----:B------:R-:W-:-:S04]  /*10a20*/  LOP3.LUT R13, R13, 0xa, RZ, 0xfc, !PT ;  /* 0x0000000a0d0d7812 */ /* 0x000fc800078efcff */
[----:B------:R-:W-:Y:S02]  /*10a30*/  ISETP.GE.AND P4, PT, R13, UR32, PT ;  /* 0x000000200d007c0c */ /* 0x000fe4000bf86270 */
[----:B-1----:R-:W-:Y:S02]  /*10a40*/  PRMT R125, RZ, 0x7610, R125 ;  /* 0x00007610ff7d7816 */ /* 0x002fe4000000007d */
[----:B------:R-:W-:Y:S02]  /*10a50*/  PRMT R97, RZ, 0x7610, R97 ;  /* 0x00007610ff617816 */ /* 0x000fe40000000061 */
[--C-:B0-----:R-:W-:Y:S02]  /*10a60*/  SHF.R.U32.HI R13, RZ, 0x6, R12.reuse ;  /* 0x00000006ff0d7819 */ /* 0x101fe4000001160c */
[----:B------:R-:W-:Y:S02]  /*10a70*/  SHF.R.U32.HI R12, RZ, 0x6, R12 ;  /* 0x00000006ff0c7819 */ /* 0x000fe4000001160c */
[----:B------:R-:W-:-:S02]  /*10a80*/  SGXT.U32 R13, R13, 0x1 ;  /* 0x000000010d0d781a */ /* 0x000fc40000000000 */
[----:B------:R-:W-:Y:S02]  /*10a90*/  SGXT.U32 R12, R12, 0x1 ;  /* 0x000000010c0c781a */ /* 0x000fe40000000000 */
[----:B------:R-:W-:Y:S02]  /*10aa0*/  LOP3.LUT R13, R13, 0xe, RZ, 0xfc, !PT ;  /* 0x0000000e0d0d7812 */ /* 0x000fe400078efcff */
[----:B------:R-:W-:Y:S01]  /*10ab0*/  LOP3.LUT R12, R12, 0x12, RZ, 0xfc, !PT ;  /* 0x000000120c0c7812 */ /* 0x000fe200078efcff */
[----:B--2---:R-:W-:-:S04]  /*10ac0*/  IMAD.WIDE R22, R164, 0x2, R22 ;  /* 0x00000002a4167825 */ /* 0x004fc800078e0216 */
[C---:B----4-:R-:W-:Y:S01]  /*10ad0*/  IMAD.WIDE R68, R164.reuse, 0x2, R68 ;  /* 0x00000002a4447825 */ /* 0x050fe200078e0244 */
[----:B------:R-:W2:Y:S04]  /*10ae0*/  @!P5 LDG.E.U16 R125, desc[UR20][R22.64] ;  /* 0x00000014167dd981 */ /* 0x000ea8000c1e1500 */
[----:B------:R-:W-:Y:S04]  /*10af0*/  STL.64 [R1+0x180], R68 ;  /* 0x0001804401007387 */ /* 0x000fe80000100a00 */
[----:B------:R0:W-:Y:S04]  /*10b00*/  STL.64 [R1+0x188], R22 ;  /* 0x0001881601007387 */ /* 0x0001e80000100a00 */
[----:B------:R-:W4:Y:S01]  /*10b10*/  LDL.LU.64 R14, [R1+0x248] ;  /* 0x00024800010e7983 */ /* 0x000f220000300a00 */
[----:B---3--:R-:W-:Y:S01]  /*10b20*/  IMAD.WIDE R20, R164, 0x2, R20 ;  /* 0x00000002a4147825 */ /* 0x008fe200078e0214 */
[----:B------:R-:W-:-:S02]  /*10b30*/  ISETP.GE.AND P5, PT, R13, UR32, PT ;  /* 0x000000200d007c0c */ /* 0x000fc4000bfa6270 */
[----:B------:R1:W3:Y:S01]  /*10b40*/  @!P0 LDG.E.U16 R97, desc[UR20][R68.64] ;  /* 0x0000001444618981 */ /* 0x0002e2000c1e1500 */
[----:B------:R-:W-:-:S03]  /*10b50*/  ISETP.GE.AND P0, PT, R12, UR32, PT ;  /* 0x000000200c007c0c */ /* 0x000fc6000bf06270 */
[----:B0-----:R-:W2:Y:S04]  /*10b60*/  LDL.LU.64 R22, [R1+0x828] ;  /* 0x0008280001167983 */ /* 0x001ea80000300a00 */
[----:B------:R0:W-:Y:S04]  /*10b70*/  STL.64 [R1+0x270], R20 ;  /* 0x0002701401007387 */ /* 0x0001e80000100a00 */
[----:B------:R-:W2:Y:S01]  /*10b80*/  LDL.LU.64 R12, [R1+0x230] ;  /* 0x00023000010c7983 */ /* 0x000ea20000300a00 */
[----:B-1----:R-:W1:Y:S01]  /*10b90*/  S2R R68, SR_TID.X ;  /* 0x0000000000447919 */ /* 0x002e620000002100 */
[----:B------:R-:W-:-:S06]  /*10ba0*/  PRMT R64, RZ, 0x7610, R64 ;  /* 0x00007610ff407816 */ /* 0x000fcc0000000040 */
[----:B------:R-:W3:Y:S01]  /*10bb0*/  @!P4 LDG.E.U16 R64, desc[UR20][R20.64] ;  /* 0x000000141440c981 */ /* 0x000ee2000c1e1500 */
[----:B------:R-:W-:-:S06]  /*10bc0*/  PRMT R124, RZ, 0x7610, R124 ;  /* 0x00007610ff7c7816 */ /* 0x000fcc000000007c */
[----:B------:R-:W3:Y:S01]  /*10bd0*/  @!P3 LDG.E.U16 R124, desc[UR20][R18.64] ;  /* 0x00000014127cb981 */ /* 0x000ee2000c1e1500 */
[----:B------:R-:W-:Y:S02]  /*10be0*/  PRMT R96, RZ, 0x7610, R96 ;  /* 0x00007610ff607816 */ /* 0x000fe40000000060 */
[----:B------:R-:W-:Y:S01]  /*10bf0*/  PRMT R65, RZ, 0x7610, R65 ;  /* 0x00007610ff417816 */ /* 0x000fe20000000041 */
[----:B0-----:R-:W3:Y:S05]  /*10c00*/  LDL.LU.64 R20, [R1+0x820] ;  /* 0x0008200001147983 */ /* 0x001eea0000300a00 */
[----:B------:R-:W3:Y:S01]  /*10c10*/  @!P0 LDG.E.U16 R65, desc[UR20][R54.64] ;  /* 0x0000001436418981 */ /* 0x000ee2000c1e1500 */
[----:B------:R-:W-:Y:S01]  /*10c20*/  IMAD.WIDE R16, R164, 0x2, R16 ;  /* 0x00000002a4107825 */ /* 0x000fe200078e0210 */
[----:B------:R-:W-:-:S02]  /*10c30*/  PRMT R103, RZ, 0x7610, R103 ;  /* 0x00007610ff677816 */ /* 0x000fc40000000067 */
[----:B------:R-:W3:Y:S01]  /*10c40*/  LDL.LU.64 R18, [R1+0x818] ;  /* 0x0008180001127983 */ /* 0x000ee20000300a00 */
[----:B-1----:R-:W-:-:S03]  /*10c50*/  SHF.R.U32.HI R69, RZ, 0x6, R68 ;  /* 0x00000006ff457819 */ /* 0x002fc60000011644 */
[----:B------:R-:W3:Y:S01]  /*10c60*/  @!P5 LDG.E.U16 R96, desc[UR20][R16.64] ;  /* 0x000000141060d981 */ /* 0x000ee2000c1e1500 */
[----:B------:R-:W-:-:S04]  /*10c70*/  SGXT.U32 R69, R69, 0x1 ;  /* 0x000000014545781a */ /* 0x000fc80000000000 */
[----:B------:R-:W-:-:S04]  /*10c80*/  LOP3.LUT R69, R69, 0x14, RZ, 0xfc, !PT ;  /* 0x0000001445457812 */ /* 0x000fc800078efcff */
[----:B------:R-:W-:Y:S02]  /*10c90*/  ISETP.GE.AND P4, PT, R69, UR32, PT ;  /* 0x0000002045007c0c */ /* 0x000fe4000bf86270 */
[----:B------:R-:W-:-:S04]  /*10ca0*/  SHF.R.U32.HI R69, RZ, 0x6, R68 ;  /* 0x00000006ff457819 */ /* 0x000fc80000011644 */
        /* <DEDUP_REMOVED lines=13> */
[----:B------:R-:W-:Y:S02]  /*10d80*/  LOP3.LUT R69, R69, 0x1e, RZ, 0xfc, !PT ;  /* 0x0000001e45457812 */ /* 0x000fe400078efcff */
[----:B------:R-:W-:Y:S02]  /*10d90*/  SHF.R.U32.HI R68, RZ, 0x6, R68 ;  /* 0x00000006ff447819 */ /* 0x000fe40000011644 */
[----:B------:R-:W-:Y:S02]  /*10da0*/  PRMT R95, RZ, 0x7610, R95 ;  /* 0x00007610ff5f7816 */ /* 0x000fe4000000005f */
[----:B------:R-:W-:-:S04]  /*10db0*/  SGXT.U32 R68, R68, 0x1 ;  /* 0x000000014444781a */ /* 0x000fc80000000000 */
[----:B------:R-:W-:Y:S01]  /*10dc0*/  LOP3.LUT R68, R68, 0x20, RZ, 0xfc, !PT ;  /* 0x0000002044447812 */ /* 0x000fe200078efcff */
[----:B------:R-:W3:Y:S03]  /*10dd0*/  @!P3 LDG.E.U16 R95, desc[UR20][R52.64] ;  /* 0x00000014345fb981 */ /* 0x000ee6000c1e1500 */
[----:B------:R-:W-:Y:S02]  /*10de0*/  ISETP.GE.AND P3, PT, R68, UR32, PT ;  /* 0x0000002044007c0c */ /* 0x000fe4000bf66270 */
[----:B------:R-:W-:Y:S02]  /*10df0*/  PRMT R104, RZ, 0x7610, R104 ;  /* 0x00007610ff687816 */ /* 0x000fe40000000068 */
[----:B------:R-:W-:-:S06]  /*10e00*/  PRMT R102, RZ, 0x7610, R102 ;  /* 0x00007610ff667816 */ /* 0x000fcc0000000066 */
[----:B------:R-:W3:Y:S01]  /*10e10*/  @!P0 LDG.E.U16 R102, desc[UR20][R50.64] ;  /* 0x0000001432668981 */ /* 0x000ee2000c1e1500 */
[----:B------:R-:W-:Y:S02]  /*10e20*/  PRMT R94, RZ, 0x7610, R94 ;  /* 0x00007610ff5e7816 */ /* 0x000fe4000000005e */
[----:B------:R-:W-:Y:S02]  /*10e30*/  PRMT R88, RZ, 0x7610, R88 ;  /* 0x00007610ff587816 */ /* 0x000fe40000000058 */
[----:B------:R-:W-:Y:S01]  /*10e40*/  PRMT R99, RZ, 0x7610, R99 ;  /* 0x00007610ff637816 */ /* 0x000fe20000000063 */
[----:B------:R0:W-:Y:S04]  /*10e50*/  STL.64 [R1+0x260], R16 ;  /* 0x0002601001007387 */ /* 0x0001e80000100a00 */
[----:B------:R-:W3:Y:S01]  /*10e60*/  @!P3 LDG.E.U16 R88, desc[UR20][R48.64] ;  /* 0x000000143058b981 */ /* 0x000ee2000c1e1500 */
[----:B------:R-:W-:-:S02]  /*10e70*/  PRMT R0, RZ, 0x7610, R0 ;  /* 0x00007610ff007816 */ /* 0x000fc40000000000 */
[----:B------:R-:W-:Y:S01]  /*10e80*/  PRMT R93, RZ, 0x7610, R93 ;  /* 0x00007610ff5d7816 */ /* 0x000fe2000000005d */
[----:B0-----:R-:W3:Y:S04]  /*10e90*/  LDL.LU.64 R16, [R1+0x810] ;  /* 0x0008100001107983 */ /* 0x001ee80000300a00 */
[----:B------:R-:W3:Y:S01]  /*10ea0*/  LDL.LU.64 R54, [R1+0x808] ;  /* 0x0008080001367983 */ /* 0x000ee20000300a00 */
[----:B----4-:R-:W-:-:S05]  /*10eb0*/  IMAD.WIDE R14, R164, 0x2, R14 ;  /* 0x00000002a40e7825 */ /* 0x010fca00078e020e */
[----:B------:R-:W4:Y:S01]  /*10ec0*/  @!P4 LDG.E.U16 R103, desc[UR20][R14.64] ;  /* 0x000000140e67c981 */ /* 0x000f22000c1e1500 */
[----:B------:R-:W-:Y:S02]  /*10ed0*/  ISETP.GE.AND P4, PT, R69, UR32, PT ;  /* 0x0000002045007c0c */ /* 0x000fe4000bf86270 */
[----:B------:R-:W0:Y:S01]  /*10ee0*/  S2R R69, SR_TID.X ;  /* 0x0000000000457919 */ /* 0x000e220000002100 */
[----:B--2---:R-:W-:-:S10]  /*10ef0*/  IMAD.WIDE R12, R164, 0x2, R12 ;  /* 0x00000002a40c7825 */ /* 0x004fd400078e020c */
[----:B------:R-:W2:Y:S04]  /*10f00*/  @!P4 LDG.E.U16 R94, desc[UR20][R10.64] ;  /* 0x000000140a5ec981 */ /* 0x000ea8000c1e1500 */
[----:B------:R-:W2:Y:S01]  /*10f10*/  @!P5 LDG.E.U16 R104, desc[UR20][R12.64] ;  /* 0x000000140c68d981 */ /* 0x000ea2000c1e1500 */
[----:B0-----:R-:W-:-:S04]  /*10f20*/  SHF.R.U32.HI R68, RZ, 0x6, R69 ;  /* 0x00000006ff447819 */ /* 0x001fc80000011645 */
[----:B------:R-:W-:-:S04]  /*10f30*/  SGXT.U32 R68, R68, 0x1 ;  /* 0x000000014444781a */ /* 0x000fc80000000000 */
[----:B------:R-:W-:-:S04]  /*10f40*/  LOP3.LUT R68, R68, 0x24, RZ, 0xfc, !PT ;  /* 0x0000002444447812 */ /* 0x000fc800078efcff */
[----:B------:R-:W-:Y:S02]  /*10f50*/  ISETP.GE.AND P5, PT, R68, UR32, PT ;  /* 0x0000002044007c0c */ /* 0x000fe4000bfa6270 */
[----:B------:R-:W0:Y:S01]  /*10f60*/  S2R R68, SR_TID.X ;  /* 0x0000000000447919 */ /* 0x000e220000002100 */
[----:B------:R-:W-:-:S04]  /*10f70*/  SHF.R.U32.HI R69, RZ, 0x6, R69 ;  /* 0x00000006ff457819 */ /* 0x000fc80000011645 */
[----:B------:R-:W-:-:S04]  /*10f80*/  SGXT.U32 R69, R69, 0x1 ;  /* 0x000000014545781a */ /* 0x000fc80000000000 */
[----:B------:R-:W-:Y:S01]  /*10f90*/  LOP3.LUT R69, R69, 0x22, RZ, 0xfc, !PT ;  /* 0x0000002245457812 */ /* 0x000fe200078efcff */
[----:B------:R1:W-:Y:S03]  /*10fa0*/  STL.64 [R1+0x248], R14 ;  /* 0x0002480e01007387 */ /* 0x0003e60000100a00 */
[----:B------:R-:W-:Y:S01]  /*10fb0*/  ISETP.GE.AND P6, PT, R69, UR32, PT ;  /* 0x0000002045007c0c */ /* 0x000fe2000bfc6270 */
[----:B------:R-:W2:Y:S01]  /*10fc0*/  @!P5 LDG.E.U16 R0, desc[UR20][R44.64] ;  /* 0x000000142c00d981 */ /* 0x000ea2000c1e1500 */
[----:B------:R-:W-:Y:S02]  /*10fd0*/  PRMT R105, RZ, 0x7610, R105 ;  /* 0x00007610ff697816 */ /* 0x000fe40000000069 */
[----:B------:R-:W-:Y:S01]  /*10fe0*/  PRMT R101, RZ, 0x7610, R101 ;  /* 0x00007610ff657816 */ /* 0x000fe20000000065 */
[----:B-1----:R-:W2:Y:S08]  /*10ff0*/  LDL.LU.64 R14, [R1+0x800] ;  /* 0x00080000010e7983 */ /* 0x002eb00000300a00 */
[----:B------:R-:W2:Y:S04]  /*11000*/  @!P6 LDG.E.U16 R99, desc[UR20][R8.64] ;  /* 0x000000140863e981 */ /* 0x000ea8000c1e1500 */
[----:B------:R-:W2:Y:S01]  /*11010*/  LDL.LU.64 R52, [R1+0x7f8] ;  /* 0x0007f80001347983 */ /* 0x000ea20000300a00 */
        /* <DEDUP_REMOVED lines=11> */
[----:B------:R-:W-:-:S03]  /*110d0*/  PRMT R66, RZ, 0x7610, R66 ;  /* 0x00007610ff427816 */ /* 0x000fc60000000042 */
[----:B-1----:R-:W2:Y:S04]  /*110e0*/  LDL.LU.64 R12, [R1+0x7f0] ;  /* 0x0007f000010c7983 */ /* 0x002ea80000300a00 */
[----:B------:R-:W2:Y:S04]  /*110f0*/  LDL.LU.64 R50, [R1+0x7e8] ;  /* 0x0007e80001327983 */ /* 0x000ea80000300a00 */
[----:B------:R-:W2:Y:S01]  /*11100*/  LDL.LU.64 R10, [R1+0x7e0] ;  /* 0x0007e000010a7983 */ /* 0x000ea20000300a00 */
[--C-:B0-----:R-:W-:Y:S02]  /*11110*/  SHF.R.U32.HI R68, RZ, 0x6, R69.reuse ;  /* 0x00000006ff447819 */ /* 0x101fe40000011645 */
[----:B------:R-:W-:Y:S01]  /*11120*/  SHF.R.U32.HI R69, RZ, 0x6, R69 ;  /* 0x00000006ff457819 */ /* 0x000fe20000011645 */
[----:B------:R-:W2:Y:S01]  /*11130*/  LDL.LU.64 R48, [R1+0x7d8] ;  /* 0x0007d80001307983 */ /* 0x000ea20000300a00 */
[----:B------:R-:W-:-:S02]  /*11140*/  SGXT.U32 R68, R68, 0x1 ;  /* 0x000000014444781a */ /* 0x000fc40000000000 */
[----:B------:R-:W-:Y:S01]  /*11150*/  SGXT.U32 R69, R69, 0x1 ;  /* 0x000000014545781a */ /* 0x000fe20000000000 */
[----:B------:R-:W2:Y:S01]  /*11160*/  LDL.LU.64 R8, [R1+0x7d0] ;  /* 0x0007d00001087983 */ /* 0x000ea20000300a00 */
[----:B------:R-:W-:Y:S02]  /*11170*/  LOP3.LUT R68, R68, 0x2c, RZ, 0xfc, !PT ;  /* 0x0000002c44447812 */ /* 0x000fe400078efcff */
[----:B------:R-:W-:Y:S01]  /*11180*/  LOP3.LUT R69, R69, 0x2a, RZ, 0xfc, !PT ;  /* 0x0000002a45457812 */ /* 0x000fe200078efcff */
[----:B------:R-:W2:Y:S01]  /*11190*/  LDL.LU.64 R44, [R1+0x7c8] ;  /* 0x0007c800012c7983 */ /* 0x000ea20000300a00 */
[----:B------:R-:W-:Y:S02]  /*111a0*/  ISETP.GE.AND P6, PT, R68, UR32, PT ;  /* 0x0000002044007c0c */ /* 0x000fe4000bfc6270 */
[----:B------:R-:W-:Y:S01]  /*111b0*/  ISETP.GE.AND P3, PT, R69, UR32, PT ;  /* 0x0000002045007c0c */ /* 0x000fe2000bf66270 */
[----:B------:R-:W2:Y:S04]  /*111c0*/  LDL.LU.64 R6, [R1+0x7c0] ;  /* 0x0007c00001067983 */ /* 0x000ea80000300a00 */
[----:B------:R-:W2:Y:S06]  /*111d0*/  @!P4 LDG.E.U16 R66, desc[UR20][R70.64] ;  /* 0x000000144642c981 */ /* 0x000eac000c1e1500 */
[----:B------:R-:W2:Y:S04]  /*111e0*/  @!P6 LDG.E.U16 R101, desc[UR20][R74.64] ;  /* 0x000000144a65e981 */ /* 0x000ea8000c1e1500 */
[----:B------:R-:W2:Y:S04]  /*111f0*/  @!P3 LDG.E.U16 R105, desc[UR20][R72.64] ;  /* 0x000000144869b981 */ /* 0x000ea8000c1e1500 */
[----:B------:R-:W2:Y:S04]  /*11200*/  LDL.LU.64 R72, [R1+0x1b0] ;  /* 0x0001b00001487983 */ /* 0x000ea80000300a00 */
[----:B------:R-:W3:Y:S04]  /*11210*/  LDL.LU.64 R74, [R1+0x1a8] ;  /* 0x0001a800014a7983 */ /* 0x000ee80000300a00 */
[----:B------:R-:W4:Y:S01]  /*11220*/  LDL.LU.64 R70, [R1+0x1b8] ;  /* 0x0001b80001467983 */ /* 0x000f220000300a00 */
[----:B------:R-:W0:Y:S02]  /*11230*/  S2R R68, SR_TID.X ;  /* 0x0000000000447919 */ /* 0x000e240000002100 */
[----:B0-----:R-:W-:-:S04]  /*11240*/  SHF.R.U32.HI R69, RZ, 0x6, R68 ;  /* 0x00000006ff457819 */ /* 0x001fc80000011644 */
[----:B------:R-:W-:-:S04]  /*11250*/  SGXT.U32 R69, R69, 0x1 ;  /* 0x000000014545781a */ /* 0x000fc80000000000 */
[----:B------:R-:W-:-:S04]  /*11260*/  LOP3.LUT R69, R69, 0x2e, RZ, 0xfc, !PT ;  /* 0x0000002e45457812 */ /* 0x000fc800078efcff */
[----:B------:R-:W-:Y:S02]  /*11270*/  ISETP.GE.AND P5, PT, R69, UR32, PT ;  /* 0x0000002045007c0c */ /* 0x000fe4000bfa6270 */
[----:B------:R-:W0:Y:S01]  /*11280*/  S2R R69, SR_TID.X ;  /* 0x0000000000457919 */ /* 0x000e220000002100 */
[----:B------:R-:W-:-:S04]  /*11290*/  SHF.R.U32.HI R68, RZ, 0x6, R68 ;  /* 0x00000006ff447819 */ /* 0x000fc80000011644 */
[----:B------:R-:W-:-:S04]  /*112a0*/  SGXT.U32 R68, R68, 0x1 ;  /* 0x000000014444781a */ /* 0x000fc80000000000 */
[----:B------:R-:W-:-:S04]  /*112b0*/  LOP3.LUT R68, R68, 0x30, RZ, 0xfc, !PT ;  /* 0x0000003044447812 */ /* 0x000fc800078efcff */
[----:B------:R-:W-:Y:S02]  /*112c0*/  ISETP.GE.AND P0, PT, R68, UR32, PT ;  /* 0x0000002044007c0c */ /* 0x000fe4000bf06270 */
        /* <DEDUP_REMOVED lines=13> */
[----:B------:R-:W-:Y:S02]  /*113a0*/  SHF.R.U32.HI R69, RZ, 0x6, R68 ;  /* 0x00000006ff457819 */ /* 0x000fe40000011644 */
[----:B------:R-:W-:Y:S02]  /*113b0*/  PRMT R92, RZ, 0x7610, R92 ;  /* 0x00007610ff5c7816 */ /* 0x000fe4000000005c */
[----:B------:R-:W-:-:S04]  /*113c0*/  SGXT.U32 R69, R69, 0x1 ;  /* 0x000000014545781a */ /* 0x000fc80000000000 */
[----:B------:R-:W-:Y:S01]  /*113d0*/  LOP3.LUT R69, R69, 0x38, RZ, 0xfc, !PT ;  /* 0x0000003845457812 */ /* 0x000fe200078efcff */
[----:B------:R-:W4:Y:S03]  /*113e0*/  @!P5 LDG.E.U16 R92, desc[UR20][R40.64] ;  /* 0x00000014285cd981 */ /* 0x000f26000c1e1500 */
[----:B------:R-:W-:Y:S02]  /*113f0*/  ISETP.GE.AND P5, PT, R69, UR32, PT ;  /* 0x0000002045007c0c */ /* 0x000fe4000bfa6270 */
[----:B------:R-:W0:Y:S01]  /*11400*/  S2R R69, SR_TID.X ;  /* 0x0000000000457919 */ /* 0x000e220000002100 */
[----:B------:R-:W-:Y:S02]  /*11410*/  SHF.R.U32.HI R68, RZ, 0x6, R68 ;  /* 0x00000006ff447819 */ /* 0x000fe40000011644 */
[----:B------:R-:W-:Y:S02]  /*11420*/  PRMT R67, RZ, 0x7610, R67 ;  /* 0x00007610ff437816 */ /* 0x000fe40000000043 */
[----:B------:R-:W-:Y:S01]  /*11430*/  SGXT.U32 R68, R68, 0x1 ;  /* 0x000000014444781a */ /* 0x000fe20000000000 */
[----:B------:R-:W4:Y:S03]  /*11440*/  LDL.LU.64 R40, [R1+0x7b8] ;  /* 0x0007b80001287983 */ /* 0x000f260000300a00 */
[----:B------:R-:W-:Y:S01]  /*11450*/  LOP3.LUT R68, R68, 0x3a, RZ, 0xfc, !PT ;  /* 0x0000003a44447812 */ /* 0x000fe200078efcff */
[----:B------:R-:W4:Y:S03]  /*11460*/  @!P0 LDG.E.U16 R67, desc[UR20][R108.64] ;  /* 0x000000146c438981 */ /* 0x000f26000c1e1500 */
[----:B------:R-:W-:-:S02]  /*11470*/  ISETP.GE.AND P0, PT, R68, UR32, PT ;  /* 0x0000002044007c0c */ /* 0x000fc4000bf06270 */
[----:B------:R-:W-:Y:S02]  /*11480*/  PRMT R62, RZ, 0x7610, R62 ;  /* 0x00007610ff3e7816 */ /* 0x000fe4000000003e */
[----:B------:R-:W-:Y:S02]  /*11490*/  PRMT R100, RZ, 0x7610, R100 ;  /* 0x00007610ff647816 */ /* 0x000fe40000000064 */
[----:B------:R-:W-:Y:S02]  /*114a0*/  PRMT R91, RZ, 0x7610, R91 ;  /* 0x00007610ff5b7816 */ /* 0x000fe4000000005b */
[----:B------:R-:W4:Y:S04]  /*114b0*/  @!P4 LDG.E.U16 R62, desc[UR20][R110.64] ;  /* 0x000000146e3ec981 */ /* 0x000f28000c1e1500 */
[----:B------:R-:W4:Y:S04]  /*114c0*/  @!P3 LDG.E.U16 R100, desc[UR20][R76.64] ;  /* 0x000000144c64b981 */ /* 0x000f28000c1e1500 */
[----:B------:R1:W4:Y:S01]  /*114d0*/  @!P6 LDG.E.U16 R91, desc[UR20][R78.64] ;  /* 0x000000144e5be981 */ /* 0x000322000c1e1500 */
[----:B0-----:R-:W-:-:S02]  /*114e0*/  SHF.R.U32.HI R68, RZ, 0x6, R69 ;  /* 0x00000006ff447819 */ /* 0x001fc40000011645 */
[----:B------:R-:W-:Y:S02]  /*114f0*/  SHF.R.U32.HI R69, RZ, 0x6, R69 ;  /* 0x00000006ff457819 */ /* 0x000fe40000011645 */
[----:B------:R-:W-:Y:S02]  /*11500*/  SGXT.U32 R68, R68, 0x1 ;  /* 0x000000014444781a */ /* 0x000fe40000000000 */
[----:B------:R-:W-:Y:S02]  /*11510*/  SGXT.U32 R69, R69, 0x1 ;  /* 0x000000014545781a */ /* 0x000fe40000000000 */
[----:B------:R-:W-:Y:S02]  /*11520*/  LOP3.LUT R68, R68, 0x3e, RZ, 0xfc, !PT ;  /* 0x0000003e44447812 */ /* 0x000fe400078efcff */
[----:B------:R-:W-:Y:S02]  /*11530*/  LOP3.LUT R69, R69, 0x3c, RZ, 0xfc, !PT ;  /* 0x0000003c45457812 */ /* 0x000fe400078efcff */
[----:B------:R-:W-:-:S02]  /*11540*/  ISETP.GE.AND P3, PT, R68, UR32, PT ;  /* 0x0000002044007c0c */ /* 0x000fc4000bf66270 */
[----:B------:R-:W-:Y:S01]  /*11550*/  ISETP.GE.AND P4, PT, R69, UR32, PT ;  /* 0x0000002045007c0c */ /* 0x000fe2000bf86270 */
[----:B-1----:R-:W0:Y:S01]  /*11560*/  S2R R79, SR_TID.X ;  /* 0x00000000004f7919 */ /* 0x002e220000002100 */
[----:B------:R-:W-:Y:S02]  /*11570*/  PRMT R106, RZ, 0x7610, R106 ;  /* 0x00007610ff6a7816 */ /* 0x000fe4000000006a */
[----:B------:R-:W-:Y:S01]  /*11580*/  PRMT R63, RZ, 0x7610, R63 ;  /* 0x00007610ff3f7816 */ /* 0x000fe2000000003f */
[----:B------:R-:W4:Y:S01]  /*11590*/  LDL.LU.64 R68, [R1+0x58] ;  /* 0x0000580001447983 */ /* 0x000f220000300a00 */
[----:B------:R-:W-:Y:S02]  /*115a0*/  PRMT R98, RZ, 0x7610, R98 ;  /* 0x00007610ff627816 */ /* 0x000fe40000000062 */
[----:B------:R-:W-:Y:S01]  /*115b0*/  PRMT R90, RZ, 0x7610, R90 ;  /* 0x00007610ff5a7816 */ /* 0x000fe2000000005a */
[----:B------:R-:W4:Y:S05]  /*115c0*/  LDL.LU.64 R108, [R1+0x38] ;  /* 0x00003800016c7983 */ /* 0x000f2a0000300a00 */
[----:B------:R-:W4:Y:S04]  /*115d0*/  @!P3 LDG.E.U16 R90, desc[UR20][R82.64] ;  /* 0x00000014525ab981 */ /* 0x000f28000c1e1500 */
[----:B------:R-:W-:Y:S01]  /*115e0*/  STL [R1+0x500], R164 ;  /* 0x000500a401007387 */ /* 0x000fe20000100800 */
[----:B0-----:R-:W-:Y:S01]  /*115f0*/  LOP3.LUT R78, R79, 0x3f, RZ, 0xc0, !PT ;  /* 0x0000003f4f4e7812 */ /* 0x001fe200078ec0ff */
[----:B--2---:R-:W-:-:S04]  /*11600*/  IMAD.WIDE R72, R164, 0x2, R72 ;  /* 0x00000002a4487825 */ /* 0x004fc800078e0248 */
[C---:B---3--:R-:W-:Y:S01]  /*11610*/  IMAD.WIDE R74, R164.reuse, 0x2, R74 ;  /* 0x00000002a44a7825 */ /* 0x048fe200078e024a */
[----:B------:R-:W2:Y:S03]  /*11620*/  @!P0 LDG.E.U16 R63, desc[UR20][R72.64] ;  /* 0x00000014483f8981 */ /* 0x000ea6000c1e1500 */
[----:B----4-:R-:W-:Y:S01]  /*11630*/  IMAD.WIDE R70, R164, 0x2, R70 ;  /* 0x00000002a4467825 */ /* 0x010fe200078e0246 */
[----:B------:R-:W3:Y:S04]  /*11640*/  @!P4 LDG.E.U16 R98, desc[UR20][R74.64] ;  /* 0x000000144a62c981 */ /* 0x000ee8000c1e1500 */
[----:B------:R0:W4:Y:S01]  /*11650*/  @!P5 LDG.E.U16 R106, desc[UR20][R70.64] ;  /* 0x00000014466ad981 */ /* 0x000122000c1e1500 */
[----:B------:R-:W-:Y:S06]  /*11660*/  BAR.SYNC.DEFER_BLOCKING 0x0 ;  /* 0x0000000000007b1d */ /* 0x000fec0000010000 */
[----:B------:R-:W-:Y:S04]  /*11670*/  STL.64 [R1+0x1a8], R74 ;  /* 0x0001a84a01007387 */ /* 0x000fe80000100a00 */
[----:B------:R-:W-:Y:S04]  /*11680*/  STL.64 [R1+0x1b0], R72 ;  /* 0x0001b04801007387 */ /* 0x000fe80000100a00 */
[----:B------:R1:W-:Y:S04]  /*11690*/  STL.64 [R1+0x1b8], R70 ;  /* 0x0001b84601007387 */ /* 0x0003e80000100a00 */
[----:B------:R-:W2:Y:S01]  /*116a0*/  LDL.LU.64 R110, [R1+0x78] ;  /* 0x00007800016e7983 */ /* 0x000ea20000300a00 */
[----:B------:R-:W-:-:S03]  /*116b0*/  ISETP.GE.AND P0, PT, R78, UR32, PT ;  /* 0x000000204e007c0c */ /* 0x000fc6000bf06270 */
[----:B------:R-:W-:Y:S04]  /*116c0*/  STS.U16 [R3+UR9+0x12000], R4 ;  /* 0x0120000403007988 */ /* 0x000fe80008000409 */
[----:B-1----:R-:W0:Y:S04]  /*116d0*/  LDL.LU.64 R70, [R1+0x98] ;  /* 0x0000980001467983 */ /* 0x002e280000300a00 */
[----:B------:R-:W3:Y:S04]  /*116e0*/  LDL.LU.64 R72, [R1+0xb8] ;  /* 0x0000b80001487983 */ /* 0x000ee80000300a00 */
[----:B------:R-:W4:Y:S04]  /*116f0*/  LDL.LU.64 R74, [R1+0xd8] ;  /* 0x0000d800014a7983 */ /* 0x000f280000300a00 */
[----:B------:R-:W4:Y:S04]  /*11700*/  LDL.LU.64 R76, [R1+0xf8] ;  /* 0x0000f800014c7983 */ /* 0x000f280000300a00 */
[----:B------:R1:W-:Y:S04]  /*11710*/  STS.U16 [R3+UR9+0x12400], R5 ;  /* 0x0124000503007988 */ /* 0x0003e80008000409 */
[----:B------:R1:W-:Y:S04]  /*11720*/  STS.U16 [R3+UR9+0x12800], R87 ;  /* 0x0128005703007988 */ /* 0x0003e80008000409 */
[----:B-1----:R-:W4:Y:S04]  /*11730*/  LDL.LU.64 R4, [R1+0x178] ;  /* 0x0001780001047983 */ /* 0x002f280000300a00 */
[----:B------:R-:W4:Y:S04]  /*11740*/  LDL.LU.64 R86, [R1+0x158] ;  /* 0x0001580001567983 */ /* 0x000f280000300a00 */
[----:B------:R-:W4:Y:S04]  /*11750*/  LDL.LU.64 R82, [R1+0x138] ;  /* 0x0001380001527983 */ /* 0x000f280000300a00 */
[----:B------:R-:W4:Y:S01]  /*11760*/  LDL.LU.64 R78, [R1+0x118] ;  /* 0x00011800014e7983 */ /* 0x000f220000300a00 */
[----:B------:R-:W-:-:S02]  /*11770*/  PRMT R61, RZ, 0x7610, R61 ;  /* 0x00007610ff3d7816 */ /* 0x000fc4000000003d */
[----:B------:R-:W-:Y:S02]  /*11780*/  PRMT R60, RZ, 0x7610, R60 ;  /* 0x00007610ff3c7816 */ /* 0x000fe4000000003c */
[----:B------:R-:W-:Y:S02]  /*11790*/  PRMT R59, RZ, 0x7610, R59 ;  /* 0x00007610ff3b7816 */ /* 0x000fe4000000003b */
[----:B------:R-:W-:Y:S02]  /*117a0*/  PRMT R58, RZ, 0x7610, R58 ;  /* 0x00007610ff3a7816 */ /* 0x000fe4000000003a */
[----:B------:R-:W-:Y:S02]  /*117b0*/  PRMT R57, RZ, 0x7610, R57 ;  /* 0x00007610ff397816 */ /* 0x000fe40000000039 */
[----:B------:R-:W-:Y:S02]  /*117c0*/  PRMT R56, RZ, 0x7610, R56 ;  /* 0x00007610ff387816 */ /* 0x000fe40000000038 */
[----:B------:R-:W-:-:S02]  /*117d0*/  PRMT R47, RZ, 0x7610, R47 ;  /* 0x00007610ff2f7816 */ /* 0x000fc4000000002f */
[----:B------:R-:W-:Y:S02]  /*117e0*/  PRMT R46, RZ, 0x7610, R46 ;  /* 0x00007610ff2e7816 */ /* 0x000fe4000000002e */
[----:B------:R-:W-:Y:S02]  /*117f0*/  PRMT R43, RZ, 0x7610, R43 ;  /* 0x00007610ff2b7816 */ /* 0x000fe4000000002b */
[----:B------:R-:W-:Y:S01]  /*11800*/  PRMT R42, RZ, 0x7610, R42 ;  /* 0x00007610ff2a7816 */ /* 0x000fe2000000002a */
[----:B------:R-:W-:-:S05]  /*11810*/  IMAD.WIDE R68, R165, 0x2, R68 ;  /* 0x00000002a5447825 */ /* 0x000fca00078e0244 */
[----:B------:R-:W4:Y:S01]  /*11820*/  @!P0 LDG.E.U16 R42, desc[UR20][R68.64] ;  /* 0x00000014442a8981 */ /* 0x000f22000c1e1500 */
[----:B--2---:R-:W-:-:S05]  /*11830*/  IMAD.WIDE R110, R165, 0x2, R110 ;  /* 0x00000002a56e7825 */ /* 0x004fca00078e026e */
[----:B------:R-:W2:Y:S01]  /*11840*/  @!P0 LDG.E.U16 R43, desc[UR20][R110.64] ;  /* 0x000000146e2b8981 */ /* 0x000ea2000c1e1500 */
[----:B0-----:R-:W-:-:S04]  /*11850*/  IMAD.WIDE R70, R165, 0x2, R70 ;  /* 0x00000002a5467825 */ /* 0x001fc800078e0246 */
[C---:B---3--:R-:W-:Y:S01]  /*11860*/  IMAD.WIDE R72, R165.reuse, 0x2, R72 ;  /* 0x00000002a5487825 */ /* 0x048fe200078e0248 */
[----:B------:R-:W3:Y:S03]  /*11870*/  @!P0 LDG.E.U16 R46, desc[UR20][R70.64] ;  /* 0x00000014462e8981 */ /* 0x000ee6000c1e1500 */
[C---:B----4-:R-:W-:Y:S01]  /*11880*/  IMAD.WIDE R74, R165.reuse, 0x2, R74 ;  /* 0x00000002a54a7825 */ /* 0x050fe200078e024a */
[----:B------:R-:W4:Y:S03]  /*11890*/  @!P0 LDG.E.U16 R47, desc[UR20][R72.64] ;  /* 0x00000014482f8981 */ /* 0x000f26000c1e1500 */
[C---:B------:R-:W-:Y:S01]  /*118a0*/  IMAD.WIDE R76, R165.reuse, 0x2, R76 ;  /* 0x00000002a54c7825 */ /* 0x040fe200078e024c */
[----:B------:R-:W4:Y:S04]  /*118b0*/  @!P0 LDG.E.U16 R56, desc[UR20][R74.64] ;  /* 0x000000144a388981 */ /* 0x000f28000c1e1500 */
[----:B------:R-:W4:Y:S01]  /*118c0*/  @!P0 LDG.E.U16 R57, desc[UR20][R76.64] ;  /* 0x000000144c398981 */ /* 0x000f22000c1e1500 */
[----:B------:R-:W-:-:S04]  /*118d0*/  IMAD.WIDE R4, R165, 0x2, R4 ;  /* 0x00000002a5047825 */ /* 0x000fc800078e0204 */
[C---:B------:R-:W-:Y:S01]  /*118e0*/  IMAD.WIDE R86, R165.reuse, 0x2, R86 ;  /* 0x00000002a5567825 */ /* 0x040fe200078e0256 */
[----:B------:R-:W4:Y:S03]  /*118f0*/  @!P0 LDG.E.U16 R61, desc[UR20][R4.64] ;  /* 0x00000014043d8981 */ /* 0x000f26000c1e1500 */
[C---:B------:R-:W-:Y:S01]  /*11900*/  IMAD.WIDE R82, R165.reuse, 0x2, R82 ;  /* 0x00000002a5527825 */ /* 0x040fe200078e0252 */
[----:B------:R-:W4:Y:S03]  /*11910*/  @!P0 LDG.E.U16 R60, desc[UR20][R86.64] ;  /* 0x00000014563c8981 */ /* 0x000f26000c1e1500 */
[C---:B------:R-:W-:Y:S01]  /*11920*/  IMAD.WIDE R78, R165.reuse, 0x2, R78 ;  /* 0x00000002a54e7825 */ /* 0x040fe200078e024e */
[----:B------:R-:W4:Y:S04]  /*11930*/  @!P0 LDG.E.U16 R59, desc[UR20][R82.64] ;  /* 0x00000014523b8981 */ /* 0x000f28000c1e1500 */
[----:B------:R-:W4:Y:S01]  /*11940*/  @!P0 LDG.E.U16 R58, desc[UR20][R78.64] ;  /* 0x000000144e3a8981 */ /* 0x000f22000c1e1500 */
[----:B------:R-:W-:-:S03]  /*11950*/  IMAD.WIDE R108, R165, 0x2, R108 ;  /* 0x00000002a56c7825 */ /* 0x000fc600078e026c */
[----:B------:R0:W-:Y:S04]  /*11960*/  STS.U16 [R3+UR9+0x13000], R88 ;  /* 0x0130005803007988 */ /* 0x0001e80008000409 */
[----:B------:R-:W-:Y:S04]  /*11970*/  STL.64 [R1+0x38], R108 ;  /* 0x0000386c01007387 */ /* 0x000fe80000100a00 */
[----:B------:R-:W-:Y:S01]  /*11980*/  STL.64 [R1+0x58], R68 ;  /* 0x0000584401007387 */ /* 0x000fe20000100a00 */
[----:B0-----:R-:W-:-:S03]  /*11990*/  LOP3.LUT R88, R3, 0x20, RZ, 0x3c, !PT ;  /* 0x0000002003587812 */ /* 0x001fc600078e3cff */
[----:B------:R-:W-:Y:S04]  /*119a0*/  STL.64 [R1+0x78], R110 ;  /* 0x0000786e01007387 */ /* 0x000fe80000100a00 */
[----:B------:R-:W-:Y:S04]  /*119b0*/  STL.64 [R1+0x98], R70 ;  /* 0x0000984601007387 */ /* 0x000fe80000100a00 */
[----:B------:R0:W-:Y:S04]  /*119c0*/  STS.U16 [R3+UR9+0x12c00], R2 ;  /* 0x012c000203007988 */ /* 0x0001e80008000409 */
[----:B------:R-:W-:Y:S04]  /*119d0*/  STL.64 [R1+0xb8], R72 ;  /* 0x0000b84801007387 */ /* 0x000fe80000100a00 */
[----:B------:R-:W-:Y:S04]  /*119e0*/  STS.U16 [R3+UR9+0x13400], R66 ;  /* 0x0134004203007988 */ /* 0x000fe80008000409 */
[----:B------:R-:W-:Y:S04]  /*119f0*/  STS.U16 [R3+UR9+0x13800], R67 ;  /* 0x0138004303007988 */ /* 0x000fe80008000409 */
[----:B------:R-:W-:Y:S04]  /*11a00*/  STS.U16 [R3+UR9+0x13c00], R106 ;  /* 0x013c006a03007988 */ /* 0x000fe80008000409 */
[----:B------:R-:W-:Y:S04]  /*11a10*/  STL.64 [R1+0xd8], R74 ;  /* 0x0000d84a01007387 */ /* 0x000fe80000100a00 */
[----:B------:R-:W-:Y:S04]  /*11a20*/  STS.U16 [R88+UR9+0x12100], R107 ;  /* 0x0121006b58007988 */ /* 0x000fe80008000409 */
[----:B------:R-:W-:Y:S04]  /*11a30*/  STL.64 [R1+0xf8], R76 ;  /* 0x0000f84c01007387 */ /* 0x000fe80000100a00 */
[----:B------:R-:W-:Y:S04]  /*11a40*/  STS.U16 [R88+UR9+0x12500], R64 ;  /* 0x0125004058007988 */ /* 0x000fe80008000409 */
[----:B------:R-:W-:Y:S04]  /*11a50*/  STL.64 [R1+0x138], R82 ;  /* 0x0001385201007387 */ /* 0x000fe80000100a00 */
[----:B------:R-:W-:Y:S04]  /*11a60*/  STS.U16 [R88+UR9+0x12900], R65 ;  /* 0x0129004158007988 */ /* 0x000fe80008000409 */
[----:B------:R-:W-:Y:S04]  /*11a70*/  STL.64 [R1+0x158], R86 ;  /* 0x0001585601007387 */ /* 0x000fe80000100a00 */
[----:B------:R-:W-:Y:S04]  /*11a80*/  STS.U16 [R88+UR9+0x12d00], R104 ;  /* 0x012d006858007988 */ /* 0x000fe80008000409 */
[----:B------:R1:W-:Y:S04]  /*11a90*/  STL.64 [R1+0x178], R4 ;  /* 0x0001780401007387 */ /* 0x0003e80000100a00 */
[----:B------:R1:W-:Y:S01]  /*11aa0*/  STS.U16 [R88+UR9+0x13100], R99 ;  /* 0x0131006358007988 */ /* 0x0003e20008000409 */
[----:B0-----:R-:W-:-:S03]  /*11ab0*/  PRMT R2, RZ, 0x7610, R2 ;  /* 0x00007610ff027816 */ /* 0x001fc60000000002 */
[----:B------:R-:W-:Y:S04]  /*11ac0*/  STS.U16 [R88+UR9+0x13500], R105 ;  /* 0x0135006958007988 */ /* 0x000fe80008000409 */
[----:B-1----:R-:W4:Y:S01]  /*11ad0*/  LDL.LU.64 R4, [R1+0x7b0] ;  /* 0x0007b00001047983 */ /* 0x002f220000300a00 */
[----:B------:R-:W-:-:S03]  /*11ae0*/  LOP3.LUT R99, R3, 0x40, RZ, 0x3c, !PT ;  /* 0x0000004003637812 */ /* 0x000fc600078e3cff */
[----:B------:R-:W4:Y:S04]  /*11af0*/  LDL.LU.64 R86, [R1+0x7a8] ;  /* 0x0007a80001567983 */ /* 0x000f280000300a00 */
[----:B------:R-:W4:Y:S04]  /*11b00*/  LDL.LU.64 R82, [R1+0x7a0] ;  /* 0x0007a00001527983 */ /* 0x000f280000300a00 */
[----:B------:R0:W-:Y:S04]  /*11b10*/  STL.64 [R1+0x118], R78 ;  /* 0x0001184e01007387 */ /* 0x0001e80000100a00 */
[----:B------:R-:W-:Y:S04]  /*11b20*/  STS.U16 [R88+UR9+0x13900], R62 ;  /* 0x0139003e58007988 */ /* 0x000fe80008000409 */
[----:B------:R-:W-:Y:S04]  /*11b30*/  STS.U16 [R88+UR9+0x13d00], R63 ;  /* 0x013d003f58007988 */ /* 0x000fe80008000409 */
[----:B0-----:R-:W4:Y:S04]  /*11b40*/  LDL.LU.64 R78, [R1+0x798] ;  /* 0x00079800014e7983 */ /* 0x001f280000300a00 */
[----:B------:R-:W4:Y:S04]  /*11b50*/  LDL.LU.64 R76, [R1+0x790] ;  /* 0x00079000014c7983 */ /* 0x000f280000300a00 */
[----:B------:R-:W-:Y:S04]  /*11b60*/  STS.U16 [R99+UR9+0x12200], R125 ;  /* 0x0122007d63007988 */ /* 0x000fe80008000409 */
[----:B------:R-:W4:Y:S04]  /*11b70*/  LDL.LU.64 R74, [R1+0x788] ;  /* 0x00078800014a7983 */ /* 0x000f280000300a00 */
[----:B------:R-:W-:Y:S04]  /*11b80*/  STS.U16 [R99+UR9+0x12600], R124 ;  /* 0x0126007c63007988 */ /* 0x000fe80008000409 */
[----:B------:R-:W4:Y:S04]  /*11b90*/  LDL.LU.64 R72, [R1+0x780] ;  /* 0x0007800001487983 */ /* 0x000f280000300a00 */
[----:B------:R-:W-:Y:S04]  /*11ba0*/  STS.U16 [R99+UR9+0x12a00], R103 ;  /* 0x012a006763007988 */ /* 0x000fe80008000409 */
[----:B------:R-:W4:Y:S04]  /*11bb0*/  LDL.LU.64 R70, [R1+0x778] ;  /* 0x0007780001467983 */ /* 0x000f280000300a00 */
[----:B------:R-:W-:Y:S04]  /*11bc0*/  STS.U16 [R99+UR9+0x12e00], R102 ;  /* 0x012e006663007988 */ /* 0x000fe80008000409 */
[----:B------:R-:W4:Y:S04]  /*11bd0*/  LDL.LU.64 R110, [R1+0x770] ;  /* 0x00077000016e7983 */ /* 0x000f280000300a00 */
[----:B------:R0:W-:Y:S04]  /*11be0*/  STS.U16 [R99+UR9+0x13200], R0 ;  /* 0x0132000063007988 */ /* 0x0001e80008000409 */
[----:B------:R-:W4:Y:S04]  /*11bf0*/  LDL.LU.64 R68, [R1+0x768] ;  /* 0x0007680001447983 */ /* 0x000f280000300a00 */
[----:B------:R-:W4:Y:S01]  /*11c00*/  @!P0 LDG.E.U16 R2, desc[UR20][R108.64] ;  /* 0x000000146c028981 */ /* 0x000f22000c1e1500 */
[----:B0-----:R-:W-:-:S03]  /*11c10*/  LOP3.LUT R0, R3, 0x60, RZ, 0x3c, !PT ;  /* 0x0000006003007812 */ /* 0x001fc600078e3cff */
[----:B------:R-:W-:Y:S04]  /*11c20*/  STS.U16 [R99+UR9+0x13600], R101 ;  /* 0x0136006563007988 */ /* 0x000fe80008000409 */
[----:B------:R-:W-:Y:S04]  /*11c30*/  STS.U16 [R99+UR9+0x13a00], R100 ;  /* 0x013a006463007988 */ /* 0x000fe80008000409 */
[----:B------:R-:W4:Y:S04]  /*11c40*/  LDL.LU.64 R108, [R1+0x760] ;  /* 0x00076000016c7983 */ /* 0x000f280000300a00 */
[----:B------:R-:W4:Y:S04]  /*11c50*/  LDL.LU R66, [R1+0x75c] ;  /* 0x00075c0001427983 */ /* 0x000f280000300800 */
[----:B------:R-:W4:Y:S04]  /*11c60*/  LDL.LU R67, [R1+0x758] ;  /* 0x0007580001437983 */ /* 0x000f280000300800 */
[----:B------:R-:W4:Y:S04]  /*11c70*/  LDL.LU R106, [R1+0x754] ;  /* 0x00075400016a7983 */ /* 0x000f280000300800 */
[----:B------:R-:W-:Y:S04]  /*11c80*/  STS.U16 [R99+UR9+0x13e00], R98 ;  /* 0x013e006263007988 */ /* 0x000fe80008000409 */
        /* <DEDUP_REMOVED lines=14> */
[----:B------:R-:W-:Y:S04]  /*11d70*/  STS.U16 [R0+UR9+0x13f00], R90 ;  /* 0x013f005a00007988 */ /* 0x000fe80008000409 */
[----:B------:R-:W-:Y:S04]  /*11d80*/  STL [R1+0x57c], R0 ;  /* 0x00057c0001007387 */ /* 0x000fe80000100800 */
[----:B------:R-:W4:Y:S04]  /*11d90*/  LDL.LU.64 R102, [R1+0x18] ;  /* 0x0000180001667983 */ /* 0x000f280000300a00 */
[----:B--2---:R-:W-:Y:S04]  /*11da0*/  STS.U16 [R3+UR9+0xa000], R43 ;  /* 0x00a0002b03007988 */ /* 0x004fe80008000409 */
[----:B---3--:R-:W-:Y:S04]  /*11db0*/  STS.U16 [R3+UR9+0x9c00], R46 ;  /* 0x009c002e03007988 */ /* 0x008fe80008000409 */
[----:B----4-:R-:W-:Y:S04]  /*11dc0*/  STS.U16 [R3+UR9+0x9400], R56 ;  /* 0x0094003803007988 */ /* 0x010fe80008000409 */
[----:B------:R-:W-:Y:S04]  /*11dd0*/  STS.U16 [R3+UR9+0x9000], R57 ;  /* 0x0090003903007988 */ /* 0x000fe80008000409 */
[----:B------:R-:W-:Y:S04]  /*11de0*/  STS.U16 [R3+UR9+0x9800], R47 ;  /* 0x0098002f03007988 */ /* 0x000fe80008000409 */
[----:B------:R-:W-:Y:S04]  /*11df0*/  STS.U16 [R3+UR9+0x8000], R61 ;  /* 0x0080003d03007988 */ /* 0x000fe80008000409 */
[----:B------:R0:W-:Y:S04]  /*11e00*/  STS.U16 [R3+UR9+0x8400], R60 ;  /* 0x0084003c03007988 */ /* 0x0001e80008000409 */
[----:B------:R-:W-:Y:S04]  /*11e10*/  STS.U16 [R3+UR9+0x8800], R59 ;  /* 0x0088003b03007988 */ /* 0x000fe80008000409 */
[----:B------:R1:W-:Y:S04]  /*11e20*/  STS.U16 [R3+UR9+0x8c00], R58 ;  /* 0x008c003a03007988 */ /* 0x0003e80008000409 */
[----:B0-----:R-:W2:Y:S04]  /*11e30*/  LDL.LU.64 R60, [R1+0x170] ;  /* 0x00017000013c7983 */ /* 0x001ea80000300a00 */
[----:B------:R-:W3:Y:S04]  /*11e40*/  LDL.LU.64 R100, [R1+0x150] ;  /* 0x0001500001647983 */ /* 0x000ee80000300a00 */
[----:B-1----:R-:W4:Y:S04]  /*11e50*/  LDL.LU.64 R58, [R1+0x130] ;  /* 0x00013000013a7983 */ /* 0x002f280000300a00 */
[----:B------:R-:W4:Y:S04]  /*11e60*/  LDL.LU.64 R98, [R1+0x110] ;  /* 0x0001100001627983 */ /* 0x000f280000300a00 */
[----:B------:R-:W4:Y:S04]  /*11e70*/  LDL.LU.64 R56, [R1+0xf0] ;  /* 0x0000f00001387983 */ /* 0x000f280000300a00 */
[----:B------:R-:W4:Y:S04]  /*11e80*/  LDL.LU.64 R96, [R1+0xd0] ;  /* 0x0000d00001607983 */ /* 0x000f280000300a00 */
[----:B------:R-:W4:Y:S04]  /*11e90*/  LDL.LU.64 R94, [R1+0xb0] ;  /* 0x0000b000015e7983 */ /* 0x000f280000300a00 */
[----:B------:R-:W4:Y:S04]  /*11ea0*/  LDL.LU.64 R92, [R1+0x90] ;  /* 0x00009000015c7983 */ /* 0x000f280000300a00 */
[----:B------:R-:W4:Y:S04]  /*11eb0*/  LDL.LU.64 R90, [R1+0x70] ;  /* 0x00007000015a7983 */ /* 0x000f280000300a00 */
[----:B------:R0:W-:Y:S04]  /*11ec0*/  STS.U16 [R3+UR9+0xa400], R42 ;  /* 0x00a4002a03007988 */ /* 0x0001e80008000409 */
[----:B------:R-:W4:Y:S04]  /*11ed0*/  LDL.LU.64 R46, [R1+0x50] ;  /* 0x00005000012e7983 */ /* 0x000f280000300a00 */
[----:B0-----:R-:W4:Y:S04]  /*11ee0*/  LDL.LU.64 R42, [R1+0x30] ;  /* 0x00003000012a7983 */ /* 0x001f280000300a00 */
[----:B------:R-:W4:Y:S01]  /*11ef0*/  LDL.LU.64 R124, [R1+0x10] ;  /* 0x00001000017c7983 */ /* 0x000f220000300a00 */
[----:B------:R-:W-:Y:S01]  /*11f00*/  PRMT R162, RZ, 0x7610, R162 ;  /* 0x00007610ffa27816 */ /* 0x000fe200000000a2 */
[----:B------:R-:W-:Y:S01]  /*11f10*/  IMAD.WIDE R84, R165, 0x2, R84 ;  /* 0x00000002a5547825 */ /* 0x000fe200078e0254 */
[----:B------:R-:W-:-:S02]  /*11f20*/  PRMT R163, RZ, 0x7610, R163 ;  /* 0x00007610ffa37816 */ /* 0x000fc400000000a3 */
[----:B------:R-:W-:Y:S01]  /*11f30*/  PRMT R122, RZ, 0x7610, R122 ;  /* 0x00007610ff7a7816 */ /* 0x000fe2000000007a */
[C---:B------:R-:W-:Y:S01]  /*11f40*/  IMAD.WIDE R80, R165.reuse, 0x2, R80 ;  /* 0x00000002a5507825 */ /* 0x040fe200078e0250 */
[----:B------:R-:W-:Y:S02]  /*11f50*/  PRMT R123, RZ, 0x7610, R123 ;  /* 0x00007610ff7b7816 */ /* 0x000fe4000000007b */
[----:B------:R-:W-:Y:S01]  /*11f60*/  PRMT R160, RZ, 0x7610, R160 ;  /* 0x00007610ffa07816 */ /* 0x000fe200000000a0 */
[C---:B------:R-:W-:Y:S01]  /*11f70*/  IMAD.WIDE R38, R165.reuse, 0x2, R38 ;  /* 0x00000002a5267825 */ /* 0x040fe200078e0226 */
[----:B------:R-:W-:Y:S02]  /*11f80*/  PRMT R161, RZ, 0x7610, R161 ;  /* 0x00007610ffa17816 */ /* 0x000fe400000000a1 */
        /* <DEDUP_REMOVED lines=17> */
[----:B------:R-:W-:Y:S01]  /*120a0*/  PRMT R152, RZ, 0x7610, R152 ;  /* 0x00007610ff987816 */ /* 0x000fe20000000098 */
[----:B------:R-:W4:Y:S01]  /*120b0*/  @!P0 LDG.E.U16 R157, desc[UR20][R28.64] ;  /* 0x000000141c9d8981 */ /* 0x000f22000c1e1500 */
[----:B------:R-:W-:Y:S01]  /*120c0*/  PRMT R151, RZ, 0x7610, R151 ;  /* 0x00007610ff977816 */ /* 0x000fe20000000097 */
[C---:B------:R-:W-:Y:S01]  /*120d0*/  IMAD.WIDE R24, R165.reuse, 0x2, R24 ;  /* 0x00000002a5187825 */ /* 0x040fe200078e0218 */
[----:B------:R-:W-:Y:S01]  /*120e0*/  PRMT R150, RZ, 0x7610, R150 ;  /* 0x00007610ff967816 */ /* 0x000fe20000000096 */
[----:B------:R-:W4:Y:S01]  /*120f0*/  @!P0 LDG.E.U16 R156, desc[UR20][R26.64] ;  /* 0x000000141a9c8981 */ /* 0x000f22000c1e1500 */
[----:B------:R-:W-:Y:S01]  /*12100*/  PRMT R149, RZ, 0x7610, R149 ;  /* 0x00007610ff957816 */ /* 0x000fe20000000095 */
[C---:B------:R-:W-:Y:S01]  /*12110*/  IMAD.WIDE R22, R165.reuse, 0x2, R22 ;  /* 0x00000002a5167825 */ /* 0x040fe200078e0216 */
[----:B------:R-:W-:Y:S01]  /*12120*/  PRMT R148, RZ, 0x7610, R148 ;  /* 0x00007610ff947816 */ /* 0x000fe20000000094 */
[----:B------:R-:W4:Y:S02]  /*12130*/  @!P0 LDG.E.U16 R119, desc[UR20][R24.64] ;  /* 0x0000001418778981 */ /* 0x000f24000c1e1500 */
        /* <DEDUP_REMOVED lines=15> */
[----:B------:R-:W-:-:S02]  /*12230*/  IMAD.WIDE R10, R165, 0x2, R10 ;  /* 0x00000002a50a7825 */ /* 0x000fc400078e020a */
[----:B------:R-:W4:Y:S02]  /*12240*/  @!P0 LDG.E.U16 R161, desc[UR20][R12.64] ;  /* 0x000000140ca18981 */ /* 0x000f24000c1e1500 */
[C---:B------:R-:W-:Y:S02]  /*12250*/  IMAD.WIDE R8, R165.reuse, 0x2, R8 ;  /* 0x00000002a5087825 */ /* 0x040fe400078e0208 */
[----:B------:R-:W4:Y:S02]  /*12260*/  @!P0 LDG.E.U16 R160, desc[UR20][R10.64] ;  /* 0x000000140aa08981 */ /* 0x000f24000c1e1500 */
[C---:B------:R-:W-:Y:S02]  /*12270*/  IMAD.WIDE R6, R165.reuse, 0x2, R6 ;  /* 0x00000002a5067825 */ /* 0x040fe400078e0206 */
[----:B------:R-:W4:Y:S02]  /*12280*/  @!P0 LDG.E.U16 R123, desc[UR20][R8.64] ;  /* 0x00000014087b8981 */ /* 0x000f24000c1e1500 */
[----:B------:R-:W-:-:S02]  /*12290*/  IMAD.WIDE R4, R165, 0x2, R4 ;  /* 0x00000002a5047825 */ /* 0x000fc400078e0204 */
[----:B------:R-:W4:Y:S01]  /*122a0*/  @!P0 LDG.E.U16 R122, desc[UR20][R6.64] ;  /* 0x00000014067a8981 */ /* 0x000f22000c1e1500 */
[----:B------:R-:W-:-:S03]  /*122b0*/  PRMT R142, RZ, 0x7610, R142 ;  /* 0x00007610ff8e7816 */ /* 0x000fc6000000008e */
[----:B------:R-:W4:Y:S01]  /*122c0*/  @!P0 LDG.E.U16 R163, desc[UR20][R4.64] ;  /* 0x0000001404a38981 */ /* 0x000f22000c1e1500 */
[----:B------:R-:W-:-:S03]  /*122d0*/  PRMT R141, RZ, 0x7610, R141 ;  /* 0x00007610ff8d7816 */ /* 0x000fc6000000008d */
[----:B------:R-:W4:Y:S04]  /*122e0*/  @!P0 LDG.E.U16 R155, desc[UR20][R30.64] ;  /* 0x000000141e9b8981 */ /* 0x000f28000c1e1500 */
[----:B------:R-:W4:Y:S04]  /*122f0*/  @!P0 LDG.E.U16 R154, desc[UR20][R32.64] ;  /* 0x00000014209a8981 */ /* 0x000f28000c1e1500 */
[----:B------:R-:W4:Y:S04]  /*12300*/  @!P0 LDG.E.U16 R153, desc[UR20][R34.64] ;  /* 0x0000001422998981 */ /* 0x000f28000c1e1500 */
[----:B------:R-:W4:Y:S04]  /*12310*/  @!P0 LDG.E.U16 R152, desc[UR20][R36.64] ;  /* 0x0000001424988981 */ /* 0x000f28000c1e1500 */
[----:B------:R-:W4:Y:S04]  /*12320*/  @!P0 LDG.E.U16 R151, desc[UR20][R38.64] ;  /* 0x0000001426978981 */ /* 0x000f28000c1e1500 */
[----:B------:R0:W-:Y:S04]  /*12330*/  STS.U16 [R3+UR9+0xa800], R2 ;  /* 0x00a8000203007988 */ /* 0x0001e80008000409 */
[----:B------:R-:W4:Y:S01]  /*12340*/  @!P0 LDG.E.U16 R150, desc[UR20][R80.64] ;  /* 0x0000001450968981 */ /* 0x000f22000c1e1500 */
[----:B0-----:R-:W-:-:S02]  /*12350*/  PRMT R2, RZ, 0x7610, R2 ;  /* 0x00007610ff027816 */ /* 0x001fc40000000002 */
[----:B------:R-:W-:-:S04]  /*12360*/  PRMT R140, RZ, 0x7610, R140 ;  /* 0x00007610ff8c7816 */ /* 0x000fc8000000008c */
[----:B------:R-:W4:Y:S01]  /*12370*/  @!P0 LDG.E.U16 R2, desc[UR20][R84.64] ;  /* 0x0000001454028981 */ /* 0x000f22000c1e1500 */
[----:B------:R-:W-:Y:S02]  /*12380*/  PRMT R139, RZ, 0x7610, R139 ;  /* 0x00007610ff8b7816 */ /* 0x000fe4000000008b */
[----:B------:R-:W-:Y:S01]  /*12390*/  PRMT R138, RZ, 0x7610, R138 ;  /* 0x00007610ff8a7816 */ /* 0x000fe2000000008a */
[C---:B------:R-:W-:Y:S01]  /*123a0*/  IMAD.WIDE R40, R165.reuse, 0x2, R40 ;  /* 0x00000002a5287825 */ /* 0x040fe200078e0228 */
[----:B------:R-:W-:Y:S02]  /*123b0*/  PRMT R117, RZ, 0x7610, R117 ;  /* 0x00007610ff757816 */ /* 0x000fe40000000075 */
        /* <DEDUP_REMOVED lines=8> */
[----:B------:R-:W-:-:S02]  /*12440*/  IMAD.WIDE R50, R165, 0x2, R50 ;  /* 0x00000002a5327825 */ /* 0x000fc400078e0232 */
[----:B------:R-:W4:Y:S02]  /*12450*/  @!P0 LDG.E.U16 R116, desc[UR20][R44.64] ;  /* 0x000000142c748981 */ /* 0x000f24000c1e1500 */
[C---:B------:R-:W-:Y:S02]  /*12460*/  IMAD.WIDE R52, R165.reuse, 0x2, R52 ;  /* 0x00000002a5347825 */ /* 0x040fe400078e0234 */
[----:B------:R-:W4:Y:S02]  /*12470*/  @!P0 LDG.E.U16 R115, desc[UR20][R48.64] ;  /* 0x0000001430738981 */ /* 0x000f24000c1e1500 */
[C---:B------:R-:W-:Y:S02]  /*12480*/  IMAD.WIDE R54, R165.reuse, 0x2, R54 ;  /* 0x00000002a5367825 */ /* 0x040fe400078e0236 */
[----:B------:R-:W4:Y:S04]  /*12490*/  @!P0 LDG.E.U16 R114, desc[UR20][R50.64] ;  /* 0x0000001432728981 */ /* 0x000f28000c1e1500 */
[----:B------:R-:W4:Y:S04]  /*124a0*/  @!P0 LDG.E.U16 R113, desc[UR20][R52.64] ;  /* 0x0000001434718981 */ /* 0x000f28000c1e1500 */
[----:B------:R-:W4:Y:S01]  /*124b0*/  @!P0 LDG.E.U16 R112, desc[UR20][R54.64] ;  /* 0x0000001436708981 */ /* 0x000f22000c1e1500 */
[----:B------:R-:W-:-:S05]  /*124c0*/  IMAD.WIDE R102, R165, 0x2, R102 ;  /* 0x00000002a5667825 */ /* 0x000fca00078e0266 */
[----:B------:R-:W4:Y:S01]  /*124d0*/  @!P0 LDG.E.U16 R162, desc[UR20][R102.64] ;  /* 0x0000001466a28981 */ /* 0x000f22000c1e1500 */
[----:B--2---:R-:W-:-:S04]  /*124e0*/  IMAD.WIDE R60, R165, 0x2, R60 ;  /* 0x00000002a53c7825 */ /* 0x004fc800078e023c */
[C---:B---3--:R-:W-:Y:S01]  /*124f0*/  IMAD.WIDE R100, R165.reuse, 0x2, R100 ;  /* 0x00000002a5647825 */ /* 0x048fe200078e0264 */
[----:B------:R-:W2:Y:S03]  /*12500*/  @!P0 LDG.E.U16 R149, desc[UR20][R60.64] ;  /* 0x000000143c958981 */ /* 0x000ea6000c1e1500 */
[C---:B----4-:R-:W-:Y:S01]  /*12510*/  IMAD.WIDE R58, R165.reuse, 0x2, R58 ;  /* 0x00000002a53a7825 */ /* 0x050fe200078e023a */
[----:B------:R-:W3:Y:S03]  /*12520*/  @!P0 LDG.E.U16 R148, desc[UR20][R100.64] ;  /* 0x0000001464948981 */ /* 0x000ee6000c1e1500 */
[C---:B------:R-:W-:Y:S01]  /*12530*/  IMAD.WIDE R98, R165.reuse, 0x2, R98 ;  /* 0x00000002a5627825 */ /* 0x040fe200078e0262 */
[----:B------:R-:W4:Y:S03]  /*12540*/  @!P0 LDG.E.U16 R147, desc[UR20][R58.64] ;  /* 0x000000143a938981 */ /* 0x000f26000c1e1500 */
[C---:B------:R-:W-:Y:S01]  /*12550*/  IMAD.WIDE R56, R165.reuse, 0x2, R56 ;  /* 0x00000002a5387825 */ /* 0x040fe200078e0238 */
[----:B------:R-:W2:Y:S03]  /*12560*/  @!P0 LDG.E.U16 R146, desc[UR20][R98.64] ;  /* 0x0000001462928981 */ /* 0x000ea6000c1e1500 */
[C---:B------:R-:W-:Y:S01]  /*12570*/  IMAD.WIDE R96, R165.reuse, 0x2, R96 ;  /* 0x00000002a5607825 */ /* 0x040fe200078e0260 */
[----:B------:R-:W2:Y:S03]  /*12580*/  @!P0 LDG.E.U16 R145, desc[UR20][R56.64] ;  /* 0x0000001438918981 */ /* 0x000ea6000c1e1500 */
[C---:B------:R-:W-:Y:S01]  /*12590*/  IMAD.WIDE R94, R165.reuse, 0x2, R94 ;  /* 0x00000002a55e7825 */ /* 0x040fe200078e025e */
[----:B------:R-:W2:Y:S03]  /*125a0*/  @!P0 LDG.E.U16 R144, desc[UR20][R96.64] ;  /* 0x0000001460908981 */ /* 0x000ea6000c1e1500 */
[C---:B------:R-:W-:Y:S01]  /*125b0*/  IMAD.WIDE R92, R165.reuse, 0x2, R92 ;  /* 0x00000002a55c7825 */ /* 0x040fe200078e025c */
[----:B------:R-:W2:Y:S03]  /*125c0*/  @!P0 LDG.E.U16 R143, desc[UR20][R94.64] ;  /* 0x000000145e8f8981 */ /* 0x000ea6000c1e1500 */
[C---:B------:R-:W-:Y:S01]  /*125d0*/  IMAD.WIDE R90, R165.reuse, 0x2, R90 ;  /* 0x00000002a55a7825 */ /* 0x040fe200078e025a */
[----:B------:R-:W2:Y:S04]  /*125e0*/  @!P0 LDG.E.U16 R142, desc[UR20][R92.64] ;  /* 0x000000145c8e8981 */ /* 0x000ea8000c1e1500 */
[----:B------:R-:W2:Y:S01]  /*125f0*/  @!P0 LDG.E.U16 R141, desc[UR20][R90.64] ;  /* 0x000000145a8d8981 */ /* 0x000ea2000c1e1500 */
[----:B------:R-:W-:-:S05]  /*12600*/  IMAD.WIDE R46, R165, 0x2, R46 ;  /* 0x00000002a52e7825 */ /* 0x000fca00078e022e */
[----:B------:R-:W2:Y:S01]  /*12610*/  @!P0 LDG.E.U16 R140, desc[UR20][R46.64] ;  /* 0x000000142e8c8981 */ /* 0x000ea2000c1e1500 */
[----:B------:R-:W-:-:S04]  /*12620*/  IMAD.WIDE R42, R165, 0x2, R42 ;  /* 0x00000002a52a7825 */ /* 0x000fc800078e022a */
[C---:B------:R-:W-:Y:S01]  /*12630*/  IMAD.WIDE R124, R165.reuse, 0x2, R124 ;  /* 0x00000002a57c7825 */ /* 0x040fe200078e027c */
[----:B------:R-:W2:Y:S04]  /*12640*/  @!P0 LDG.E.U16 R139, desc[UR20][R42.64] ;  /* 0x000000142a8b8981 */ /* 0x000ea8000c1e1500 */
[----:B------:R-:W2:Y:S04]  /*12650*/  @!P0 LDG.E.U16 R138, desc[UR20][R124.64] ;  /* 0x000000147c8a8981 */ /* 0x000ea8000c1e1500 */
[----:B------:R-:W-:Y:S04]  /*12660*/  STL.64 [R1+0x10], R124 ;  /* 0x0000107c01007387 */ /* 0x000fe80000100a00 */
[----:B------:R0:W-:Y:S04]  /*12670*/  STL.64 [R1+0x18], R102 ;  /* 0x0000186601007387 */ /* 0x0001e80000100a00 */
        /* <DEDUP_REMOVED lines=61> */
[----:B-1----:R-:W4:Y:S04]  /*12a50*/  LDL.LU.64 R60, [R1+0x728] ;  /* 0x00072800013c7983 */ /* 0x002f280000300a00 */
[----:B------:R-:W4:Y:S04]  /*12a60*/  LDL.LU.64 R100, [R1+0x720] ;  /* 0x0007200001647983 */ /* 0x000f280000300a00 */
        /* <DEDUP_REMOVED lines=10> */
[----:B------:R0:W-:Y:S04]  /*12b10*/  STS.U16 [R3+UR9+0xac00], R162 ;  /* 0x00ac00a203007988 */ /* 0x0001e80008000409 */
        /* <DEDUP_REMOVED lines=13> */
[----:B------:R-:W-:Y:S04]  /*12bf0*/  STS.U16 [R3+UR9+0xe400], R155 ;  /* 0x00e4009b03007988 */ /* 0x000fe80008000409 */
[----:B------:R-:W-:Y:S04]  /*12c00*/  STS.U16 [R3+UR9+0xe800], R154 ;  /* 0x00e8009a03007988 */ /* 0x000fe80008000409 */
[----:B------:R-:W-:Y:S04]  /*12c10*/  STS.U16 [R3+UR9+0xec00], R153 ;  /* 0x00ec009903007988 */ /* 0x000fe80008000409 */
[----:B------:R-:W-:Y:S04]  /*12c20*/  STS.U16 [R3+UR9+0xf000], R152 ;  /* 0x00f0009803007988 */ /* 0x000fe80008000409 */
[----:B------:R-:W-:Y:S04]  /*12c30*/  STS.U16 [R3+UR9+0xf400], R151 ;  /* 0x00f4009703007988 */ /* 0x000fe80008000409 */
[----:B------:R-:W-:Y:S04]  /*12c40*/  STS.U16 [R3+UR9+0xf800], R150 ;  /* 0x00f8009603007988 */ /* 0x000fe80008000409 */
[----:B------:R-:W-:Y:S04]  /*12c50*/  STS.U16 [R3+UR9+0xfc00], R2 ;  /* 0x00fc000203007988 */ /* 0x000fe80008000409 */
[----:B0-----:R-:W4:Y:S04]  /*12c60*/  LDL.LU R162, [R1+0x6cc] ;  /* 0x0006cc0001a27983 */ /* 0x001f280000300800 */
[----:B--2---:R-:W-:Y:S04]  /*12c70*/  STS.U16 [R88+UR9+0x8100], R149 ;  /* 0x0081009558007988 */ /* 0x004fe80008000409 */
[----:B-1----:R-:W2:Y:S04]  /*12c80*/  LDL.LU R163, [R1+0x6c8] ;  /* 0x0006c80001a37983 */ /* 0x002ea80000300800 */
[----:B---3--:R-:W-:Y:S04]  /*12c90*/  STS.U16 [R88+UR9+0x8500], R148 ;  /* 0x0085009458007988 */ /* 0x008fe80008000409 */
[----:B------:R-:W3:Y:S04]  /*12ca0*/  LDL.LU R122, [R1+0x6c4] ;  /* 0x0006c400017a7983 */ /* 0x000ee80000300800 */
[----:B----4-:R-:W-:Y:S04]  /*12cb0*/  STS.U16 [R88+UR9+0x8900], R147 ;  /* 0x0089009358007988 */ /* 0x010fe80008000409 */
[----:B------:R-:W3:Y:S04]  /*12cc0*/  LDL.LU R123, [R1+0x6c0] ;  /* 0x0006c000017b7983 */ /* 0x000ee80000300800 */
[----:B------:R-:W-:Y:S04]  /*12cd0*/  STS.U16 [R88+UR9+0x8d00], R146 ;  /* 0x008d009258007988 */ /* 0x000fe80008000409 */
[----:B------:R-:W4:Y:S04]  /*12ce0*/  LDL.LU R160, [R1+0x6bc] ;  /* 0x0006bc0001a07983 */ /* 0x000f280000300800 */
[----:B------:R-:W-:Y:S04]  /*12cf0*/  STS.U16 [R88+UR9+0x9100], R145 ;  /* 0x0091009158007988 */ /* 0x000fe80008000409 */
[----:B------:R-:W4:Y:S04]  /*12d00*/  LDL.LU R161, [R1+0x6b8] ;  /* 0x0006b80001a17983 */ /* 0x000f280000300800 */
[----:B------:R-:W-:Y:S04]  /*12d10*/  STS.U16 [R88+UR9+0x9500], R144 ;  /* 0x0095009058007988 */ /* 0x000fe80008000409 */
[----:B------:R-:W2:Y:S04]  /*12d20*/  LDL.LU R120, [R1+0x6b4] ;  /* 0x0006b40001787983 */ /* 0x000ea80000300800 */
        /* <DEDUP_REMOVED lines=14> */
[----:B------:R0:W-:Y:S04]  /*12e10*/  STS.U16 [R88+UR9+0xb500], R116 ;  /* 0x00b5007458007988 */ /* 0x0001e80008000409 */
[----:B------:R-:W-:Y:S04]  /*12e20*/  STS.U16 [R88+UR9+0xb900], R115 ;  /* 0x00b9007358007988 */ /* 0x000fe80008000409 */
[----:B------:R1:W-:Y:S04]  /*12e30*/  STS.U16 [R88+UR9+0xbd00], R114 ;  /* 0x00bd007258007988 */ /* 0x0003e80008000409 */
[----:B0-----:R-:W2:Y:S04]  /*12e40*/  LDL.LU.64 R116, [R1+0x168] ;  /* 0x0001680001747983 */ /* 0x001ea80000300a00 */
[----:B------:R-:W3:Y:S04]  /*12e50*/  LDL.LU.64 R154, [R1+0x148] ;  /* 0x00014800019a7983 */ /* 0x000ee80000300a00 */
[----:B------:R-:W-:Y:S04]  /*12e60*/  STS.U16 [R88+UR9+0xc100], R113 ;  /* 0x00c1007158007988 */ /* 0x000fe80008000409 */
[----:B-1----:R-:W4:Y:S04]  /*12e70*/  LDL.LU.64 R114, [R1+0x128] ;  /* 0x0001280001727983 */ /* 0x002f280000300a00 */
[----:B------:R0:W-:Y:S04]  /*12e80*/  STS.U16 [R88+UR9+0xc500], R112 ;  /* 0x00c5007058007988 */ /* 0x0001e80008000409 */
[----:B------:R-:W4:Y:S04]  /*12e90*/  LDL.LU.64 R152, [R1+0x108] ;  /* 0x0001080001987983 */ /* 0x000f280000300a00 */
[----:B0-----:R-:W4:Y:S04]  /*12ea0*/  LDL.LU.64 R112, [R1+0xe8] ;  /* 0x0000e80001707983 */ /* 0x001f280000300a00 */
[----:B------:R-:W4:Y:S04]  /*12eb0*/  LDL.LU.64 R150, [R1+0xc8] ;  /* 0x0000c80001967983 */ /* 0x000f280000300a00 */
[----:B------:R-:W4:Y:S04]  /*12ec0*/  LDL.LU.64 R148, [R1+0xa8] ;  /* 0x0000a80001947983 */ /* 0x000f280000300a00 */
[----:B------:R-:W4:Y:S04]  /*12ed0*/  LDL.LU.64 R146, [R1+0x88] ;  /* 0x0000880001927983 */ /* 0x000f280000300a00 */
[----:B------:R-:W4:Y:S04]  /*12ee0*/  LDL.LU.64 R144, [R1+0x68] ;  /* 0x0000680001907983 */ /* 0x000f280000300a00 */
[----:B------:R-:W4:Y:S04]  /*12ef0*/  LDL.LU.64 R142, [R1+0x48] ;  /* 0x00004800018e7983 */ /* 0x000f280000300a00 */
[----:B------:R-:W4:Y:S04]  /*12f00*/  LDL.LU.64 R140, [R1+0x28] ;  /* 0x00002800018c7983 */ /* 0x000f280000300a00 */
        /* <DEDUP_REMOVED lines=41> */
[----:B------:R-:W-:Y:S01]  /*131a0*/  IMAD.WIDE R86, R165, 0x2, R86 ;  /* 0x00000002a5567825 */ /* 0x000fe200078e0256 */
[----:B------:R-:W-:Y:S01]  /*131b0*/  PRMT R26, RZ, 0x7610, R26 ;  /* 0x00007610ff1a7816 */ /* 0x000fe2000000001a */
[----:B------:R-:W4:Y:S01]  /*131c0*/  @!P0 LDG.E.U16 R126, desc[UR20][R78.64] ;  /* 0x000000144e7e8981 */ /* 0x000f22000c1e1500 */
[----:B------:R-:W-:-:S02]  /*131d0*/  PRMT R25, RZ, 0x7610, R25 ;  /* 0x00007610ff197816 */ /* 0x000fc40000000019 */
[----:B------:R-:W-:Y:S01]  /*131e0*/  PRMT R24, RZ, 0x7610, R24 ;  /* 0x00007610ff187816 */ /* 0x000fe20000000018 */
[----:B------:R-:W4:Y:S01]  /*131f0*/  @!P0 LDG.E.U16 R127, desc[UR20][R82.64] ;  /* 0x00000014527f8981 */ /* 0x000f22000c1e1500 */
[----:B------:R-:W-:Y:S02]  /*13200*/  PRMT R23, RZ, 0x7610, R23 ;  /* 0x00007610ff177816 */ /* 0x000fe40000000017 */
[----:B------:R-:W-:Y:S01]  /*13210*/  PRMT R22, RZ, 0x7610, R22 ;  /* 0x00007610ff167816 */ /* 0x000fe20000000016 */
[----:B------:R-:W4:Y:S01]  /*13220*/  @!P0 LDG.E.U16 R2, desc[UR20][R86.64] ;  /* 0x0000001456028981 */ /* 0x000f22000c1e1500 */
[----:B------:R-:W-:Y:S02]  /*13230*/  PRMT R21, RZ, 0x7610, R21 ;  /* 0x00007610ff157816 */ /* 0x000fe40000000015 */
[----:B------:R-:W-:Y:S02]  /*13240*/  PRMT R20, RZ, 0x7610, R20 ;  /* 0x00007610ff147816 */ /* 0x000fe40000000014 */
[----:B------:R-:W-:-:S02]  /*13250*/  PRMT R19, RZ, 0x7610, R19 ;  /* 0x00007610ff137816 */ /* 0x000fc40000000013 */
        /* <DEDUP_REMOVED lines=41> */
[----:B--2---:R-:W-:-:S04]  /*134f0*/  IMAD.WIDE R116, R165, 0x2, R116 ;  /* 0x00000002a5747825 */ /* 0x004fc800078e0274 */
[C---:B---3--:R-:W-:Y:S01]  /*13500*/  IMAD.WIDE R154, R165.reuse, 0x2, R154 ;  /* 0x00000002a59a7825 */ /* 0x048fe200078e029a */
[----:B------:R-:W2:Y:S04]  /*13510*/  @!P0 LDG.E.U16 R89, desc[UR20][R116.64] ;  /* 0x0000001474598981 */ /* 0x000ea8000c1e1500 */
[----:B------:R-:W3:Y:S01]  /*13520*/  @!P0 LDG.E.U16 R27, desc[UR20][R154.64] ;  /* 0x000000149a1b8981 */ /* 0x000ee2000c1e1500 */
[----:B----4-:R-:W-:-:S05]  /*13530*/  IMAD.WIDE R114, R165, 0x2, R114 ;  /* 0x00000002a5727825 */ /* 0x010fca00078e0272 */
[----:B------:R-:W4:Y:S01]  /*13540*/  @!P0 LDG.E.U16 R26, desc[UR20][R114.64] ;  /* 0x00000014721a8981 */ /* 0x000f22000c1e1500 */
[----:B------:R-:W-:-:S05]  /*13550*/  IMAD.WIDE R152, R165, 0x2, R152 ;  /* 0x00000002a5987825 */ /* 0x000fca00078e0298 */
[----:B------:R-:W4:Y:S01]  /*13560*/  @!P0 LDG.E.U16 R25, desc[UR20][R152.64] ;  /* 0x0000001498198981 */ /* 0x000f22000c1e1500 */
[----:B------:R-:W-:-:S04]  /*13570*/  IMAD.WIDE R112, R165, 0x2, R112 ;  /* 0x00000002a5707825 */ /* 0x000fc800078e0270 */
[C---:B------:R-:W-:Y:S01]  /*13580*/  IMAD.WIDE R150, R165.reuse, 0x2, R150 ;  /* 0x00000002a5967825 */ /* 0x040fe200078e0296 */
[----:B------:R-:W4:Y:S03]  /*13590*/  @!P0 LDG.E.U16 R24, desc[UR20][R112.64] ;  /* 0x0000001470188981 */ /* 0x000f26000c1e1500 */
        /* <DEDUP_REMOVED lines=10> */
[----:B------:R-:W-:Y:S01]  /*13640*/  IMAD.WIDE R138, R165, 0x2, R138 ;  /* 0x00000002a58a7825 */ /* 0x000fe200078e028a */
[----:B------:R-:W4:Y:S04]  /*13650*/  @!P0 LDG.E.U16 R18, desc[UR20][R140.64] ;  /* 0x000000148c128981 */ /* 0x000f28000c1e1500 */
[----:B------:R-:W4:Y:S04]  /*13660*/  @!P0 LDG.E.U16 R17, desc[UR20][R138.64] ;  /* 0x000000148a118981 */ /* 0x000f28000c1e1500 */
        /* <DEDUP_REMOVED lines=9> */
[----:B------:R-:W-:Y:S04]  /*13700*/  STS.U16 [R88+UR9+0xc900], R136 ;  /* 0x00c9008858007988 */ /* 0x000fe80008000409 */
[----:B------:R-:W-:Y:S04]  /*13710*/  STL.64 [R1+0x128], R114 ;  /* 0x0001287201007387 */ /* 0x000fe80000100a00 */
[----:B------:R-:W-:Y:S04]  /*13720*/  STS.U16 [R88+UR9+0xcd00], R137 ;  /* 0x00cd008958007988 */ /* 0x000fe80008000409 */
[----:B------:R-:W-:Y:S04]  /*13730*/  STL.64 [R1+0x148], R154 ;  /* 0x0001489a01007387 */ /* 0x000fe80000100a00 */
[----:B------:R-:W-:Y:S04]  /*13740*/  STS.U16 [R88+UR9+0xd100], R134 ;  /* 0x00d1008658007988 */ /* 0x000fe80008000409 */
        /* <DEDUP_REMOVED lines=17> */
[----:B------:R-:W4:Y:S01]  /*13860*/  LDL.LU.64 R144, [R1+0x650] ;  /* 0x0006500001907983 */ /* 0x000f220000300a00 */
[----:B0-----:R-:W-:-:S03]  /*13870*/  LOP3.LUT R35, R3, 0x40, RZ, 0x3c, !PT ;  /* 0x0000004003237812 */ /* 0x001fc600078e3cff */
[----:B------:R-:W4:Y:S04]  /*13880*/  LDL.LU.64 R142, [R1+0x648] ;  /* 0x00064800018e7983 */ /* 0x000f280000300a00 */
[----:B------:R0:W-:Y:S04]  /*13890*/  STS.U16 [R88+UR9+0xf500], R126 ;  /* 0x00f5007e58007988 */ /* 0x0001e80008000409 */
[----:B------:R-:W4:Y:S04]  /*138a0*/  LDL.LU.64 R140, [R1+0x640] ;  /* 0x00064000018c7983 */ /* 0x000f280000300a00 */
[----:B------:R1:W-:Y:S04]  /*138b0*/  STS.U16 [R88+UR9+0xf900], R127 ;  /* 0x00f9007f58007988 */ /* 0x0003e80008000409 */
[----:B------:R-:W4:Y:S04]  /*138c0*/  LDL.LU.64 R138, [R1+0x638] ;  /* 0x00063800018a7983 */ /* 0x000f280000300a00 */
[----:B------:R0:W-:Y:S04]  /*138d0*/  STS.U16 [R88+UR9+0xfd00], R2 ;  /* 0x00fd000258007988 */ /* 0x0001e80008000409 */
        /* <DEDUP_REMOVED lines=10> */
[----:B0-----:R-:W4:Y:S04]  /*13980*/  LDL.LU R126, [R1+0x60c] ;  /* 0x00060c00017e7983 */ /* 0x001f280000300800 */
[----:B-1----:R-:W4:Y:S04]  /*13990*/  LDL.LU R127, [R1+0x608] ;  /* 0x00060800017f7983 */ /* 0x002f280000300800 */
[----:B------:R-:W4:Y:S04]  /*139a0*/  LDL.LU R88, [R1+0x604] ;  /* 0x0006040001587983 */ /* 0x000f280000300800 */
[----:B--2---:R0:W-:Y:S04]  /*139b0*/  STS.U16 [R35+UR9+0x8200], R89 ;  /* 0x0082005923007988 */ /* 0x0041e80008000409 */
[----:B---3--:R-:W-:Y:S04]  /*139c0*/  STS.U16 [R35+UR9+0x8600], R27 ;  /* 0x0086001b23007988 */ /* 0x008fe80008000409 */
[----:B0-----:R-:W2:Y:S04]  /*139d0*/  LDL.LU R89, [R1+0x600] ;  /* 0x0006000001597983 */ /* 0x001ea80000300800 */
[----:B----4-:R0:W-:Y:S04]  /*139e0*/  STS.U16 [R35+UR9+0x8a00], R26 ;  /* 0x008a001a23007988 */ /* 0x0101e80008000409 */
[----:B------:R-:W-:Y:S04]  /*139f0*/  STS.U16 [R35+UR9+0x8e00], R25 ;  /* 0x008e001923007988 */ /* 0x000fe80008000409 */
[----:B0-----:R-:W3:Y:S04]  /*13a00*/  LDL.LU.64 R26, [R1+0x160] ;  /* 0x00016000011a7983 */ /* 0x001ee80000300a00 */
[----:B------:R0:W-:Y:S04]  /*13a10*/  STS.U16 [R35+UR9+0x9200], R24 ;  /* 0x0092001823007988 */ /* 0x0001e80008000409 */
[----:B------:R-:W-:Y:S04]  /*13a20*/  STS.U16 [R35+UR9+0x9600], R23 ;  /* 0x0096001723007988 */ /* 0x000fe80008000409 */
        /* <DEDUP_REMOVED lines=10> */
[----:B0-----:R-:W2:Y:S04]  /*13ad0*/  LDL.LU.64 R24, [R1+0x140] ;  /* 0x0001400001187983 */ /* 0x001ea80000300a00 */
[----:B------:R0:W-:Y:S04]  /*13ae0*/  STS.U16 [R35+UR9+0xc200], R12 ;  /* 0x00c2000c23007988 */ /* 0x0001e80008000409 */
[----:B-1----:R-:W2:Y:S04]  /*13af0*/  LDL.LU.64 R22, [R1+0x120] ;  /* 0x0001200001167983 */ /* 0x002ea80000300a00 */
[----:B------:R-:W-:Y:S04]  /*13b00*/  STS.U16 [R35+UR9+0xc600], R11 ;  /* 0x00c6000b23007988 */ /* 0x000fe80008000409 */
[----:B----4-:R-:W4:Y:S04]  /*13b10*/  LDL.LU.64 R20, [R1+0x100] ;  /* 0x0001000001147983 */ /* 0x010f280000300a00 */
[----:B------:R1:W-:Y:S04]  /*13b20*/  STS.U16 [R35+UR9+0xca00], R10 ;  /* 0x00ca000a23007988 */ /* 0x0003e80008000409 */
[----:B------:R-:W4:Y:S04]  /*13b30*/  LDL.LU.64 R18, [R1+0xe0] ;  /* 0x0000e00001127983 */ /* 0x000f280000300a00 */
[----:B------:R-:W-:Y:S04]  /*13b40*/  STS.U16 [R35+UR9+0xce00], R9 ;  /* 0x00ce000923007988 */ /* 0x000fe80008000409 */
[----:B------:R-:W4:Y:S04]  /*13b50*/  LDL.LU.64 R16, [R1+0xc0] ;  /* 0x0000c00001107983 */ /* 0x000f280000300a00 */
[----:B------:R0:W-:Y:S04]  /*13b60*/  STS.U16 [R35+UR9+0xd200], R8 ;  /* 0x00d2000823007988 */ /* 0x0001e80008000409 */
[----:B------:R-:W4:Y:S04]  /*13b70*/  LDL.LU.64 R14, [R1+0xa0] ;  /* 0x0000a000010e7983 */ /* 0x000f280000300a00 */
[----:B------:R-:W-:Y:S04]  /*13b80*/  STS.U16 [R35+UR9+0xd600], R7 ;  /* 0x00d6000723007988 */ /* 0x000fe80008000409 */
[----:B0-----:R-:W4:Y:S04]  /*13b90*/  LDL.LU.64 R12, [R1+0x80] ;  /* 0x00008000010c7983 */ /* 0x001f280000300a00 */
[----:B------:R0:W-:Y:S04]  /*13ba0*/  STS.U16 [R35+UR9+0xda00], R6 ;  /* 0x00da000623007988 */ /* 0x0001e80008000409 */
[----:B-1----:R-:W4:Y:S04]  /*13bb0*/  LDL.LU.64 R10, [R1+0x60] ;  /* 0x00006000010a7983 */ /* 0x002f280000300a00 */
[----:B------:R-:W-:Y:S04]  /*13bc0*/  STS.U16 [R35+UR9+0xde00], R5 ;  /* 0x00de000523007988 */ /* 0x000fe80008000409 */
[----:B------:R-:W4:Y:S04]  /*13bd0*/  LDL.LU.64 R8, [R1+0x40] ;  /* 0x0000400001087983 */ /* 0x000f280000300a00 */
[----:B------:R1:W-:Y:S04]  /*13be0*/  STS.U16 [R35+UR9+0xe200], R4 ;  /* 0x00e2000423007988 */ /* 0x0003e80008000409 */
[----:B0-----:R-:W4:Y:S04]  /*13bf0*/  LDL.LU.64 R6, [R1+0x20] ;  /* 0x0000200001067983 */ /* 0x001f280000300a00 */
[----:B-1----:R-:W4:Y:S01]  /*13c00*/  LDL.LU.64 R4, [R1] ;  /* 0x0000000001047983 */ /* 0x002f220000300a00 */
[----:B------:R-:W-:-:S02]  /*13c10*/  PRMT R32, RZ, 0x7610, R32 ;  /* 0x00007610ff207816 */ /* 0x000fc40000000020 */
[----:B------:R-:W-:Y:S02]  /*13c20*/  PRMT R33, RZ, 0x7610, R33 ;  /* 0x00007610ff217816 */ /* 0x000fe40000000021 */
[----:B------:R-:W-:Y:S01]  /*13c30*/  PRMT R30, RZ, 0x7610, R30 ;  /* 0x00007610ff1e7816 */ /* 0x000fe2000000001e */
[----:B---3--:R-:W-:-:S05]  /*13c40*/  IMAD.WIDE R26, R165, 0x2, R26 ;  /* 0x00000002a51a7825 */ /* 0x008fca00078e021a */
[----:B------:R0:W3:Y:S01]  /*13c50*/  @!P0 LDG.E.U16 R32, desc[UR20][R26.64] ;  /* 0x000000141a208981 */ /* 0x0000e2000c1e1500 */
[----:B--2---:R-:W-:-:S05]  /*13c60*/  IMAD.WIDE R24, R165, 0x2, R24 ;  /* 0x00000002a5187825 */ /* 0x004fca00078e0218 */
[----:B------:R1:W2:Y:S01]  /*13c70*/  @!P0 LDG.E.U16 R33, desc[UR20][R24.64] ;  /* 0x0000001418218981 */ /* 0x0002a2000c1e1500 */
[----:B------:R-:W-:-:S05]  /*13c80*/  IMAD.WIDE R22, R165, 0x2, R22 ;  /* 0x00000002a5167825 */ /* 0x000fca00078e0216 */
[----:B------:R0:W2:Y:S01]  /*13c90*/  @!P0 LDG.E.U16 R30, desc[UR20][R22.64] ;  /* 0x00000014161e8981 */ /* 0x0000a2000c1e1500 */
[----:B----4-:R-:W-:-:S04]  /*13ca0*/  IMAD.WIDE R20, R165, 0x2, R20 ;  /* 0x00000002a5147825 */ /* 0x010fc800078e0214 */
[----:B------:R-:W-:-:S04]  /*13cb0*/  IMAD.WIDE R18, R165, 0x2, R18 ;  /* 0x00000002a5127825 */ /* 0x000fc800078e0212 */
[----:B------:R-:W-:-:S04]  /*13cc0*/  IMAD.WIDE R16, R165, 0x2, R16 ;  /* 0x00000002a5107825 */ /* 0x000fc800078e0210 */
[----:B------:R-:W-:-:S04]  /*13cd0*/  IMAD.WIDE R14, R165, 0x2, R14 ;  /* 0x00000002a50e7825 */ /* 0x000fc800078e020e */
[----:B------:R-:W-:-:S04]  /*13ce0*/  IMAD.WIDE R12, R165, 0x2, R12 ;  /* 0x00000002a50c7825 */ /* 0x000fc800078e020c */
[----:B------:R-:W-:-:S04]  /*13cf0*/  IMAD.WIDE R10, R165, 0x2, R10 ;  /* 0x00000002a50a7825 */ /* 0x000fc800078e020a */
[----:B------:R-:W-:-:S04]  /*13d00*/  IMAD.WIDE R8, R165, 0x2, R8 ;  /* 0x00000002a5087825 */ /* 0x000fc800078e0208 */
[----:B------:R-:W-:-:S04]  /*13d10*/  IMAD.WIDE R6, R165, 0x2, R6 ;  /* 0x00000002a5067825 */ /* 0x000fc800078e0206 */
[----:B------:R-:W-:-:S05]  /*13d20*/  IMAD.WIDE R4, R165, 0x2, R4 ;  /* 0x00000002a5047825 */ /* 0x000fca00078e0204 */
[----:B------:R-:W-:Y:S04]  /*13d30*/  STL.64 [R1], R4 ;  /* 0x0000000401007387 */ /* 0x000fe80000100a00 */
        /* <DEDUP_REMOVED lines=11> */
[----:B----4-:R-:W0:Y:S04]  /*13df0*/  LDL.LU.64 R26, [R1+0x5f8] ;  /* 0x0005f800011a7983 */ /* 0x010e280000300a00 */
[----:B------:R-:W1:Y:S04]  /*13e00*/  LDL.LU.64 R24, [R1+0x5f0] ;  /* 0x0005f00001187983 */ /* 0x000e680000300a00 */
[----:B------:R-:W4:Y:S01]  /*13e10*/  LDL.LU.64 R22, [R1+0x5e8] ;  /* 0x0005e80001167983 */ /* 0x000f220000300a00 */
[----:B------:R-:W-:Y:S01]  /*13e20*/  PRMT R81, RZ, 0x7610, R81 ;  /* 0x00007610ff517816 */ /* 0x000fe20000000051 */
[----:B------:R-:W-:Y:S01]  /*13e30*/  IMAD.WIDE R112, R165, 0x2, R112 ;  /* 0x00000002a5707825 */ /* 0x000fe200078e0270 */
[----:B------:R-:W-:-:S02]  /*13e40*/  PRMT R38, RZ, 0x7610, R38 ;  /* 0x00007610ff267816 */ /* 0x000fc40000000026 */
[----:B------:R-:W-:Y:S01]  /*13e50*/  PRMT R39, RZ, 0x7610, R39 ;  /* 0x00007610ff277816 */ /* 0x000fe20000000027 */
[C---:B------:R-:W-:Y:S01]  /*13e60*/  IMAD.WIDE R114, R165.reuse, 0x2, R114 ;  /* 0x00000002a5727825 */ /* 0x040fe200078e0272 */
[----:B------:R-:W-:Y:S01]  /*13e70*/  PRMT R36, RZ, 0x7610, R36 ;  /* 0x00007610ff247816 */ /* 0x000fe20000000024 */
[----:B------:R-:W2:Y:S01]  /*13e80*/  @!P0 LDG.E.U16 R81, desc[UR20][R112.64] ;  /* 0x0000001470518981 */ /* 0x000ea2000c1e1500 */
[----:B------:R-:W-:Y:S01]  /*13e90*/  PRMT R37, RZ, 0x7610, R37 ;  /* 0x00007610ff257816 */ /* 0x000fe20000000025 */
[C---:B------:R-:W-:Y:S01]  /*13ea0*/  IMAD.WIDE R116, R165.reuse, 0x2, R116 ;  /* 0x00000002a5747825 */ /* 0x040fe200078e0274 */
[----:B------:R-:W-:Y:S01]  /*13eb0*/  PRMT R34, RZ, 0x7610, R34 ;  /* 0x00007610ff227816 */ /* 0x000fe20000000022 */
[----:B------:R-:W2:Y:S02]  /*13ec0*/  @!P0 LDG.E.U16 R38, desc[UR20][R114.64] ;  /* 0x0000001472268981 */ /* 0x000ea4000c1e1500 */
[C---:B------:R-:W-:Y:S01]  /*13ed0*/  IMAD.WIDE R118, R165.reuse, 0x2, R118 ;  /* 0x00000002a5767825 */ /* 0x040fe200078e0276 */
[----:B------:R-:W-:Y:S01]  /*13ee0*/  PRMT R0, RZ, 0x7610, R0 ;  /* 0x00007610ff007816 */ /* 0x000fe20000000000 */
[----:B------:R-:W2:Y:S02]  /*13ef0*/  @!P0 LDG.E.U16 R39, desc[UR20][R116.64] ;  /* 0x0000001474278981 */ /* 0x000ea4000c1e1500 */
[----:B------:R-:W-:-:S02]  /*13f00*/  IMAD.WIDE R120, R165, 0x2, R120 ;  /* 0x00000002a5787825 */ /* 0x000fc400078e0278 */
[----:B------:R-:W2:Y:S02]  /*13f10*/  @!P0 LDG.E.U16 R36, desc[UR20][R118.64] ;  /* 0x0000001476248981 */ /* 0x000ea4000c1e1500 */
[C---:B------:R-:W-:Y:S02]  /*13f20*/  IMAD.WIDE R122, R165.reuse, 0x2, R122 ;  /* 0x00000002a57a7825 */ /* 0x040fe400078e027a */
[----:B------:R-:W2:Y:S02]  /*13f30*/  @!P0 LDG.E.U16 R37, desc[UR20][R120.64] ;  /* 0x0000001478258981 */ /* 0x000ea4000c1e1500 */
[----:B------:R-:W-:Y:S02]  /*13f40*/  IMAD.WIDE R124, R165, 0x2, R124 ;  /* 0x00000002a57c7825 */ /* 0x000fe400078e027c */
[----:B------:R-:W2:Y:S01]  /*13f50*/  @!P0 LDG.E.U16 R34, desc[UR20][R122.64] ;  /* 0x000000147a228981 */ /* 0x000ea2000c1e1500 */
[----:B------:R-:W-:-:S03]  /*13f60*/  PRMT R31, RZ, 0x7610, R31 ;  /* 0x00007610ff1f7816 */ /* 0x000fc6000000001f */
[----:B------:R-:W2:Y:S01]  /*13f70*/  @!P0 LDG.E.U16 R0, desc[UR20][R124.64] ;  /* 0x000000147c008981 */ /* 0x000ea2000c1e1500 */
[----:B------:R-:W-:Y:S02]  /*13f80*/  PRMT R28, RZ, 0x7610, R28 ;  /* 0x00007610ff1c7816 */ /* 0x000fe4000000001c */
[----:B------:R-:W-:Y:S01]  /*13f90*/  PRMT R29, RZ, 0x7610, R29 ;  /* 0x00007610ff1d7816 */ /* 0x000fe2000000001d */
[----:B------:R0:W2:Y:S04]  /*13fa0*/  @!P0 LDG.E.U16 R31, desc[UR20][R20.64] ;  /* 0x00000014141f8981 */ /* 0x0000a8000c1e1500 */
[----:B------:R0:W2:Y:S04]  /*13fb0*/  @!P0 LDG.E.U16 R28, desc[UR20][R18.64] ;  /* 0x00000014121c8981 */ /* 0x0000a8000c1e1500 */
[----:B------:R0:W2:Y:S04]  /*13fc0*/  @!P0 LDG.E.U16 R29, desc[UR20][R16.64] ;  /* 0x00000014101d8981 */ /* 0x0000a8000c1e1500 */
[----:B------:R-:W3:Y:S04]  /*13fd0*/  LDL.LU.64 R20, [R1+0x5e0] ;  /* 0x0005e00001147983 */ /* 0x000ee80000300a00 */
[----:B------:R-:W3:Y:S04]  /*13fe0*/  LDL.LU.64 R18, [R1+0x5d8] ;  /* 0x0005d80001127983 */ /* 0x000ee80000300a00 */
[----:B------:R-:W3:Y:S01]  /*13ff0*/  LDL.LU.64 R16, [R1+0x5d0] ;  /* 0x0005d00001107983 */ /* 0x000ee20000300a00 */
[----:B0-----:R-:W-:-:S02]  /*14000*/  PRMT R26, RZ, 0x7610, R26 ;  /* 0x00007610ff1a7816 */ /* 0x001fc4000000001a */
[----:B------:R-:W-:Y:S02]  /*14010*/  PRMT R27, RZ, 0x7610, R27 ;  /* 0x00007610ff1b7816 */ /* 0x000fe4000000001b */
[----:B-1----:R-:W-:Y:S02]  /*14020*/  PRMT R24, RZ, 0x7610, R24 ;  /* 0x00007610ff187816 */ /* 0x002fe40000000018 */
[----:B------:R0:W3:Y:S01]  /*14030*/  @!P0 LDG.E.U16 R26, desc[UR20][R14.64] ;  /* 0x000000140e1a8981 */ /* 0x0000e2000c1e1500 */
[----:B------:R-:W-:Y:S02]  /*14040*/  PRMT R25, RZ, 0x7610, R25 ;  /* 0x00007610ff197816 */ /* 0x000fe40000000019 */
[----:B----4-:R-:W-:Y:S01]  /*14050*/  PRMT R22, RZ, 0x7610, R22 ;  /* 0x00007610ff167816 */ /* 0x010fe20000000016 */
[----:B------:R1:W4:Y:S01]  /*14060*/  @!P0 LDG.E.U16 R27, desc[UR20][R12.64] ;  /* 0x000000140c1b8981 */ /* 0x000322000c1e1500 */
[----:B------:R-:W-:-:S03]  /*14070*/  PRMT R23, RZ, 0x7610, R23 ;  /* 0x00007610ff177816 */ /* 0x000fc60000000017 */
[----:B------:R0:W4:Y:S04]  /*14080*/  @!P0 LDG.E.U16 R24, desc[UR20][R10.64] ;  /* 0x000000140a188981 */ /* 0x000128000c1e1500 */
[----:B------:R-:W0:Y:S04]  /*14090*/  LDL.LU.64 R14, [R1+0x5c8] ;  /* 0x0005c800010e7983 */ /* 0x000e280000300a00 */
[----:B------:R-:W1:Y:S04]  /*140a0*/  LDL.LU.64 R12, [R1+0x5c0] ;  /* 0x0005c000010c7983 */ /* 0x000e680000300a00 */
[----:B------:R-:W4:Y:S04]  /*140b0*/  LDL.LU.64 R10, [R1+0x5b8] ;  /* 0x0005b800010a7983 */ /* 0x000f280000300a00 */
[----:B------:R0:W4:Y:S04]  /*140c0*/  @!P0 LDG.E.U16 R25, desc[UR20][R8.64] ;  /* 0x0000001408198981 */ /* 0x000128000c1e1500 */
[----:B------:R0:W4:Y:S04]  /*140d0*/  @!P0 LDG.E.U16 R22, desc[UR20][R6.64] ;  /* 0x0000001406168981 */ /* 0x000128000c1e1500 */
[----:B------:R0:W4:Y:S04]  /*140e0*/  @!P0 LDG.E.U16 R23, desc[UR20][R4.64] ;  /* 0x0000001404178981 */ /* 0x000128000c1e1500 */
[----:B------:R-:W4:Y:S04]  /*140f0*/  LDL.LU.64 R8, [R1+0x5b0] ;  /* 0x0005b00001087983 */ /* 0x000f280000300a00 */
[----:B------:R-:W4:Y:S04]  /*14100*/  LDL.LU.64 R6, [R1+0x5a8] ;  /* 0x0005a80001067983 */ /* 0x000f280000300a00 */
[----:B------:R-:W4:Y:S04]  /*14110*/  LDL.LU.64 R4, [R1+0x5a0] ;  /* 0x0005a00001047983 */ /* 0x000f280000300a00 */
[----:B--2---:R2:W-:Y:S04]  /*14120*/  STS.U16 [R35+UR9+0xe600], R81 ;  /* 0x00e6005123007988 */ /* 0x0045e80008000409 */
[----:B------:R2:W-:Y:S04]  /*14130*/  STS.U16 [R35+UR9+0xea00], R38 ;  /* 0x00ea002623007988 */ /* 0x0005e80008000409 */
[----:B------:R2:W-:Y:S04]  /*14140*/  STS.U16 [R35+UR9+0xee00], R39 ;  /* 0x00ee002723007988 */ /* 0x0005e80008000409 */
[----:B--2---:R2:W5:Y:S04]  /*14150*/  LDL.LU R81, [R1+0x598] ;  /* 0x0005980001517983 */ /* 0x0045680000300800 */
[----:B------:R2:W5:Y:S04]  /*14160*/  LDL.LU R38, [R1+0x594] ;  /* 0x0005940001267983 */ /* 0x0005680000300800 */
[----:B------:R2:W5:Y:S04]  /*14170*/  LDL.LU R39, [R1+0x590] ;  /* 0x0005900001277983 */ /* 0x0005680000300800 */
[----:B------:R2:W-:Y:S04]  /*14180*/  STS.U16 [R35+UR9+0xf200], R36 ;  /* 0x00f2002423007988 */ /* 0x0005e80008000409 */
[----:B------:R2:W-:Y:S04]  /*14190*/  STS.U16 [R35+UR9+0xf600], R37 ;  /* 0x00f6002523007988 */ /* 0x0005e80008000409 */
[----:B------:R2:W-:Y:S04]  /*141a0*/  STS.U16 [R35+UR9+0xfa00], R34 ;  /* 0x00fa002223007988 */ /* 0x0005e80008000409 */
[----:B--2---:R2:W5:Y:S04]  /*141b0*/  LDL.LU R36, [R1+0x58c] ;  /* 0x00058c0001247983 */ /* 0x0045680000300800 */
[----:B------:R2:W5:Y:S04]  /*141c0*/  LDL.LU R37, [R1+0x588] ;  /* 0x0005880001257983 */ /* 0x0005680000300800 */
[----:B------:R2:W5:Y:S04]  /*141d0*/  LDL.LU R34, [R1+0x584] ;  /* 0x0005840001227983 */ /* 0x0005680000300800 */
[----:B------:R2:W-:Y:S01]  /*141e0*/  STS.U16 [R35+UR9+0xfe00], R0 ;  /* 0x00fe000023007988 */ /* 0x0005e20008000409 */
[----:B---3--:R-:W-:Y:S01]  /*141f0*/  PRMT R20, RZ, 0x7610, R20 ;  /* 0x00007610ff147816 */ /* 0x008fe20000000014 */
[----:B------:R-:W-:Y:S01]  /*14200*/  IMAD.WIDE R126, R165, 0x2, R126 ;  /* 0x00000002a57e7825 */ /* 0x000fe200078e027e */
[----:B------:R-:W-:-:S02]  /*14210*/  PRMT R21, RZ, 0x7610, R21 ;  /* 0x00007610ff157816 */ /* 0x000fc40000000015 */
[----:B------:R-:W-:Y:S01]  /*14220*/  PRMT R18, RZ, 0x7610, R18 ;  /* 0x00007610ff127816 */ /* 0x000fe20000000012 */
[C---:B------:R-:W-:Y:S01]  /*14230*/  IMAD.WIDE R128, R165.reuse, 0x2, R128 ;  /* 0x00000002a5807825 */ /* 0x040fe200078e0280 */
[----:B------:R-:W-:Y:S01]  /*14240*/  PRMT R19, RZ, 0x7610, R19 ;  /* 0x00007610ff137816 */ /* 0x000fe20000000013 */
[----:B------:R-:W3:Y:S04]  /*14250*/  @!P0 LDG.E.U16 R20, desc[UR20][R126.64] ;  /* 0x000000147e148981 */ /* 0x000ee8000c1e1500 */
[----:B--2---:R2:W5:Y:S04]  /*14260*/  LDL.LU R35, [R1+0x580] ;  /* 0x0005800001237983 */ /* 0x0045680000300800 */
[----:B------:R-:W2:Y:S01]  /*14270*/  LDL.LU R0, [R1+0x57c] ;  /* 0x00057c0001007983 */ /* 0x000ea20000300800 */
[----:B------:R-:W-:Y:S01]  /*14280*/  IMAD.WIDE R130, R165, 0x2, R130 ;  /* 0x00000002a5827825 */ /* 0x000fe200078e0282 */
[----:B------:R-:W-:-:S02]  /*14290*/  PRMT R16, RZ, 0x7610, R16 ;  /* 0x00007610ff107816 */ /* 0x000fc40000000010 */
[----:B------:R-:W-:Y:S01]  /*142a0*/  PRMT R17, RZ, 0x7610, R17 ;  /* 0x00007610ff117816 */ /* 0x000fe20000000011 */
[C---:B------:R-:W-:Y:S01]  /*142b0*/  IMAD.WIDE R132, R165.reuse, 0x2, R132 ;  /* 0x00000002a5847825 */ /* 0x040fe200078e0284 */
[----:B------:R-:W3:Y:S03]  /*142c0*/  @!P0 LDG.E.U16 R21, desc[UR20][R128.64] ;  /* 0x0000001480158981 */ /* 0x000ee6000c1e1500 */
        /* <DEDUP_REMOVED lines=8> */
[----:B------:R-:W-:-:S04]  /*14350*/  IMAD.WIDE R142, R165, 0x2, R142 ;  /* 0x00000002a58e7825 */ /* 0x000fc800078e028e */
[----:B------:R-:W-:-:S04]  /*14360*/  IMAD.WIDE R144, R165, 0x2, R144 ;  /* 0x00000002a5907825 */ /* 0x000fc800078e0290 */
[----:B------:R-:W-:-:S04]  /*14370*/  IMAD.WIDE R146, R165, 0x2, R146 ;  /* 0x00000002a5927825 */ /* 0x000fc800078e0292 */
[----:B------:R-:W-:-:S04]  /*14380*/  IMAD.WIDE R148, R165, 0x2, R148 ;  /* 0x00000002a5947825 */ /* 0x000fc800078e0294 */
[----:B------:R-:W-:-:S04]  /*14390*/  IMAD.WIDE R150, R165, 0x2, R150 ;  /* 0x00000002a5967825 */ /* 0x000fc800078e0296 */
[----:B------:R-:W-:Y:S01]  /*143a0*/  IMAD.WIDE R152, R165, 0x2, R152 ;  /* 0x00000002a5987825 */ /* 0x000fe200078e0298 */
[----:B------:R-:W-:-:S03]  /*143b0*/  PRMT R164, RZ, 0x7610, R164 ;  /* 0x00007610ffa47816 */ /* 0x000fc600000000a4 */
[----:B------:R-:W-:Y:S01]  /*143c0*/  IMAD.WIDE R154, R165, 0x2, R154 ;  /* 0x00000002a59a7825 */ /* 0x000fe200078e029a */
[----:B------:R-:W-:-:S03]  /*143d0*/  PRMT R2, RZ, 0x7610, R2 ;  /* 0x00007610ff027816 */ /* 0x000fc60000000002 */
[----:B------:R-:W-:-:S04]  /*143e0*/  IMAD.WIDE R156, R165, 0x2, R156 ;  /* 0x00000002a59c7825 */ /* 0x000fc800078e029c */
[----:B------:R-:W-:-:S04]  /*143f0*/  IMAD.WIDE R158, R165, 0x2, R158 ;  /* 0x00000002a59e7825 */ /* 0x000fc800078e029e */
[----:B------:R-:W-:-:S04]  /*14400*/  IMAD.WIDE R160, R165, 0x2, R160 ;  /* 0x00000002a5a07825 */ /* 0x000fc800078e02a0 */
[----:B------:R-:W-:-:S04]  /*14410*/  IMAD.WIDE R162, R165, 0x2, R162 ;  /* 0x00000002a5a27825 */ /* 0x000fc800078e02a2 */
[----:B------:R-:W-:Y:S01]  /*14420*/  IMAD.WIDE R88, R165, 0x2, R88 ;  /* 0x00000002a5587825 */ /* 0x000fe200078e0258 */
[----:B------:R-:W3:Y:S04]  /*14430*/  @!P0 LDG.E.U16 R164, desc[UR20][R162.64] ;  /* 0x00000014a2a48981 */ /* 0x000ee8000c1e1500 */
[----:B------:R-:W3:Y:S01]  /*14440*/  @!P0 LDG.E.U16 R2, desc[UR20][R88.64] ;  /* 0x0000001458028981 */ /* 0x000ee2000c1e1500 */
[----:B0-----:R-:W-:Y:S02]  /*14450*/  PRMT R14, RZ, 0x7610, R14 ;  /* 0x00007610ff0e7816 */ /* 0x001fe4000000000e */
[----:B------:R-:W-:Y:S02]  /*14460*/  PRMT R15, RZ, 0x7610, R15 ;  /* 0x00007610ff0f7816 */ /* 0x000fe4000000000f */
[----:B-1----:R-:W-:-:S02]  /*14470*/  PRMT R12, RZ, 0x7610, R12 ;  /* 0x00007610ff0c7816 */ /* 0x002fc4000000000c */
[----:B------:R-:W-:Y:S01]  /*14480*/  PRMT R13, RZ, 0x7610, R13 ;  /* 0x00007610ff0d7816 */ /* 0x000fe2000000000d */
[----:B------:R-:W3:Y:S01]  /*14490*/  @!P0 LDG.E.U16 R14, desc[UR20][R138.64] ;  /* 0x000000148a0e8981 */ /* 0x000ee2000c1e1500 */
[----:B----4-:R-:W-:Y:S02]  /*144a0*/  PRMT R10, RZ, 0x7610, R10 ;  /* 0x00007610ff0a7816 */ /* 0x010fe4000000000a */
[----:B------:R-:W-:Y:S01]  /*144b0*/  PRMT R11, RZ, 0x7610, R11 ;  /* 0x00007610ff0b7816 */ /* 0x000fe2000000000b */
[----:B------:R-:W4:Y:S04]  /*144c0*/  @!P0 LDG.E.U16 R15, desc[UR20][R140.64] ;  /* 0x000000148c0f8981 */ /* 0x000f28000c1e1500 */
[----:B------:R-:W4:Y:S04]  /*144d0*/  @!P0 LDG.E.U16 R12, desc[UR20][R142.64] ;  /* 0x000000148e0c8981 */ /* 0x000f28000c1e1500 */
[----:B------:R-:W4:Y:S04]  /*144e0*/  @!P0 LDG.E.U16 R13, desc[UR20][R144.64] ;  /* 0x00000014900d8981 */ /* 0x000f28000c1e1500 */
        /* <DEDUP_REMOVED lines=8> */
[----:B------:R-:W-:Y:S01]  /*14570*/  PRMT R5, RZ, 0x7610, R5 ;  /* 0x00007610ff057816 */ /* 0x000fe20000000005 */
[----:B------:R-:W4:Y:S04]  /*14580*/  @!P0 LDG.E.U16 R9, desc[UR20][R152.64] ;  /* 0x0000001498098981 */ /* 0x000f28000c1e1500 */
[----:B------:R-:W4:Y:S04]  /*14590*/  @!P0 LDG.E.U16 R6, desc[UR20][R154.64] ;  /* 0x000000149a068981 */ /* 0x000f28000c1e1500 */
[----:B------:R-:W4:Y:S04]  /*145a0*/  @!P0 LDG.E.U16 R7, desc[UR20][R156.64] ;  /* 0x000000149c078981 */ /* 0x000f28000c1e1500 */
[----:B------:R-:W4:Y:S04]  /*145b0*/  @!P0 LDG.E.U16 R4, desc[UR20][R158.64] ;  /* 0x000000149e048981 */ /* 0x000f28000c1e1500 */
[----:B------:R-:W4:Y:S04]  /*145c0*/  @!P0 LDG.E.U16 R5, desc[UR20][R160.64] ;  /* 0x00000014a0058981 */ /* 0x000f28000c1e1500 */
[----:B--2---:R0:W-:Y:S04]  /*145d0*/  STS.U16 [R0+UR9+0x8300], R32 ;  /* 0x0083002000007988 */ /* 0x0041e80008000409 */
[----:B------:R1:W-:Y:S04]  /*145e0*/  STS.U16 [R0+UR9+0x8700], R33 ;  /* 0x0087002100007988 */ /* 0x0003e80008000409 */
[----:B------:R2:W-:Y:S04]  /*145f0*/  STS.U16 [R0+UR9+0x8b00], R30 ;  /* 0x008b001e00007988 */ /* 0x0005e80008000409 */
[----:B0-----:R0:W5:Y:S04]  /*14600*/  LDL.LU R32, [R1+0x578] ;  /* 0x0005780001207983 */ /* 0x0011680000300800 */
[----:B-1----:R0:W5:Y:S04]  /*14610*/  LDL.LU R33, [R1+0x574] ;  /* 0x0005740001217983 */ /* 0x0021680000300800 */
[----:B--2---:R0:W5:Y:S04]  /*14620*/  LDL.LU R30, [R1+0x570] ;  /* 0x00057000011e7983 */ /* 0x0041680000300800 */
[----:B------:R1:W-:Y:S04]  /*14630*/  STS.U16 [R0+UR9+0x8f00], R31 ;  /* 0x008f001f00007988 */ /* 0x0003e80008000409 */
[----:B------:R2:W-:Y:S04]  /*14640*/  STS.U16 [R0+UR9+0x9300], R28 ;  /* 0x0093001c00007988 */ /* 0x0005e80008000409 */
[----:B------:R0:W-:Y:S04]  /*14650*/  STS.U16 [R0+UR9+0x9700], R29 ;  /* 0x0097001d00007988 */ /* 0x0001e80008000409 */
[----:B-1----:R1:W5:Y:S04]  /*14660*/  LDL.LU R31, [R1+0x56c] ;  /* 0x00056c00011f7983 */ /* 0x0023680000300800 */
[----:B--2---:R1:W5:Y:S04]  /*14670*/  LDL.LU R28, [R1+0x568] ;  /* 0x00056800011c7983 */ /* 0x0043680000300800 */
[----:B0-----:R1:W5:Y:S04]  /*14680*/  LDL.LU R29, [R1+0x564] ;  /* 0x00056400011d7983 */ /* 0x0013680000300800 */
[----:B------:R0:W-:Y:S04]  /*14690*/  STS.U16 [R0+UR9+0x9b00], R26 ;  /* 0x009b001a00007988 */ /* 0x0001e80008000409 */
[----:B------:R2:W-:Y:S04]  /*146a0*/  STS.U16 [R0+UR9+0x9f00], R27 ;  /* 0x009f001b00007988 */ /* 0x0005e80008000409 */
[----:B------:R1:W-:Y:S04]  /*146b0*/  STS.U16 [R0+UR9+0xa300], R24 ;  /* 0x00a3001800007988 */ /* 0x0003e80008000409 */
[----:B0-----:R0:W5:Y:S04]  /*146c0*/  LDL.LU R26, [R1+0x560] ;  /* 0x00056000011a7983 */ /* 0x0011680000300800 */
[----:B--2---:R0:W5:Y:S04]  /*146d0*/  LDL.LU R27, [R1+0x55c] ;  /* 0x00055c00011b7983 */ /* 0x0041680000300800 */
[----:B-1----:R0:W5:Y:S04]  /*146e0*/  LDL.LU R24, [R1+0x558] ;  /* 0x0005580001187983 */ /* 0x0021680000300800 */
[----:B------:R1:W-:Y:S04]  /*146f0*/  STS.U16 [R0+UR9+0xa700], R25 ;  /* 0x00a7001900007988 */ /* 0x0003e80008000409 */
[----:B------:R2:W-:Y:S04]  /*14700*/  STS.U16 [R0+UR9+0xab00], R22 ;  /* 0x00ab001600007988 */ /* 0x0005e80008000409 */
[----:B------:R0:W-:Y:S04]  /*14710*/  STS.U16 [R0+UR9+0xaf00], R23 ;  /* 0x00af001700007988 */ /* 0x0001e80008000409 */
[----:B-1----:R1:W5:Y:S04]  /*14720*/  LDL.LU R25, [R1+0x554] ;  /* 0x0005540001197983 */ /* 0x0023680000300800 */
[----:B--2---:R1:W5:Y:S04]  /*14730*/  LDL.LU R22, [R1+0x550] ;  /* 0x0005500001167983 */ /* 0x0043680000300800 */
[----:B0-----:R1:W5:Y:S04]  /*14740*/  LDL.LU R23, [R1+0x54c] ;  /* 0x00054c0001177983 */ /* 0x0013680000300800 */
[----:B---3--:R0:W-:Y:S04]  /*14750*/  STS.U16 [R0+UR9+0xb300], R20 ;  /* 0x00b3001400007988 */ /* 0x0081e80008000409 */
[----:B------:R2:W-:Y:S04]  /*14760*/  STS.U16 [R0+UR9+0xb700], R21 ;  /* 0x00b7001500007988 */ /* 0x0005e80008000409 */
[----:B------:R3:W-:Y:S04]  /*14770*/  STS.U16 [R0+UR9+0xbb00], R18 ;  /* 0x00bb001200007988 */ /* 0x0007e80008000409 */
[----:B0-----:R1:W5:Y:S04]  /*14780*/  LDL.LU R20, [R1+0x548] ;  /* 0x0005480001147983 */ /* 0x0013680000300800 */
[----:B--2---:R1:W5:Y:S04]  /*14790*/  LDL.LU R21, [R1+0x544] ;  /* 0x0005440001157983 */ /* 0x0043680000300800 */
[----:B---3--:R1:W5:Y:S04]  /*147a0*/  LDL.LU R18, [R1+0x540] ;  /* 0x0005400001127983 */ /* 0x0083680000300800 */
[----:B------:R0:W-:Y:S04]  /*147b0*/  STS.U16 [R0+UR9+0xbf00], R19 ;  /* 0x00bf001300007988 */ /* 0x0001e80008000409 */
[----:B------:R2:W-:Y:S04]  /*147c0*/  STS.U16 [R0+UR9+0xc300], R16 ;  /* 0x00c3001000007988 */ /* 0x0005e80008000409 */
[----:B------:R3:W-:Y:S04]  /*147d0*/  STS.U16 [R0+UR9+0xc700], R17 ;  /* 0x00c7001100007988 */ /* 0x0007e80008000409 */
[----:B0-----:R1:W5:Y:S04]  /*147e0*/  LDL.LU R19, [R1+0x53c] ;  /* 0x00053c0001137983 */ /* 0x0013680000300800 */
[----:B--2---:R1:W5:Y:S04]  /*147f0*/  LDL.LU R16, [R1+0x538] ;  /* 0x0005380001107983 */ /* 0x0043680000300800 */
[----:B---3--:R1:W5:Y:S04]  /*14800*/  LDL.LU R17, [R1+0x534] ;  /* 0x0005340001117983 */ /* 0x0083680000300800 */
[----:B------:R0:W-:Y:S04]  /*14810*/  STS.U16 [R0+UR9+0xcb00], R14 ;  /* 0x00cb000e00007988 */ /* 0x0001e80008000409 */
[----:B----4-:R2:W-:Y:S04]  /*14820*/  STS.U16 [R0+UR9+0xcf00], R15 ;  /* 0x00cf000f00007988 */ /* 0x0105e80008000409 */
        /* <DEDUP_REMOVED lines=23> */
[----:B------:R2:W-:Y:S01]  /*149a0*/  STS.U16 [R0+UR9+0xff00], R2 ;  /* 0x00ff000200007988 */ /* 0x0005e20008000409 */
[----:B------:R3:W-:Y:S06]  /*149b0*/  MEMBAR.ALL.CTA ;  /* 0x0000000000007992 */ /* 0x0007ec0000008000 */
[----:B---3--:R-:W3:Y:S04]  /*149c0*/  FENCE.VIEW.ASYNC.S ;  /* 0x00000000000073c6 */ /* 0x008ee80000000000 */
[----:B0-----:R1:W5:Y:S04]  /*149d0*/  LDL.LU R164, [R1+0x500] ;  /* 0x0005000001a47983 */ /* 0x0013680000300800 */
[----:B--2---:R1:W5:Y:S01]  /*149e0*/  LDL.LU R0, [R1+0x4fc] ;  /* 0x0004fc0001007983 */ /* 0x0043620000300800 */
[----:B------:R-:W-:-:S04]  /*149f0*/  ULEA UR11, UR5, UR9, 0x3 ;  /* 0x00000009050b7291 */ /* 0x000fc8000f8e18ff */
[----:B------:R-:W-:Y:S01]  /*14a00*/  UIADD3 UR11, UPT, UPT, UR11, 0x14000, URZ ;  /* 0x000140000b0b7890 */ /* 0x000fe2000fffe0ff */
[----:B---3--:R-:W-:Y:S06]  /*14a10*/  BAR.SYNC.DEFER_BLOCKING 0x0 ;  /* 0x0000000000007b1d */ /* 0x008fec0000010000 */
[----:B------:R-:W-:Y:S05]  /*14a20*/  @P2 BRA `(.L_x_9) ;  /* 0x00000000004c2947 */ /* 0x000fea0003800000 */
[----:B------:R-:W-:Y:S01]  /*14a30*/  UMOV UR15, 0x40004040 ;  /* 0x40004040000f7882 */ /* 0x000fe20000000000 */
        /* <DEDUP_REMOVED lines=9> */
[----:B------:R0:W-:Y:S01]  /*14ad0*/  UTCHMMA gdesc[UR14], gdesc[UR12], tmem[UR8], tmem[UR16], idesc[UR17], UPT ;  /* 0x00ff100c0e0075ea */ /* 0x0001e2000b800008 */
        /* <DEDUP_REMOVED lines=8> */
.L_x_9:
[----:B------:R-:W2:Y:S01]  /*14b60*/  LDL.LU R2, [R1+0x2f0] ;  /* 0x0002f00001027983 */ /* 0x000ea20000300800 */
[----:B------:R-:W-:Y:S02]  /*14b70*/  UIADD3 UR5, UPT, UPT, UR5, 0x1, URZ ;  /* 0x0000000105057890 */ /* 0x000fe4000fffe0ff */
[----:B------:R-:W-:Y:S02]  /*14b80*/  UIADD3 UR32, UPT, UPT, UR32, -0x40, URZ ;  /* 0xffffffc020207890 */ /* 0x000fe4000fffe0ff */
[----:B------:R-:W-:-:S04]  /*14b90*/  UISETP.GT.AND UP1, UPT, UR5, 0x1, UPT ;  /* 0x000000010500788c */ /* 0x000fc8000bf24270 */
[----:B0-----:R-:W-:Y:S02]  /*14ba0*/  USEL UR6, URZ, 0x1, !UP1 ;  /* 0x00000001ff067887 */ /* 0x001fe4000c800000 */
[----:B------:R-:W-:Y:S02]  /*14bb0*/  USEL UR5, UR5, URZ, !UP1 ;  /* 0x000000ff05057287 */ /* 0x000fe4000c800000 */
[----:B------:R-:W-:-:S03]  /*14bc0*/  ULOP3.LUT UR7, UR4, UR6, URZ, 0x3c, !UPT ;  /* 0x0000000604077292 */ /* 0x000fc6000f8e3cff */
[----:B------:R-:W-:-:S04]  /*14bd0*/  UMOV UR6, UR4 ;  /* 0x0000000400067c82 */ /* 0x000fc80008000000 */
[----:B------:R-:W-:Y:S01]  /*14be0*/  UMOV UR4, UR7 ;  /* 0x0000000700047c82 */ /* 0x000fe20008000000 */
[----:B--2---:R-:W-:-:S05]  /*14bf0*/  VIADD R2, R2, 0xffffffff ;  /* 0xffffffff02027836 */ /* 0x004fca0000000000 */
[----:B------:R2:W-:Y:S01]  /*14c00*/  STL [R1+0x2f0], R2 ;  /* 0x0002f00201007387 */ /* 0x0005e20000100800 */
[----:B------:R-:W-:-:S13]  /*14c10*/  ISETP.NE.U32.AND P0, PT, R2, RZ, PT ;  /* 0x000000ff0200720c */ /* 0x000fda0003f05070 */
[----:B--2---:R-:W-:Y:S05]  /*14c20*/  @P0 BRA `(.L_x_10) ;  /* 0xffffffac00a40947 */ /* 0x004fea000383ffff */
.L_x_7:
[----:B------:R-:W2:Y:S01]  /*14c30*/  LDL.LU R154, [R1+0x2fc] ;  /* 0x0002fc00019a7983 */ /* 0x000ea20000300800 */
[----:B0-----:R-:W2:Y:S01]  /*14c40*/  LDCU UR4, c[0x0][0x3b4] ;  /* 0x00007680ff0477ac */ /* 0x001ea20008000800 */
[----:B-----5:R-:W0:Y:S02]  /*14c50*/  LDC R6, c[0x0][0x3b8] ;  /* 0x0000ee00ff067b82 */ /* 0x020e240000000800 */
[----:B------:R-:W3:Y:S01]  /*14c60*/  LDL.LU R155, [R1+0x2f4] ;  /* 0x0002f400019b7983 */ /* 0x000ee20000300800 */
[----:B------:R-:W4:Y:S03]  /*14c70*/  LDCU.128 UR12, c[0x0][0x390] ;  /* 0x00007200ff0c77ac */ /* 0x000f260008000c00 */
[----:B------:R-:W3:Y:S01]  /*14c80*/  LDL.LU R156, [R1+0x3c0] ;  /* 0x0003c000019c7983 */ /* 0x000ee20000300800 */
[----:B------:R-:W1:Y:S03]  /*14c90*/  LDCU UR5, c[0x0][0x39c] ;  /* 0x00007380ff0577ac */ /* 0x000e660008000800 */
[----:B------:R-:W3:Y:S04]  /*14ca0*/  LDL.LU R157, [R1+0x300] ;  /* 0x00030000019d7983 */ /* 0x000ee80000300800 */
[----:B------:R-:W3:Y:S04]  /*14cb0*/  LDL.LU R158, [R1+0x304] ;  /* 0x00030400019e7983 */ /* 0x000ee80000300800 */
[----:B------:R-:W3:Y:S04]  /*14cc0*/  LDL R159, [R1+0x2f8] ;  /* 0x0002f800019f7983 */ /* 0x000ee80000100800 */
[----:B------:R-:W3:Y:S04]  /*14cd0*/  LDL R160, [R1+0x310] ;  /* 0x0003100001a07983 */ /* 0x000ee80000100800 */
[----:B------:R-:W3:Y:S04]  /*14ce0*/  LDL R161, [R1+0x37c] ;  /* 0x00037c0001a17983 */ /* 0x000ee80000100800 */
[----:B------:R-:W3:Y:S04]  /*14cf0*/  LDL R162, [R1+0x378] ;  /* 0x0003780001a27983 */ /* 0x000ee80000100800 */
[----:B------:R-:W3:Y:S04]  /*14d00*/  LDL R163, [R1+0x324] ;  /* 0x0003240001a37983 */ /* 0x000ee80000100800 */
[----:B------:R-:W3:Y:S04]  /*14d10*/  LDL R165, [R1+0x374] ;  /* 0x0003740001a57983 */ /* 0x000ee80000100800 */
[----:B------:R-:W3:Y:S01]  /*14d20*/  LDL R164, [R1+0x370] ;  /* 0x0003700001a47983 */ /* 0x000ee20000100800 */
[----:B0-----:R-:W-:Y:S01]  /*14d30*/  IMAD R5, R0, R6, RZ ;  /* 0x0000000600057224 */ /* 0x001fe200078e02ff */
[----:B------:R-:W0:Y:S02]  /*14d40*/  S2R R153, SR_TID.X ;  /* 0x0000000000997919 */ /* 0x000e240000002100 */
[----:B0-----:R-:W-:-:S02]  /*14d50*/  IMAD.SHL.U32 R2, R153, 0x80, RZ ;  /* 0x0000008099027824 */ /* 0x001fc400078e00ff */
[----:B------:R-:W-:-:S03]  /*14d60*/  IMAD.SHL.U32 R3, R153, 0x10, RZ ;  /* 0x0000001099037824 */ /* 0x000fc600078e00ff */
[----:B------:R-:W-:Y:S02]  /*14d70*/  LOP3.LUT R2, R2, 0x800, RZ, 0xc0, !PT ;  /* 0x0000080002027812 */ /* 0x000fe400078ec0ff */
[----:B------:R-:W-:-:S04]  /*14d80*/  LOP3.LUT R3, R3, 0xf0, RZ, 0xc0, !PT ;  /* 0x000000f003037812 */ /* 0x000fc800078ec0ff */
[----:B------:R-:W-:Y:S01]  /*14d90*/  IADD3 R3, PT, PT, R3, UR9, R2 ;  /* 0x0000000903037c10 */ /* 0x000fe2000fffe002 */
[C---:B--2---:R-:W-:Y:S01]  /*14da0*/  IMAD R4, R154.reuse, UR4, RZ ;  /* 0x000000049a047c24 */ /* 0x044fe2000f8e02ff */
[----:B----4-:R-:W-:Y:S02]  /*14db0*/  ISETP.GE.AND P0, PT, R154, UR14, PT ;  /* 0x0000000e9a007c0c */ /* 0x010fe4000bf06270 */
[----:B---3--:R-:W-:Y:S02]  /*14dc0*/  ISETP.GE.AND P6, PT, R155, 0x40, PT ;  /* 0x000000409b00780c */ /* 0x008fe40003fc6270 */
[----:B------:R-:W-:Y:S02]  /*14dd0*/  LEA R2, P4, R4, UR12, 0x1 ;  /* 0x0000000c04027c11 */ /* 0x000fe4000f8808ff */
[----:B------:R-:W-:Y:S02]  /*14de0*/  ISETP.LT.AND P5, PT, R0, UR15, !P0 ;  /* 0x0000000f00007c0c */ /* 0x000fe4000c7a1270 */
[----:B------:R-:W-:-:S02]  /*14df0*/  LEA.HI.X.SX32 R0, R4, UR13, 0x1, P4 ;  /* 0x0000000d04007c11 */ /* 0x000fc4000a0f0eff */
[----:B-1----:R-:W-:Y:S01]  /*14e00*/  ISETP.LT.AND P2, PT, R156, UR5, !P0 ;  /* 0x000000059c007c0c */ /* 0x002fe2000c741270 */
[CC--:B------:R-:W-:Y:S01]  /*14e10*/  IMAD R7, R157.reuse, R6.reuse, RZ ;  /* 0x000000069d077224 */ /* 0x0c0fe200078e02ff */
[----:B------:R-:W-:Y:S02]  /*14e20*/  ISETP.LT.AND P3, PT, R157, UR15, !P0 ;  /* 0x0000000f9d007c0c */ /* 0x000fe4000c761270 */
[C---:B------:R-:W-:Y:S01]  /*14e30*/  ISETP.LT.AND P4, PT, R158.reuse, UR15, !P0 ;  /* 0x0000000f9e007c0c */ /* 0x040fe2000c781270 */
[-C--:B------:R-:W-:Y:S02]  /*14e40*/  IMAD R11, R158, R6.reuse, RZ ;  /* 0x000000069e0b7224 */ /* 0x080fe400078e02ff */
[-C--:B------:R-:W-:Y:S02]  /*14e50*/  IMAD R13, R159, R6.reuse, RZ ;  /* 0x000000069f0d7224 */ /* 0x080fe400078e02ff */
[-C--:B------:R-:W-:Y:S02]  /*14e60*/  IMAD R17, R160, R6.reuse, RZ ;  /* 0x00000006a0117224 */ /* 0x080fe400078e02ff */
[----:B------:R-:W-:-:S02]  /*14e70*/  IMAD R19, R161, R6, RZ ;  /* 0x00000006a1137224 */ /* 0x000fc400078e02ff */
[-C--:B------:R-:W-:Y:S02]  /*14e80*/  IMAD R21, R162, R6.reuse, RZ ;  /* 0x00000006a2157224 */ /* 0x080fe400078e02ff */
[-C--:B------:R-:W-:Y:S02]  /*14e90*/  IMAD R23, R163, R6.reuse, RZ ;  /* 0x00000006a3177224 */ /* 0x080fe400078e02ff */
[-C--:B------:R-:W-:Y:S02]  /*14ea0*/  IMAD R25, R165, R6.reuse, RZ ;  /* 0x00000006a5197224 */ /* 0x080fe400078e02ff */
[----:B------:R-:W-:Y:S01]  /*14eb0*/  IMAD R15, R164, R6, RZ ;  /* 0x00000006a40f7224 */ /* 0x000fe200078e02ff */
[----:B------:R-:W-:Y:S06]  /*14ec0*/  @!P6 BRA `(.L_x_11) ;  /* 0x000000000010e947 */ /* 0x000fec0003800000 */
[----:B------:R-:W-:-:S06]  /*14ed0*/  USHF.L.U32 UR6, UR6, 0x1f, URZ ;  /* 0x0000001f06067899 */ /* 0x000fcc00080006ff */
[----:B------:R-:W-:-:S04]  /*14ee0*/  IMAD.U32 R4, RZ, RZ, UR6 ;  /* 0x00000006ff047e24 */ /* 0x000fc8000f8e00ff */
[----:B------:R-:W0:Y:S02]  /*14ef0*/  SYNCS.PHASECHK.TRANS64.TRYWAIT P6, [UR11], R4 ;  /* 0x00000004ff0075a7 */ /* 0x000e2400080c110b */
[----:B0-----:R-:W-:Y:S05]  /*14f00*/  @!P6 BRA `(.L_x_12) ;  /* 0x000000440044e947 */ /* 0x001fea0003800000 */
.L_x_11:
[----:B------:R-:W2:Y:S01]  /*14f10*/  LDL R6, [R1+0x334] ;  /* 0x0003340001067983 */ /* 0x000ea20000100800 */
[----:B------:R-:W2:Y:S03]  /*14f20*/  LDC R12, c[0x0][0x3b8] ;  /* 0x0000ee00ff0c7b82 */ /* 0x000ea60000000800 */
[----:B------:R-:W3:Y:S04]  /*14f30*/  LDL R10, [R1+0x328] ;  /* 0x00032800010a7983 */ /* 0x000ee80000100800 */
[----:B------:R-:W4:Y:S04]  /*14f40*/  LDL R18, [R1+0x308] ;  /* 0x0003080001127983 */ /* 0x000f280000100800 */
[----:B------:R-:W5:Y:S04]  /*14f50*/  LDL R16, [R1+0x330] ;  /* 0x0003300001107983 */ /* 0x000f680000100800 */
[----:B------:R-:W4:Y:S01]  /*14f60*/  LDL R14, [R1+0x32c] ;  /* 0x00032c00010e7983 */ /* 0x000f220000100800 */
[----:B------:R-:W-:Y:S01]  /*14f70*/  BAR.SYNC.DEFER_BLOCKING 0x0 ;  /* 0x0000000000007b1d */ /* 0x000fe20000010000 */
[----:B------:R-:W-:-:S05]  /*14f80*/  LEA R164, P6, R5, R2, 0x1 ;  /* 0x0000000205a47211 */ /* 0x000fca00078c08ff */
[----:B------:R-:W0:Y:S01]  /*14f90*/  LDCU UR4, c[0x0][0x39c] ;  /* 0x00007380ff0477ac */ /* 0x000e220008000800 */
[----:B------:R-:W4:Y:S01]  /*14fa0*/  LDL.LU R8, [R1+0x2f8] ;  /* 0x0002f80001087983 */ /* 0x000f220000300800 */
[----:B------:R-:W1:Y:S01]  /*14fb0*/  LDCU UR5, c[0x0][0x39c] ;  /* 0x00007380ff0577ac */ /* 0x000e620008000800 */
[----:B------:R-:W0:Y:S01]  /*14fc0*/  LDCU UR6, c[0x0][0x39c] ;  /* 0x00007380ff0677ac */ /* 0x000e220008000800 */
[----:B------:R-:W0:Y:S01]  /*14fd0*/  LDCU UR7, c[0x0][0x39c] ;  /* 0x00007380ff0777ac */ /* 0x000e220008000800 */
[----:B------:R-:W0:Y:S02]  /*14fe0*/  @!P1 SYNCS.CCTL.IV [UR9+0x14000] ;  /* 0x01400000ff0099b1 */ /* 0x000e240008000009 */
[----:B0-----:R-:W-:Y:S01]  /*14ff0*/  BAR.SYNC.DEFER_BLOCKING 0x0 ;  /* 0x0000000000007b1d */ /* 0x001fe20000010000 */
[----:B--2---:R-:W-:-:S05]  /*15000*/  IMAD R9, R6, R12, RZ ;  /* 0x0000000c06097224 */ /* 0x004fca00078e02ff */
[----:B------:R-:W0:Y:S01]  /*15010*/  @!P1 SYNCS.CCTL.IV [UR9+0x14008] ;  /* 0x01400800ff0099b1 */ /* 0x000e220008000009 */
[----:B------:R-:W2:Y:S01]  /*15020*/  LDL.LU R6, [R1+0x310] ;  /* 0x0003100001067983 */ /* 0x000ea20000300800 */
[----:B------:R-:W-:-:S04]  /*15030*/  LEA R162, P1, R7, R2, 0x1 ;  /* 0x0000000207a27211 */ /* 0x000fc800078208ff */
[----:B------:R-:W-:Y:S01]  /*15040*/  LEA.HI.X.SX32 R163, R7, R0, 0x1, P1 ;  /* 0x0000000007a37211 */ /* 0x000fe200008f0eff */
[----:B---3--:R-:W-:Y:S02]  /*15050*/  IMAD R7, R10, R12, RZ ;  /* 0x0000000c0a077224 */ /* 0x008fe400078e02ff */
[----:B------:R-:W3:Y:S01]  /*15060*/  S2R R10, SR_TID.X ;  /* 0x00000000000a7919 */ /* 0x000ee20000002100 */
[----:B------:R-:W-:Y:S02]  /*15070*/  LEA.HI.X.SX32 R165, R5, R0, 0x1, P6 ;  /* 0x0000000005a57211 */ /* 0x000fe400030f0eff */
[-C--:B------:R-:W-:Y:S02]  /*15080*/  LEA R160, P6, R11, R2.reuse, 0x1 ;  /* 0x000000020ba07211 */ /* 0x080fe400078c08ff */
[----:B------:R-:W-:Y:S02]  /*15090*/  LEA R158, P1, R13, R2, 0x1 ;  /* 0x000000020d9e7211 */ /* 0x000fe400078208ff */
[----:B------:R-:W-:-:S02]  /*150a0*/  LEA.HI.X.SX32 R161, R11, R0, 0x1, P6 ;  /* 0x000000000ba17211 */ /* 0x000fc400030f0eff */
[----:B------:R-:W-:Y:S02]  /*150b0*/  LEA R156, P6, R17, R2, 0x1 ;  /* 0x00000002119c7211 */ /* 0x000fe400078c08ff */
[-C--:B------:R-:W-:Y:S02]  /*150c0*/  LEA.HI.X.SX32 R159, R13, R0.reuse, 0x1, P1 ;  /* 0x000000000d9f7211 */ /* 0x080fe400008f0eff */
[----:B------:R-:W-:Y:S02]  /*150d0*/  LEA.HI.X.SX32 R157, R17, R0, 0x1, P6 ;  /* 0x00000000119d7211 */ /* 0x000fe400030f0eff */
[-C--:B------:R-:W-:Y:S02]  /*150e0*/  LEA R154, P1, R19, R2.reuse, 0x1 ;  /* 0x00000002139a7211 */ /* 0x080fe400078208ff */
[----:B------:R-:W-:Y:S02]  /*150f0*/  LEA R152, P6, R21, R2, 0x1 ;  /* 0x0000000215987211 */ /* 0x000fe400078c08ff */
[----:B------:R-:W-:-:S02]  /*15100*/  LEA.HI.X.SX32 R155, R19, R0, 0x1, P1 ;  /* 0x00000000139b7211 */ /* 0x000fc400008f0eff */
[----:B------:R-:W-:Y:S02]  /*15110*/  LEA.HI.X.SX32 R153, R21, R0, 0x1, P6 ;  /* 0x0000000015997211 */ /* 0x000fe400030f0eff */
[-C--:B------:R-:W-:Y:S02]  /*15120*/  LEA R136, P1, R23, R2.reuse, 0x1 ;  /* 0x0000000217887211 */ /* 0x080fe400078208ff */
[----:B------:R-:W-:Y:S01]  /*15130*/  LEA R138, P6, R25, R2, 0x1 ;  /* 0x00000002198a7211 */ /* 0x000fe200078c08ff */
[----:B----4-:R-:W-:Y:S01]  /*15140*/  IMAD R11, R18, R12, RZ ;  /* 0x0000000c120b7224 */ /* 0x010fe200078e02ff */
[----:B------:R-:W-:Y:S01]  /*15150*/  LEA.HI.X.SX32 R137, R23, R0, 0x1, P1 ;  /* 0x0000000017897211 */ /* 0x000fe200008f0eff */
[----:B-----5:R-:W-:Y:S01]  /*15160*/  IMAD R13, R16, R12, RZ ;  /* 0x0000000c100d7224 */ /* 0x020fe200078e02ff */
[----:B------:R-:W-:Y:S02]  /*15170*/  LEA.HI.X.SX32 R139, R25, R0, 0x1, P6 ;  /* 0x00000000198b7211 */ /* 0x000fe400030f0eff */
[----:B------:R-:W-:-:S02]  /*15180*/  LEA R140, P1, R15, R2, 0x1 ;  /* 0x000000020f8c7211 */ /* 0x000fc400078208ff */
[----:B------:R-:W-:Y:S01]  /*15190*/  LEA R148, P6, R9, R2, 0x1 ;  /* 0x0000000209947211 */ /* 0x000fe200078c08ff */
[----:B------:R-:W-:Y:S01]  /*151a0*/  IMAD R5, R14, R12, RZ ;  /* 0x0000000c0e057224 */ /* 0x000fe200078e02ff */
[-C--:B------:R-:W-:Y:S01]  /*151b0*/  LEA.HI.X.SX32 R141, R15, R0.reuse, 0x1, P1 ;  /* 0x000000000f8d7211 */ /* 0x080fe200008f0eff */
[----:B---3--:R-:W-:Y:S01]  /*151c0*/  IMAD.SHL.U32 R4, R10, 0x8, RZ ;  /* 0x000000080a047824 */ /* 0x008fe200078e00ff */
[----:B------:R-:W-:Y:S02]  /*151d0*/  LEA.HI.X.SX32 R149, R9, R0, 0x1, P6 ;  /* 0x0000000009957211 */ /* 0x000fe400030f0eff */
[-C--:B------:R-:W-:Y:S02]  /*151e0*/  LEA R134, P1, R11, R2.reuse, 0x1 ;  /* 0x000000020b867211 */ /* 0x080fe400078208ff */
[----:B------:R-:W-:Y:S02]  /*151f0*/  LEA R150, P6, R13, R2, 0x1 ;  /* 0x000000020d967211 */ /* 0x000fe400078c08ff */
[----:B------:R-:W-:-:S02]  /*15200*/  LEA.HI.X.SX32 R135, R11, R0, 0x1, P1 ;  /* 0x000000000b877211 */ /* 0x000fc400008f0eff */
[----:B------:R-:W-:Y:S02]  /*15210*/  LEA.HI.X.SX32 R151, R13, R0, 0x1, P6 ;  /* 0x000000000d977211 */ /* 0x000fe400030f0eff */
[-C--:B------:R-:W-:Y:S02]  /*15220*/  LEA R132, P1, R5, R2.reuse, 0x1 ;  /* 0x0000000205847211 */ /* 0x080fe400078208ff */
[----:B------:R-:W-:Y:S02]  /*15230*/  LEA R142, P6, R7, R2, 0x1 ;  /* 0x00000002078e7211 */ /* 0x000fe400078c08ff */
[----:B------:R-:W-:Y:S02]  /*15240*/  LOP3.LUT R4, R4, 0x300, RZ, 0xc0, !PT ;  /* 0x0000030004047812 */ /* 0x000fe400078ec0ff */
[-C--:B------:R-:W-:Y:S02]  /*15250*/  LEA.HI.X.SX32 R133, R5, R0.reuse, 0x1, P1 ;  /* 0x0000000005857211 */ /* 0x080fe400008f0eff */
[----:B------:R-:W-:Y:S01]  /*15260*/  LEA.HI.X.SX32 R143, R7, R0, 0x1, P6 ;  /* 0x00000000078f7211 */ /* 0x000fe200030f0eff */
[----:B------:R-:W-:Y:S01]  /*15270*/  IMAD.IADD R3, R4, 0x1, R3 ;  /* 0x0000000104037824 */ /* 0x000fe200078e0203 */
[----:B------:R-:W-:-:S02]  /*15280*/  ISETP.LT.AND P1, PT, R8, UR15, !P0 ;  /* 0x0000000f08007c0c */ /* 0x000fc4000c721270 */
[----:B--2---:R-:W-:Y:S02]  /*15290*/  ISETP.LT.AND P6, PT, R6, UR15, !P0 ;  /* 0x0000000f06007c0c */ /* 0x004fe4000c7c1270 */
[----:B------:R-:W-:Y:S01]  /*152a0*/  LDTM.16dp32bit_t0_t15.x128 R4, tmem[UR10] ;  /* 0x0000000a000479ee */ /* 0x000fe20008b80000 */
[----:B------:R-:W2:Y:S01]  /*152b0*/  LDTM.16dp32bit_t16_t31.x128 R4, tmem[UR10+0x80] ;  /* 0x0000800a000479ee */ /* 0x000ea20008ba0000 */
[----:B------:R-:W-:Y:S01]  /*152c0*/  NOP ;  /* 0x0000000000007918 */ /* 0x000fe20000000000 */
[----:B------:R-:W3:Y:S01]  /*152d0*/  LDCU UR10, c[0x0][0x39c] ;  /* 0x00007380ff0a77ac */ /* 0x000ee20008000800 */
[----:B--2---:R-:W-:Y:S02]  /*152e0*/  F2FP.F16.F32.PACK_AB R4, R6, R4 ;  /* 0x000000040604723e */ /* 0x004fe400000000ff */
[----:B------:R-:W-:Y:S02]  /*152f0*/  F2FP.F16.F32.PACK_AB R6, R14, R12 ;  /* 0x0000000c0e06723e */ /* 0x000fe400000000ff */
[----:B------:R-:W-:-:S02]  /*15300*/  F2FP.F16.F32.PACK_AB R12, R39, R37 ;  /* 0x00000025270c723e */ /* 0x000fc400000000ff */
[----:B------:R-:W-:Y:S02]  /*15310*/  F2FP.F16.F32.PACK_AB R37, R42, R40 ;  /* 0x000000282a25723e */ /* 0x000fe400000000ff */
[----:B------:R-:W2:Y:S01]  /*15320*/  S2R R42, SR_TID.X ;  /* 0x00000000002a7919 */ /* 0x000ea20000002100 */
[----:B------:R-:W-:Y:S02]  /*15330*/  F2FP.F16.F32.PACK_AB R144, R7, R5 ;  /* 0x000000050790723e */ /* 0x000fe400000000ff */
[----:B------:R-:W-:Y:S02]  /*15340*/  F2FP.F16.F32.PACK_AB R5, R10, R8 ;  /* 0x000000080a05723e */ /* 0x000fe400000000ff */
[----:B------:R-:W-:Y:S02]  /*15350*/  F2FP.F16.F32.PACK_AB R145, R11, R9 ;  /* 0x000000090b91723e */ /* 0x000fe400000000ff */
[----:B------:R-:W-:Y:S02]  /*15360*/  F2FP.F16.F32.PACK_AB R146, R15, R13 ;  /* 0x0000000d0f92723e */ /* 0x000fe400000000ff */
[----:B------:R-:W-:-:S02]  /*15370*/  F2FP.F16.F32.PACK_AB R7, R18, R16 ;  /* 0x000000101207723e */ /* 0x000fc400000000ff */
[----:B------:R-:W-:-:S03]  /*15380*/  F2FP.F16.F32.PACK_AB R147, R19, R17 ;  /* 0x000000111393723e */ /* 0x000fc600000000ff */
[----:B0-----:R-:W-:Y:S04]  /*15390*/  STS.128 [R3], R4 ;  /* 0x0000000403007388 */ /* 0x001fe80000000c00 */
[----:B------:R-:W-:Y:S01]  /*153a0*/  STS.128 [R3+0x400], R144 ;  /* 0x0004009003007388 */ /* 0x000fe20000000c00 */
[----:B------:R-:W-:Y:S02]  /*153b0*/  F2FP.F16.F32.PACK_AB R36, R38, R36 ;  /* 0x000000242624723e */ /* 0x000fe400000000ff */
[----:B------:R-:W-:Y:S02]  /*153c0*/  F2FP.F16.F32.PACK_AB R38, R46, R44 ;  /* 0x0000002c2e26723e */ /* 0x000fe400000000ff */
[----:B------:R-:W-:Y:S02]  /*153d0*/  F2FP.F16.F32.PACK_AB R16, R55, R53 ;  /* 0x000000353710723e */ /* 0x000fe400000000ff */
[----:B------:R-:W-:Y:S01]  /*153e0*/  F2FP.F16.F32.PACK_AB R55, R66, R64 ;  /* 0x000000404237723e */ /* 0x000fe200000000ff */
[----:B--2---:R-:W-:Y:S01]  /*153f0*/  IMAD.SHL.U32 R46, R42, 0x10, RZ ;  /* 0x000000102a2e7824 */ /* 0x004fe200078e00ff */
[----:B------:R-:W-:-:S04]  /*15400*/  F2FP.F16.F32.PACK_AB R14, R47, R45 ;  /* 0x0000002d2f0e723e */ /* 0x000fc800000000ff */
[----:B------:R-:W-:Y:S01]  /*15410*/  LOP3.LUT R64, R46, 0x7f0, RZ, 0xc0, !PT ;  /* 0x000007f02e407812 */ /* 0x000fe200078ec0ff */
[----:B------:R-:W-:Y:S01]  /*15420*/  BAR.SYNC.DEFER_BLOCKING 0x0 ;  /* 0x0000000000007b1d */ /* 0x000fe20000010000 */
[----:B------:R-:W-:Y:S02]  /*15430*/  F2FP.F16.F32.PACK_AB R20, R22, R20 ;  /* 0x000000141614723e */ /* 0x000fe400000000ff */
[----:B------:R-:W-:-:S03]  /*15440*/  F2FP.F16.F32.PACK_AB R8, R23, R21 ;  /* 0x000000151708723e */ /* 0x000fc600000000ff */
[----:B------:R-:W0:Y:S04]  /*15450*/  LDS.128 R44, [R64+UR9] ;  /* 0x00000009402c7984 */ /* 0x000e280008000c00 */
[----:B------:R-:W-:Y:S01]  /*15460*/  LDS.128 R4, [R64+UR9+0x800] ;  /* 0x0008000940047984 */ /* 0x000fe20008000c00 */
[----:B------:R-:W-:Y:S02]  /*15470*/  F2FP.F16.F32.PACK_AB R21, R26, R24 ;  /* 0x000000181a15723e */ /* 0x000fe400000000ff */
[----:B------:R-:W-:Y:S02]  /*15480*/  F2FP.F16.F32.PACK_AB R9, R27, R25 ;  /* 0x000000191b09723e */ /* 0x000fe400000000ff */
[----:B------:R-:W-:Y:S02]  /*15490*/  F2FP.F16.F32.PACK_AB R22, R30, R28 ;  /* 0x0000001c1e16723e */ /* 0x000fe400000000ff */
[----:B------:R-:W-:-:S02]  /*154a0*/  F2FP.F16.F32.PACK_AB R10, R31, R29 ;  /* 0x0000001d1f0a723e */ /* 0x000fc400000000ff */
[----:B------:R-:W-:Y:S01]  /*154b0*/  F2FP.F16.F32.PACK_AB R23, R34, R32 ;  /* 0x000000202217723e */ /* 0x000fe200000000ff */
[----:B------:R-:W-:Y:S01]  /*154c0*/  BAR.SYNC.DEFER_BLOCKING 0x0 ;  /* 0x0000000000007b1d */ /* 0x000fe20000010000 */
[----:B------:R-:W-:-:S05]  /*154d0*/  F2FP.F16.F32.PACK_AB R11, R35, R33 ;  /* 0x00000021230b723e */ /* 0x000fca00000000ff */
[----:B------:R-:W-:Y:S04]  /*154e0*/  STS.128 [R3], R20 ;  /* 0x0000001403007388 */ /* 0x000fe80000000c00 */
[----:B------:R-:W-:Y:S01]  /*154f0*/  STS.128 [R3+0x400], R8 ;  /* 0x0004000803007388 */ /* 0x000fe20000000c00 */
[----:B------:R-:W-:Y:S01]  /*15500*/  BAR.SYNC.DEFER_BLOCKING 0x0 ;  /* 0x0000000000007b1d */ /* 0x000fe20000010000 */
[----:B------:R-:W-:Y:S02]  /*15510*/  F2FP.F16.F32.PACK_AB R13, R43, R41 ;  /* 0x000000292b0d723e */ /* 0x000fe400000000ff */
[----:B------:R-:W-:-:S03]  /*15520*/  F2FP.F16.F32.PACK_AB R39, R50, R48 ;  /* 0x000000303227723e */ /* 0x000fc600000000ff */
[----:B------:R-:W2:Y:S04]  /*15530*/  LDS.128 R20, [R64+UR9] ;  /* 0x0000000940147984 */ /* 0x000ea80008000c00 */
[----:B------:R-:W-:Y:S01]  /*15540*/  LDS.128 R8, [R64+UR9+0x800] ;  /* 0x0008000940087984 */ /* 0x000fe20008000c00 */
[----:B------:R-:W-:Y:S01]  /*15550*/  BAR.SYNC.DEFER_BLOCKING 0x0 ;  /* 0x0000000000007b1d */ /* 0x000fe20000010000 */
[----:B------:R-:W-:-:S05]  /*15560*/  F2FP.F16.F32.PACK_AB R15, R51, R49 ;  /* 0x00000031330f723e */ /* 0x000fca00000000ff */
[----:B------:R-:W-:Y:S04]  /*15570*/  STS.128 [R3], R36 ;  /* 0x0000002403007388 */ /* 0x000fe80000000c00 */
[----:B------:R-:W-:Y:S01]  /*15580*/  STS.128 [R3+0x400], R12 ;  /* 0x0004000c03007388 */ /* 0x000fe20000000c00 */
[----:B------:R-:W-:Y:S01]  /*15590*/  BAR.SYNC.DEFER_BLOCKING 0x0 ;  /* 0x0000000000007b1d */ /* 0x000fe20000010000 */
[----:B------:R-:W-:Y:S02]  /*155a0*/  F2FP.F16.F32.PACK_AB R52, R54, R52 ;  /* 0x000000343634723e */ /* 0x000fe400000000ff */
[----:B------:R-:W-:-:S03]  /*155b0*/  F2FP.F16.F32.PACK_AB R53, R58, R56 ;  /* 0x000000383a35723e */ /* 0x000fc600000000ff */
[----:B------:R-:W4:Y:S04]  /*155c0*/  LDS.128 R36, [R64+UR9] ;  /* 0x0000000940247984 */ /* 0x000f280008000c00 */
[----:B------:R-:W-:Y:S01]  /*155d0*/  LDS.128 R12, [R64+UR9+0x800] ;  /* 0x00080009400c7984 */ /* 0x000fe20008000c00 */
[----:B------:R-:W-:Y:S01]  /*155e0*/  F2FP.F16.F32.PACK_AB R17, R59, R57 ;  /* 0x000000393b11723e */ /* 0x000fe200000000ff */
[----:B------:R-:W-:Y:S01]  /*155f0*/  BAR.SYNC.DEFER_BLOCKING 0x0 ;  /* 0x0000000000007b1d */ /* 0x000fe20000010000 */
[----:B------:R-:W-:Y:S02]  /*15600*/  F2FP.F16.F32.PACK_AB R54, R62, R60 ;  /* 0x0000003c3e36723e */ /* 0x000fe400000000ff */
[----:B------:R-:W-:Y:S02]  /*15610*/  F2FP.F16.F32.PACK_AB R18, R63, R61 ;  /* 0x0000003d3f12723e */ /* 0x000fe400000000ff */
[----:B------:R-:W-:Y:S01]  /*15620*/  F2FP.F16.F32.PACK_AB R19, R67, R65 ;  /* 0x000000414313723e */ /* 0x000fe200000000ff */
[----:B------:R-:W-:Y:S04]  /*15630*/  STS.128 [R3], R52 ;  /* 0x0000003403007388 */ /* 0x000fe80000000c00 */
[----:B------:R-:W-:Y:S01]  /*15640*/  STS.128 [R3+0x400], R16 ;  /* 0x0004001003007388 */ /* 0x000fe20000000c00 */
[----:B------:R-:W-:Y:S01]  /*15650*/  BAR.SYNC.DEFER_BLOCKING 0x0 ;  /* 0x0000000000007b1d */ /* 0x000fe20000010000 */
[----:B------:R-:W-:-:S02]  /*15660*/  F2FP.F16.F32.PACK_AB R68, R70, R68 ;  /* 0x000000444644723e */ /* 0x000fc400000000ff */
[----:B------:R-:W-:-:S03]  /*15670*/  F2FP.F16.F32.PACK_AB R24, R71, R69 ;  /* 0x000000454718723e */ /* 0x000fc600000000ff */
[----:B------:R-:W5:Y:S04]  /*15680*/  LDS.128 R48, [R64+UR9] ;  /* 0x0000000940307984 */ /* 0x000f680008000c00 */
[----:B------:R-:W-:Y:S01]  /*15690*/  LDS.128 R16, [R64+UR9+0x800] ;  /* 0x0008000940107984 */ /* 0x000fe20008000c00 */
[----:B------:R-:W-:Y:S02]  /*156a0*/  F2FP.F16.F32.PACK_AB R69, R74, R72 ;  /* 0x000000484a45723e */ /* 0x000fe400000000ff */
[----:B------:R-:W-:Y:S02]  /*156b0*/  F2FP.F16.F32.PACK_AB R25, R75, R73 ;  /* 0x000000494b19723e */ /* 0x000fe400000000ff */
[----:B------:R-:W-:Y:S02]  /*156c0*/  F2FP.F16.F32.PACK_AB R70, R78, R76 ;  /* 0x0000004c4e46723e */ /* 0x000fe400000000ff */
[----:B------:R-:W-:Y:S01]  /*156d0*/  F2FP.F16.F32.PACK_AB R26, R79, R77 ;  /* 0x0000004d4f1a723e */ /* 0x000fe200000000ff */
[----:B------:R-:W2:Y:S01]  /*156e0*/  LDL.LU R78, [R1+0x37c] ;  /* 0x00037c00014e7983 */ /* 0x000ea20000300800 */
[----:B------:R-:W-:Y:S01]  /*156f0*/  F2FP.F16.F32.PACK_AB R71, R82, R80 ;  /* 0x000000505247723e */ /* 0x000fe200000000ff */
[----:B------:R-:W-:Y:S01]  /*15700*/  BAR.SYNC.DEFER_BLOCKING 0x0 ;  /* 0x0000000000007b1d */ /* 0x000fe20000010000 */
[----:B------:R-:W-:-:S02]  /*15710*/  F2FP.F16.F32.PACK_AB R27, R83, R81 ;  /* 0x00000051531b723e */ /* 0x000fc400000000ff */
[----:B------:R-:W-:Y:S02]  /*15720*/  F2FP.F16.F32.PACK_AB R84, R86, R84 ;  /* 0x000000545654723e */ /* 0x000fe400000000ff */
[----:B------:R-:W-:Y:S02]  /*15730*/  F2FP.F16.F32.PACK_AB R28, R87, R85 ;  /* 0x00000055571c723e */ /* 0x000fe400000000ff */
[----:B------:R-:W-:Y:S01]  /*15740*/  F2FP.F16.F32.PACK_AB R29, R91, R89 ;  /* 0x000000595b1d723e */ /* 0x000fe200000000ff */
[----:B------:R-:W3:Y:S04]  /*15750*/  LDL.LU R77, [R1+0x378] ;  /* 0x00037800014d7983 */ /* 0x000ee80000300800 */
[----:B------:R-:W-:Y:S04]  /*15760*/  STS.128 [R3], R68 ;  /* 0x0000004403007388 */ /* 0x000fe80000000c00 */
[----:B------:R-:W-:Y:S01]  /*15770*/  STS.128 [R3+0x400], R24 ;  /* 0x0004001803007388 */ /* 0x000fe20000000c00 */
[----:B------:R-:W-:Y:S01]  /*15780*/  BAR.SYNC.DEFER_BLOCKING 0x0 ;  /* 0x0000000000007b1d */ /* 0x000fe20000010000 */
[----:B------:R-:W-:-:S02]  /*15790*/  F2FP.F16.F32.PACK_AB R85, R90, R88 ;  /* 0x000000585a55723e */ /* 0x000fc400000000ff */
[----:B------:R-:W-:Y:S02]  /*157a0*/  F2FP.F16.F32.PACK_AB R86, R94, R92 ;  /* 0x0000005c5e56723e */ /* 0x000fe400000000ff */
[----:B------:R-:W-:Y:S02]  /*157b0*/  F2FP.F16.F32.PACK_AB R30, R95, R93 ;  /* 0x0000005d5f1e723e */ /* 0x000fe400000000ff */
[----:B------:R-:W-:Y:S01]  /*157c0*/  F2FP.F16.F32.PACK_AB R87, R98, R96 ;  /* 0x000000606257723e */ /* 0x000fe200000000ff */
[----:B------:R-:W4:Y:S01]  /*157d0*/  LDL.LU R76, [R1+0x324] ;  /* 0x00032400014c7983 */ /* 0x000f220000300800 */
[----:B------:R-:W-:Y:S02]  /*157e0*/  F2FP.F16.F32.PACK_AB R31, R99, R97 ;  /* 0x00000061631f723e */ /* 0x000fe400000000ff */
[----:B------:R-:W-:Y:S01]  /*157f0*/  F2FP.F16.F32.PACK_AB R100, R102, R100 ;  /* 0x000000646664723e */ /* 0x000fe200000000ff */
[----:B------:R-:W4:Y:S04]  /*15800*/  LDL.LU R75, [R1+0x374] ;  /* 0x00037400014b7983 */ /* 0x000f280000300800 */
[----:B------:R-:W0:Y:S04]  /*15810*/  LDS.128 R52, [R64+UR9] ;  /* 0x0000000940347984 */ /* 0x000e280008000c00 */
[----:B------:R-:W-:Y:S01]  /*15820*/  LDS.128 R24, [R64+UR9+0x800] ;  /* 0x0008000940187984 */ /* 0x000fe20008000c00 */
[----:B------:R-:W-:Y:S01]  /*15830*/  BAR.SYNC.DEFER_BLOCKING 0x0 ;  /* 0x0000000000007b1d */ /* 0x000fe20000010000 */
[----:B------:R-:W-:-:S02]  /*15840*/  F2FP.F16.F32.PACK_AB R32, R103, R101 ;  /* 0x000000656720723e */ /* 0x000fc400000000ff */
[----:B------:R-:W-:Y:S02]  /*15850*/  F2FP.F16.F32.PACK_AB R33, R107, R105 ;  /* 0x000000696b21723e */ /* 0x000fe400000000ff */
[----:B------:R-:W-:Y:S02]  /*15860*/  F2FP.F16.F32.PACK_AB R102, R110, R108 ;  /* 0x0000006c6e66723e */ /* 0x000fe400000000ff */
[----:B------:R-:W-:Y:S01]  /*15870*/  F2FP.F16.F32.PACK_AB R34, R111, R109 ;  /* 0x0000006d6f22723e */ /* 0x000fe200000000ff */
[----:B------:R-:W5:Y:S04]  /*15880*/  LDL.LU R73, [R1+0x370] ;  /* 0x0003700001497983 */ /* 0x000f680000300800 */
[----:B------:R-:W-:Y:S04]  /*15890*/  STS.128 [R3], R84 ;  /* 0x0000005403007388 */ /* 0x000fe80000000c00 */
[----:B------:R-:W-:Y:S01]  /*158a0*/  STS.128 [R3+0x400], R28 ;  /* 0x0004001c03007388 */ /* 0x000fe20000000c00 */
[----:B------:R-:W-:Y:S01]  /*158b0*/  BAR.SYNC.DEFER_BLOCKING 0x0 ;  /* 0x0000000000007b1d */ /* 0x000fe20000010000 */
[----:B------:R-:W-:-:S02]  /*158c0*/  F2FP.F16.F32.PACK_AB R101, R106, R104 ;  /* 0x000000686a65723e */ /* 0x000fc400000000ff */
[----:B------:R-:W-:Y:S02]  /*158d0*/  F2FP.F16.F32.PACK_AB R103, R114, R112 ;  /* 0x000000707267723e */ /* 0x000fe400000000ff */
[----:B------:R-:W-:Y:S02]  /*158e0*/  F2FP.F16.F32.PACK_AB R35, R115, R113 ;  /* 0x000000717323723e */ /* 0x000fe400000000ff */
[----:B------:R-:W-:Y:S01]  /*158f0*/  F2FP.F16.F32.PACK_AB R116, R118, R116 ;  /* 0x000000747674723e */ /* 0x000fe200000000ff */
[----:B------:R-:W5:Y:S04]  /*15900*/  LDL.LU R72, [R1+0x334] ;  /* 0x0003340001487983 */ /* 0x000f680000300800 */
        /* <DEDUP_REMOVED lines=13> */
[----:B------:R-:W-:Y:S01]  /*159e0*/  F2FP.F16.F32.PACK_AB R43, R131, R129 ;  /* 0x00000081832b723e */ /* 0x000fe200000000ff */
[----:B------:R-:W5:Y:S04]  /*159f0*/  LDL.LU R65, [R1+0x330] ;  /* 0x0003300001417983 */ /* 0x000f680000300800 */
[----:B------:R-:W5:Y:S04]  /*15a00*/  LDL.LU R67, [R1+0x32c] ;  /* 0x00032c0001437983 */ /* 0x000f680000300800 */
[----:B------:R-:W5:Y:S04]  /*15a10*/  LDL.LU R66, [R1+0x328] ;  /* 0x0003280001427983 */ /* 0x000f680000300800 */
[----:B------:R-:W1:Y:S04]  /*15a20*/  LDS.128 R32, [R64+UR9] ;  /* 0x0000000940207984 */ /* 0x000e680008000c00 */
[----:B------:R-:W-:Y:S01]  /*15a30*/  LDS.128 R60, [R64+UR9+0x800] ;  /* 0x00080009403c7984 */ /* 0x000fe20008000c00 */
[----:B------:R-:W-:Y:S06]  /*15a40*/  BAR.SYNC.DEFER_BLOCKING 0x0 ;  /* 0x0000000000007b1d */ /* 0x000fec0000010000 */
[----:B------:R-:W-:Y:S04]  /*15a50*/  STS.128 [R3], R116 ;  /* 0x0000007403007388 */ /* 0x000fe80000000c00 */
[----:B------:R0:W-:Y:S01]  /*15a60*/  STS.128 [R3+0x400], R40 ;  /* 0x0004002803007388 */ /* 0x0001e20000000c00 */
[----:B------:R-:W-:Y:S06]  /*15a70*/  BAR.SYNC.DEFER_BLOCKING 0x0 ;  /* 0x0000000000007b1d */ /* 0x000fec0000010000 */
[----:B0-----:R-:W5:Y:S04]  /*15a80*/  LDL.LU R3, [R1+0x320] ;  /* 0x0003200001037983 */ /* 0x001f680000300800 */
[----:B------:R0:W-:Y:S02]  /*15a90*/  @P5 STG.E.U16 desc[UR20][R164.64], R44 ;  /* 0x0000002ca4005986 */ /* 0x0001e4000c101514 */
[----:B0-----:R-:W-:-:S05]  /*15aa0*/  PRMT R44, R44, 0x7632, R44 ;  /* 0x000076322c2c7816 */ /* 0x001fca000000002c */
[----:B------:R0:W-:Y:S04]  /*15ab0*/  @P3 STG.E.U16 desc[UR20][R162.64], R44 ;  /* 0x0000002ca2003986 */ /* 0x0001e8000c101514 */
[----:B0-----:R-:W5:Y:S04]  /*15ac0*/  LDL.LU R44, [R1+0x36c] ;  /* 0x00036c00012c7983 */ /* 0x001f680000300800 */
[----:B------:R-:W5:Y:S04]  /*15ad0*/  LDL.LU R43, [R1+0x368] ;  /* 0x00036800012b7983 */ /* 0x000f680000300800 */
[----:B------:R-:W5:Y:S04]  /*15ae0*/  LDL.LU R42, [R1+0x364] ;  /* 0x00036400012a7983 */ /* 0x000f680000300800 */
[----:B------:R0:W-:Y:S04]  /*15af0*/  @P4 STG.E.U16 desc[UR20][R160.64], R45 ;  /* 0x0000002da0004986 */ /* 0x0001e8000c101514 */
[----:B------:R-:W1:Y:S01]  /*15b00*/  LDL.LU R41, [R1+0x31c] ;  /* 0x00031c0001297983 */ /* 0x000e620000300800 */
[----:B--2---:R-:W-:-:S02]  /*15b10*/  ISETP.LT.AND P5, PT, R78, UR15, !P0 ;  /* 0x0000000f4e007c0c */ /* 0x004fc4000c7a1270 */
[----:B0-----:R-:W-:Y:S02]  /*15b20*/  PRMT R45, R45, 0x7632, R45 ;  /* 0x000076322d2d7816 */ /* 0x001fe4000000002d */
[----:B---3--:R-:W-:-:S03]  /*15b30*/  ISETP.LT.AND P3, PT, R77, UR15, !P0 ;  /* 0x0000000f4d007c0c */ /* 0x008fc6000c761270 */
[----:B------:R0:W-:Y:S04]  /*15b40*/  @P1 STG.E.U16 desc[UR20][R158.64], R45 ;  /* 0x0000002d9e001986 */ /* 0x0001e8000c101514 */
[----:B------:R2:W-:Y:S04]  /*15b50*/  @P6 STG.E.U16 desc[UR20][R156.64], R46 ;  /* 0x0000002e9c006986 */ /* 0x0005e8000c101514 */
[----:B0-----:R-:W3:Y:S01]  /*15b60*/  LDL.LU R45, [R1+0x360] ;  /* 0x00036000012d7983 */ /* 0x001ee20000300800 */
[----:B--2---:R-:W-:-:S05]  /*15b70*/  PRMT R46, R46, 0x7632, R46 ;  /* 0x000076322e2e7816 */ /* 0x004fca000000002e */
[----:B------:R-:W-:Y:S04]  /*15b80*/  @P5 STG.E.U16 desc[UR20][R154.64], R46 ;  /* 0x0000002e9a005986 */ /* 0x000fe8000c101514 */
[----:B------:R0:W-:Y:S01]  /*15b90*/  @P3 STG.E.U16 desc[UR20][R152.64], R47 ;  /* 0x0000002f98003986 */ /* 0x0001e2000c101514 */
[----:B----4-:R-:W-:Y:S02]  /*15ba0*/  ISETP.LT.AND P4, PT, R76, UR15, !P0 ;  /* 0x0000000f4c007c0c */ /* 0x010fe4000c781270 */
[----:B------:R-:W-:Y:S02]  /*15bb0*/  ISETP.LT.AND P1, PT, R75, UR15, !P0 ;  /* 0x0000000f4b007c0c */ /* 0x000fe4000c721270 */
[----:B0-----:R-:W-:-:S09]  /*15bc0*/  PRMT R47, R47, 0x7632, R47 ;  /* 0x000076322f2f7816 */ /* 0x001fd2000000002f */
[----:B------:R-:W-:Y:S04]  /*15bd0*/  @P4 STG.E.U16 desc[UR20][R136.64], R47 ;  /* 0x0000002f88004986 */ /* 0x000fe8000c101514 */
[----:B------:R0:W-:Y:S01]  /*15be0*/  @P1 STG.E.U16 desc[UR20][R138.64], R20 ;  /* 0x000000148a001986 */ /* 0x0001e2000c101514 */
[----:B-----5:R-:W-:Y:S02]  /*15bf0*/  ISETP.LT.AND P6, PT, R73, UR15, !P0 ;  /* 0x0000000f49007c0c */ /* 0x020fe4000c7c1270 */
[----:B0-----:R-:W-:-:S11]  /*15c00*/  PRMT R20, R20, 0x7632, R20 ;  /* 0x0000763214147816 */ /* 0x001fd60000000014 */
[----:B------:R-:W-:Y:S01]  /*15c10*/  @P6 STG.E.U16 desc[UR20][R140.64], R20 ;  /* 0x000000148c006986 */ /* 0x000fe2000c101514 */
[----:B------:R-:W-:Y:S02]  /*15c20*/  ISETP.LT.AND P5, PT, R72, UR15, !P0 ;  /* 0x0000000f48007c0c */ /* 0x000fe4000c7a1270 */
[----:B------:R-:W-:Y:S02]  /*15c30*/  ISETP.LT.AND P3, PT, R74, UR15, !P0 ;  /* 0x0000000f4a007c0c */ /* 0x000fe4000c761270 */
[----:B------:R-:W0:Y:S09]  /*15c40*/  LDC R74, c[0x0][0x3b8] ;  /* 0x0000ee00ff4a7b82 */ /* 0x000e320000000800 */
[----:B------:R2:W-:Y:S02]  /*15c50*/  @P5 STG.E.U16 desc[UR20][R148.64], R21 ;  /* 0x0000001594005986 */ /* 0x0005e4000c101514 */
[----:B--2---:R-:W-:-:S05]  /*15c60*/  PRMT R21, R21, 0x7632, R21 ;  /* 0x0000763215157816 */ /* 0x004fca0000000015 */
[----:B------:R-:W-:Y:S01]  /*15c70*/  @P3 STG.E.U16 desc[UR20][R134.64], R21 ;  /* 0x0000001586003986 */ /* 0x000fe2000c101514 */
[----:B------:R-:W-:Y:S02]  /*15c80*/  ISETP.LT.AND P4, PT, R65, UR15, !P0 ;  /* 0x0000000f41007c0c */ /* 0x000fe4000c781270 */
[----:B------:R-:W-:Y:S02]  /*15c90*/  ISETP.LT.AND P1, PT, R67, UR15, !P0 ;  /* 0x0000000f43007c0c */ /* 0x000fe4000c721270 */
[----:B------:R-:W-:-:S09]  /*15ca0*/  ISETP.LT.AND P6, PT, R66, UR15, !P0 ;  /* 0x0000000f42007c0c */ /* 0x000fd2000c7c1270 */
[----:B------:R2:W-:Y:S01]  /*15cb0*/  @P4 STG.E.U16 desc[UR20][R150.64], R22 ;  /* 0x0000001696004986 */ /* 0x0005e2000c101514 */
[----:B------:R-:W-:Y:S02]  /*15cc0*/  PRMT R40, R23, 0x7632, R40 ;  /* 0x0000763217287816 */ /* 0x000fe40000000028 */
[----:B--2---:R-:W-:-:S05]  /*15cd0*/  PRMT R22, R22, 0x7632, R22 ;  /* 0x0000763216167816 */ /* 0x004fca0000000016 */
[----:B------:R2:W-:Y:S04]  /*15ce0*/  @P1 STG.E.U16 desc[UR20][R132.64], R22 ;  /* 0x0000001684001986 */ /* 0x0005e8000c101514 */
[----:B------:R4:W-:Y:S01]  /*15cf0*/  @P6 STG.E.U16 desc[UR20][R142.64], R23 ;  /* 0x000000178e006986 */ /* 0x0009e2000c101514 */
[C---:B------:R-:W-:Y:S01]  /*15d00*/  ISETP.LT.AND P5, PT, R3.reuse, UR15, !P0 ;  /* 0x0000000f03007c0c */ /* 0x040fe2000c7a1270 */
[----:B0-----:R-:W-:-:S05]  /*15d10*/  IMAD R3, R3, R74, RZ ;  /* 0x0000004a03037224 */ /* 0x001fca00078e02ff */
[----:B------:R-:W-:-:S04]  /*15d20*/  LEA R20, P3, R3, R2, 0x1 ;  /* 0x0000000203147211 */ /* 0x000fc800078608ff */
[----:B------:R-:W-:-:S05]  /*15d30*/  LEA.HI.X.SX32 R21, R3, R0, 0x1, P3 ;  /* 0x0000000003157211 */ /* 0x000fca00018f0eff */
[----:B------:R-:W-:Y:S01]  /*15d40*/  @P5 STG.E.U16 desc[UR20][R20.64], R40 ;  /* 0x0000002814005986 */ /* 0x000fe2000c101514 */
[C---:B------:R-:W-:Y:S01]  /*15d50*/  IMAD R3, R44.reuse, R74, RZ ;  /* 0x0000004a2c037224 */ /* 0x040fe200078e02ff */
[----:B------:R-:W-:Y:S02]  /*15d60*/  ISETP.LT.AND P4, PT, R44, UR15, !P0 ;  /* 0x0000000f2c007c0c */ /* 0x000fe4000c781270 */
[----:B------:R-:W5:Y:S02]  /*15d70*/  LDL.LU R44, [R1+0x35c] ;  /* 0x00035c00012c7983 */ /* 0x000f640000300800 */
[----:B--2---:R-:W-:-:S04]  /*15d80*/  LEA R22, P1, R3, R2, 0x1 ;  /* 0x0000000203167211 */ /* 0x004fc800078208ff */
[----:B----4-:R-:W-:Y:S01]  /*15d90*/  LEA.HI.X.SX32 R23, R3, R0, 0x1, P1 ;  /* 0x0000000003177211 */ /* 0x010fe200008f0eff */
[CC--:B------:R-:W-:Y:S01]  /*15da0*/  IMAD R3, R43.reuse, R74.reuse, RZ ;  /* 0x0000004a2b037224 */ /* 0x0c0fe200078e02ff */
[----:B------:R-:W-:Y:S02]  /*15db0*/  ISETP.LT.AND P3, PT, R43, UR15, !P0 ;  /* 0x0000000f2b007c0c */ /* 0x000fe4000c761270 */
[----:B------:R-:W2:Y:S04]  /*15dc0*/  LDL.LU R43, [R1+0x358] ;  /* 0x00035800012b7983 */ /* 0x000ea80000300800 */
[----:B------:R0:W-:Y:S01]  /*15dd0*/  @P4 STG.E.U16 desc[UR20][R22.64], R36 ;  /* 0x0000002416004986 */ /* 0x0001e2000c101514 */
[C---:B------:R-:W-:Y:S01]  /*15de0*/  ISETP.LT.AND P4, PT, R42.reuse, UR4, !P0 ;  /* 0x000000042a007c0c */ /* 0x040fe2000c781270 */
[----:B------:R-:W5:Y:S01]  /*15df0*/  LDCU UR4, c[0x0][0x39c] ;  /* 0x00007380ff0477ac */ /* 0x000f620008000800 */
[----:B0-----:R-:W-:-:S02]  /*15e00*/  IMAD R23, R42, R74, RZ ;  /* 0x0000004a2a177224 */ /* 0x001fc400078e02ff */
[----:B------:R-:W4:Y:S01]  /*15e10*/  LDL.LU R42, [R1+0x318] ;  /* 0x00031800012a7983 */ /* 0x000f220000300800 */
[----:B------:R-:W-:Y:S02]  /*15e20*/  LEA R20, P5, R3, R2, 0x1 ;  /* 0x0000000203147211 */ /* 0x000fe400078a08ff */
[C---:B-1----:R-:W-:Y:S01]  /*15e30*/  ISETP.LT.AND P1, PT, R41.reuse, UR5, !P0 ;  /* 0x0000000529007c0c */ /* 0x042fe2000c721270 */
[----:B------:R-:W-:Y:S01]  /*15e40*/  IMAD R41, R41, R74, RZ ;  /* 0x0000004a29297224 */ /* 0x000fe200078e02ff */
[----:B------:R-:W-:Y:S01]  /*15e50*/  LEA.HI.X.SX32 R21, R3, R0, 0x1, P5 ;  /* 0x0000000003157211 */ /* 0x000fe200028f0eff */
[----:B------:R-:W2:Y:S01]  /*15e60*/  LDL.LU R46, [R1+0x354] ;  /* 0x00035400012e7983 */ /* 0x000ea20000300800 */
[----:B------:R-:W-:Y:S01]  /*15e70*/  PRMT R36, R36, 0x7632, R36 ;  /* 0x0000763224247816 */ /* 0x000fe20000000024 */
[----:B------:R-:W2:Y:S01]  /*15e80*/  LDCU UR5, c[0x0][0x39c] ;  /* 0x00007380ff0577ac */ /* 0x000ea20008000800 */
[-C--:B------:R-:W-:Y:S02]  /*15e90*/  LEA R22, P6, R23, R2.reuse, 0x1 ;  /* 0x0000000217167211 */ /* 0x080fe400078c08ff */
[----:B------:R-:W-:Y:S01]  /*15ea0*/  LEA R40, P5, R41, R2, 0x1 ;  /* 0x0000000229287211 */ /* 0x000fe200078a08ff */
[----:B------:R0:W-:Y:S01]  /*15eb0*/  @P3 STG.E.U16 desc[UR20][R20.64], R36 ;  /* 0x0000002414003986 */ /* 0x0001e2000c101514 */
[----:B------:R-:W-:Y:S01]  /*15ec0*/  LEA.HI.X.SX32 R23, R23, R0, 0x1, P6 ;  /* 0x0000000017177211 */ /* 0x000fe200030f0eff */
[C---:B---3--:R-:W-:Y:S01]  /*15ed0*/  IMAD R3, R45.reuse, R74, RZ ;  /* 0x0000004a2d037224 */ /* 0x048fe200078e02ff */
[----:B------:R-:W-:Y:S01]  /*15ee0*/  ISETP.LT.AND P3, PT, R45, UR6, !P0 ;  /* 0x000000062d007c0c */ /* 0x000fe2000c761270 */
[----:B------:R-:W4:Y:S01]  /*15ef0*/  LDCU UR6, c[0x0][0x39c] ;  /* 0x00007380ff0677ac */ /* 0x000f220008000800 */
[----:B------:R-:W3:Y:S01]  /*15f00*/  LDL.LU R45, [R1+0x350] ;  /* 0x00035000012d7983 */ /* 0x000ee20000300800 */
[----:B------:R-:W-:-:S03]  /*15f10*/  LEA.HI.X.SX32 R41, R41, R0, 0x1, P5 ;  /* 0x0000000029297211 */ /* 0x000fc600028f0eff */
[----:B------:R-:W-:Y:S01]  /*15f20*/  @P4 STG.E.U16 desc[UR20][R22.64], R37 ;  /* 0x0000002516004986 */ /* 0x000fe2000c101514 */
[----:B0-----:R-:W-:Y:S02]  /*15f30*/  PRMT R21, R37, 0x7632, R21 ;  /* 0x0000763225157816 */ /* 0x001fe40000000015 */
[----:B------:R-:W-:-:S03]  /*15f40*/  LEA R20, P4, R3, R2, 0x1 ;  /* 0x0000000203147211 */ /* 0x000fc600078808ff */
[----:B------:R0:W-:Y:S02]  /*15f50*/  @P1 STG.E.U16 desc[UR20][R40.64], R21 ;  /* 0x0000001528001986 */ /* 0x0001e4000c101514 */
[----:B0-----:R-:W-:-:S05]  /*15f60*/  LEA.HI.X.SX32 R21, R3, R0, 0x1, P4 ;  /* 0x0000000003157211 */ /* 0x001fca00020f0eff */
[----:B------:R0:W-:Y:S01]  /*15f70*/  @P3 STG.E.U16 desc[UR20][R20.64], R38 ;  /* 0x0000002614003986 */ /* 0x0001e2000c101514 */
[C---:B-----5:R-:W-:Y:S01]  /*15f80*/  ISETP.LT.AND P4, PT, R44.reuse, UR4, !P0 ;  /* 0x000000042c007c0c */ /* 0x060fe2000c781270 */
[----:B------:R-:W-:Y:S01]  /*15f90*/  IMAD R3, R44, R74, RZ ;  /* 0x0000004a2c037224 */ /* 0x000fe200078e02ff */
[----:B------:R-:W1:Y:S01]  /*15fa0*/  LDCU UR4, c[0x0][0x39c] ;  /* 0x00007380ff0477ac */ /* 0x000e620008000800 */
[----:B------:R-:W5:Y:S03]  /*15fb0*/  LDL.LU R44, [R1+0x348] ;  /* 0x00034800012c7983 */ /* 0x000f660000300800 */
[C---:B0-----:R-:W-:Y:S01]  /*15fc0*/  LEA R20, P3, R3.reuse, R2, 0x1 ;  /* 0x0000000203147211 */ /* 0x041fe200078608ff */
[----:B------:R-:W5:Y:S03]  /*15fd0*/  LDL.LU R47, [R1+0x450] ;  /* 0x00045000012f7983 */ /* 0x000f660000300800 */
[----:B------:R-:W-:-:S02]  /*15fe0*/  LEA.HI.X.SX32 R21, R3, R0, 0x1, P3 ;  /* 0x0000000003157211 */ /* 0x000fc400018f0eff */
[C---:B----4-:R-:W-:Y:S01]  /*15ff0*/  ISETP.LT.AND P5, PT, R42.reuse, UR6, !P0 ;  /* 0x000000062a007c0c */ /* 0x050fe2000c7a1270 */
[-C--:B------:R-:W-:Y:S01]  /*16000*/  IMAD R3, R42, R74.reuse, RZ ;  /* 0x0000004a2a037224 */ /* 0x080fe200078e02ff */
[----:B------:R-:W-:Y:S01]  /*16010*/  PRMT R36, R38, 0x7632, R36 ;  /* 0x0000763226247816 */ /* 0x000fe20000000024 */
[----:B------:R-:W4:Y:S01]  /*16020*/  LDL.LU R42, [R1+0x314] ;  /* 0x00031400012a7983 */ /* 0x000f220000300800 */
[C---:B--2---:R-:W-:Y:S01]  /*16030*/  ISETP.LT.AND P1, PT, R43.reuse, UR5, !P0 ;  /* 0x000000052b007c0c */ /* 0x044fe2000c721270 */
[----:B------:R-:W-:Y:S01]  /*16040*/  IMAD R43, R43, R74, RZ ;  /* 0x0000004a2b2b7224 */ /* 0x000fe200078e02ff */
[----:B------:R-:W0:Y:S01]  /*16050*/  LDCU UR5, c[0x0][0x39c] ;  /* 0x00007380ff0577ac */ /* 0x000e220008000800 */
[----:B------:R2:W-:Y:S03]  /*16060*/  @P4 STG.E.U16 desc[UR20][R20.64], R36 ;  /* 0x0000002414004986 */ /* 0x0005e6000c101514 */
[C---:B------:R-:W-:Y:S01]  /*16070*/  LEA R22, P6, R43.reuse, R2, 0x1 ;  /* 0x000000022b167211 */ /* 0x040fe200078c08ff */
[----:B------:R-:W4:Y:S03]  /*16080*/  LDCU UR6, c[0x0][0x39c] ;  /* 0x00007380ff0677ac */ /* 0x000f260008000800 */
[----:B------:R-:W-:-:S02]  /*16090*/  LEA.HI.X.SX32 R23, R43, R0, 0x1, P6 ;  /* 0x000000002b177211 */ /* 0x000fc400030f0eff */
[----:B--2---:R-:W-:Y:S01]  /*160a0*/  LEA R20, P3, R3, R2, 0x1 ;  /* 0x0000000203147211 */ /* 0x004fe200078608ff */
[C---:B---3--:R-:W-:Y:S01]  /*160b0*/  IMAD R37, R45.reuse, R74, RZ ;  /* 0x0000004a2d257224 */ /* 0x048fe200078e02ff */
[----:B-1----:R-:W-:Y:S01]  /*160c0*/  ISETP.LT.AND P4, PT, R45, UR4, !P0 ;  /* 0x000000042d007c0c */ /* 0x002fe2000c781270 */
[----:B------:R1:W-:Y:S01]  /*160d0*/  @P1 STG.E.U16 desc[UR20][R22.64], R39 ;  /* 0x0000002716001986 */ /* 0x0003e2000c101514 */
[----:B------:R-:W-:Y:S01]  /*160e0*/  LEA.HI.X.SX32 R21, R3, R0, 0x1, P3 ;  /* 0x0000000003157211 */ /* 0x000fe200018f0eff */
[C---:B------:R-:W-:Y:S01]  /*160f0*/  IMAD R3, R46.reuse, R74, RZ ;  /* 0x0000004a2e037224 */ /* 0x040fe200078e02ff */
[----:B------:R-:W-:Y:S01]  /*16100*/  ISETP.LT.AND P3, PT, R46, UR7, !P0 ;  /* 0x000000072e007c0c */ /* 0x000fe2000c761270 */
[----:B------:R-:W2:Y:S01]  /*16110*/  LDCU UR4, c[0x0][0x39c] ;  /* 0x00007380ff0477ac */ /* 0x000ea20008000800 */
[----:B------:R-:W3:Y:S01]  /*16120*/  LDL.LU R46, [R1+0x344] ;  /* 0x00034400012e7983 */ /* 0x000ee20000300800 */
[----:B------:R-:W-:Y:S01]  /*16130*/  PRMT R38, R39, 0x7632, R38 ;  /* 0x0000763227267816 */ /* 0x000fe20000000026 */
[----:B------:R-:W0:Y:S02]  /*16140*/  LDCU UR7, c[0x0][0x39c] ;  /* 0x00007380ff0777ac */ /* 0x000e240008000800 */
[----:B------:R-:W2:Y:S01]  /*16150*/  LDL.LU R45, [R1+0x340] ;  /* 0x00034000012d7983 */ /* 0x000ea20000300800 */
[----:B-1----:R-:W-:-:S04]  /*16160*/  LEA R22, P1, R3, R2, 0x1 ;  /* 0x0000000203167211 */ /* 0x002fc800078208ff */
[----:B------:R-:W-:Y:S01]  /*16170*/  LEA.HI.X.SX32 R23, R3, R0, 0x1, P1 ;  /* 0x0000000003177211 */ /* 0x000fe200008f0eff */
[----:B------:R1:W-:Y:S02]  /*16180*/  @P5 STG.E.U16 desc[UR20][R20.64], R38 ;  /* 0x0000002614005986 */ /* 0x0003e4000c101514 */
[----:B-1----:R-:W-:-:S04]  /*16190*/  LEA R20, P6, R37, R2, 0x1 ;  /* 0x0000000225147211 */ /* 0x002fc800078c08ff */
[----:B------:R-:W-:Y:S02]  /*161a0*/  LEA.HI.X.SX32 R21, R37, R0, 0x1, P6 ;  /* 0x0000000025157211 */ /* 0x000fe400030f0eff */
[----:B------:R-:W-:Y:S01]  /*161b0*/  PRMT R39, R48, 0x7632, R39 ;  /* 0x0000763230277816 */ /* 0x000fe20000000027 */
[----:B------:R-:W-:Y:S04]  /*161c0*/  @P3 STG.E.U16 desc[UR20][R22.64], R48 ;  /* 0x0000003016003986 */ /* 0x000fe8000c101514 */
[----:B------:R1:W-:Y:S01]  /*161d0*/  @P4 STG.E.U16 desc[UR20][R20.64], R39 ;  /* 0x0000002714004986 */ /* 0x0003e2000c101514 */
[C---:B-----5:R-:W-:Y:S01]  /*161e0*/  IMAD R41, R44.reuse, R74, RZ ;  /* 0x0000004a2c297224 */ /* 0x060fe200078e02ff */
[----:B0-----:R-:W-:Y:S01]  /*161f0*/  ISETP.LT.AND P1, PT, R44, UR5, !P0 ;  /* 0x000000052c007c0c */ /* 0x001fe2000c721270 */
[----:B------:R-:W0:Y:S01]  /*16200*/  LDCU UR5, c[0x0][0x39c] ;  /* 0x00007380ff0577ac */ /* 0x000e220008000800 */
[----:B------:R-:W5:Y:S04]  /*16210*/  LDL.LU R44, [R1+0x33c] ;  /* 0x00033c00012c7983 */ /* 0x000f680000300800 */
[----:B------:R-:W5:Y:S01]  /*16220*/  LDL.LU R43, [R1+0x30c] ;  /* 0x00030c00012b7983 */ /* 0x000f620000300800 */
[----:B------:R-:W-:-:S04]  /*16230*/  LEA R36, P5, R41, R2, 0x1 ;  /* 0x0000000229247211 */ /* 0x000fc800078a08ff */
[----:B------:R-:W-:Y:S02]  /*16240*/  LEA.HI.X.SX32 R37, R41, R0, 0x1, P5 ;  /* 0x0000000029257211 */ /* 0x000fe400028f0eff */
[C---:B----4-:R-:W-:Y:S01]  /*16250*/  ISETP.LT.AND P6, PT, R42.reuse, UR6, !P0 ;  /* 0x000000062a007c0c */ /* 0x050fe2000c7c1270 */
[----:B------:R-:W-:Y:S02]  /*16260*/  IMAD R3, R42, R74, RZ ;  /* 0x0000004a2a037224 */ /* 0x000fe400078e02ff */
[----:B------:R4:W-:Y:S01]  /*16270*/  @P1 STG.E.U16 desc[UR20][R36.64], R49 ;  /* 0x0000003124001986 */ /* 0x0009e2000c101514 */
[----:B------:R-:W0:Y:S03]  /*16280*/  LDCU UR6, c[0x0][0x39c] ;  /* 0x00007380ff0677ac */ /* 0x000e260008000800 */
[----:B------:R-:W5:Y:S04]  /*16290*/  LDL.LU R42, [R1+0x338] ;  /* 0x00033800012a7983 */ /* 0x000f680000300800 */
[----:B-1----:R-:W5:Y:S04]  /*162a0*/  LDL.LU R39, [R1+0x464] ;  /* 0x0004640001277983 */ /* 0x002f680000300800 */
[----:B------:R-:W5:Y:S01]  /*162b0*/  LDL.LU R41, [R1+0x3dc] ;  /* 0x0003dc0001297983 */ /* 0x000f620000300800 */
[----:B------:R-:W-:-:S02]  /*162c0*/  LEA R20, P1, R3, R2, 0x1 ;  /* 0x0000000203147211 */ /* 0x000fc400078208ff */
[----:B------:R-:W-:Y:S02]  /*162d0*/  PRMT R38, R49, 0x7632, R38 ;  /* 0x0000763231267816 */ /* 0x000fe40000000026 */
[----:B------:R-:W-:Y:S01]  /*162e0*/  LEA.HI.X.SX32 R21, R3, R0, 0x1, P1 ;  /* 0x0000000003157211 */ /* 0x000fe200008f0eff */
[CC--:B---3--:R-:W-:Y:S01]  /*162f0*/  IMAD R23, R46.reuse, R74.reuse, RZ ;  /* 0x0000004a2e177224 */ /* 0x0c8fe200078e02ff */
[----:B--2---:R-:W-:Y:S01]  /*16300*/  ISETP.LT.AND P4, PT, R46, UR4, !P0 ;  /* 0x000000042e007c0c */ /* 0x004fe2000c781270 */
[C---:B------:R-:W-:Y:S01]  /*16310*/  IMAD R3, R45.reuse, R74, RZ ;  /* 0x0000004a2d037224 */ /* 0x040fe200078e02ff */
[----:B0-----:R-:W-:Y:S01]  /*16320*/  ISETP.LT.AND P1, PT, R45, UR5, !P0 ;  /* 0x000000052d007c0c */ /* 0x001fe2000c721270 */
[----:B------:R0:W-:Y:S01]  /*16330*/  @P6 STG.E.U16 desc[UR20][R20.64], R38 ;  /* 0x0000002614006986 */ /* 0x0001e2000c101514 */
[----:B------:R-:W-:Y:S01]  /*16340*/  LEA R22, P5, R23, R2, 0x1 ;  /* 0x0000000217167211 */ /* 0x000fe200078a08ff */
[----:B------:R-:W1:Y:S01]  /*16350*/  LDCU UR4, c[0x0][0x39c] ;  /* 0x00007380ff0477ac */ /* 0x000e620008000800 */
[----:B----4-:R-:W-:-:S02]  /*16360*/  PRMT R36, R50, 0x7632, R36 ;  /* 0x0000763232247816 */ /* 0x010fc40000000024 */
[----:B------:R-:W-:Y:S01]  /*16370*/  LEA.HI.X.SX32 R23, R23, R0, 0x1, P5 ;  /* 0x0000000017177211 */ /* 0x000fe200028f0eff */
[----:B------:R-:W2:Y:S01]  /*16380*/  LDCU UR5, c[0x0][0x39c] ;  /* 0x00007380ff0577ac */ /* 0x000ea20008000800 */
[----:B0-----:R-:W-:-:S04]  /*16390*/  LEA R20, P6, R3, R2, 0x1 ;  /* 0x0000000203147211 */ /* 0x001fc800078c08ff */
[----:B------:R-:W-:Y:S01]  /*163a0*/  LEA.HI.X.SX32 R21, R3, R0, 0x1, P6 ;  /* 0x0000000003157211 */ /* 0x000fe200030f0eff */
[----:B------:R-:W-:Y:S04]  /*163b0*/  @P4 STG.E.U16 desc[UR20][R22.64], R50 ;  /* 0x0000003216004986 */ /* 0x000fe8000c101514 */
[----:B------:R0:W-:Y:S02]  /*163c0*/  @P1 STG.E.U16 desc[UR20][R20.64], R36 ;  /* 0x0000002414001986 */ /* 0x0001e4000c101514 */
[----:B0-----:R-:W-:Y:S01]  /*163d0*/  PRMT R36, R51, 0x7632, R36 ;  /* 0x0000763233247816 */ /* 0x001fe20000000024 */
[CC--:B-----5:R-:W-:Y:S01]  /*163e0*/  IMAD R37, R44.reuse, R74.reuse, RZ ;  /* 0x0000004a2c257224 */ /* 0x0e0fe200078e02ff */
[----:B------:R-:W-:Y:S01]  /*163f0*/  ISETP.LT.AND P5, PT, R44, UR6, !P0 ;  /* 0x000000062c007c0c */ /* 0x000fe2000c7a1270 */
[----:B------:R-:W0:Y:S01]  /*16400*/  LDCU UR6, c[0x0][0x39c] ;  /* 0x00007380ff0677ac */ /* 0x000e220008000800 */
[----:B------:R-:W3:Y:S01]  /*16410*/  LDL.LU R44, [R1+0x474] ;  /* 0x00047400012c7983 */ /* 0x000ee20000300800 */
[----:B------:R-:W-:Y:S01]  /*16420*/  IMAD R3, R43, R74, RZ ;  /* 0x0000004a2b037224 */ /* 0x000fe200078e02ff */
[----:B------:R-:W-:-:S02]  /*16430*/  LEA R22, P4, R37, R2, 0x1 ;  /* 0x0000000225167211 */ /* 0x000fc400078808ff */
[----:B------:R-:W-:Y:S01]  /*16440*/  ISETP.LT.AND P1, PT, R43, UR7, !P0 ;  /* 0x000000072b007c0c */ /* 0x000fe2000c721270 */
[----:B------:R-:W4:Y:S01]  /*16450*/  LDCU UR7, c[0x0][0x39c] ;  /* 0x00007380ff0777ac */ /* 0x000f220008000800 */
[----:B------:R-:W5:Y:S01]  /*16460*/  LDL.LU R43, [R1+0x470] ;  /* 0x00047000012b7983 */ /* 0x000f620000300800 */
[----:B------:R-:W-:Y:S02]  /*16470*/  LEA.HI.X.SX32 R23, R37, R0, 0x1, P4 ;  /* 0x0000000025177211 */ /* 0x000fe400020f0eff */
[----:B------:R-:W-:-:S04]  /*16480*/  LEA R20, P6, R3, R2, 0x1 ;  /* 0x0000000203147211 */ /* 0x000fc800078c08ff */
[----:B------:R-:W-:Y:S01]  /*16490*/  LEA.HI.X.SX32 R21, R3, R0, 0x1, P6 ;  /* 0x0000000003157211 */ /* 0x000fe200030f0eff */
[----:B------:R-:W-:Y:S04]  /*164a0*/  @P5 STG.E.U16 desc[UR20][R22.64], R51 ;  /* 0x0000003316005986 */ /* 0x000fe8000c101514 */
[----:B------:R0:W-:Y:S01]  /*164b0*/  @P1 STG.E.U16 desc[UR20][R20.64], R36 ;  /* 0x0000002414001986 */ /* 0x0001e2000c101514 */
[----:B------:R-:W-:-:S04]  /*164c0*/  IMAD R37, R42, R74, RZ ;  /* 0x0000004a2a257224 */ /* 0x000fc800078e02ff */
[----:B------:R-:W-:Y:S01]  /*164d0*/  IMAD R3, R74, 0x2, R37 ;  /* 0x000000024a037824 */ /* 0x000fe200078e0225 */
[----:B-1----:R-:W-:Y:S01]  /*164e0*/  ISETP.LT.AND P4, PT, R42, UR4, !P0 ;  /* 0x000000042a007c0c */ /* 0x002fe2000c781270 */
[----:B------:R-:W3:Y:S01]  /*164f0*/  LDCU UR4, c[0x0][0x39c] ;  /* 0x00007380ff0477ac */ /* 0x000ee20008000800 */
[----:B------:R-:W4:Y:S02]  /*16500*/  LDL.LU R42, [R1+0x46c] ;  /* 0x00046c00012a7983 */ /* 0x000f240000300800 */
[----:B0-----:R-:W-:Y:S02]  /*16510*/  LEA R20, P1, R3, R2, 0x1 ;  /* 0x0000000203147211 */ /* 0x001fe400078208ff */
[----:B--2---:R-:W-:Y:S01]  /*16520*/  ISETP.LT.AND P5, PT, R39, UR5, !P0 ;  /* 0x0000000527007c0c */ /* 0x004fe2000c7a1270 */
[----:B------:R-:W5:Y:S01]  /*16530*/  LDCU UR5, c[0x0][0x39c] ;  /* 0x00007380ff0577ac */ /* 0x000f620008000800 */
[----:B------:R-:W-:Y:S01]  /*16540*/  LEA.HI.X.SX32 R21, R3, R0, 0x1, P1 ;  /* 0x0000000003157211 */ /* 0x000fe200008f0eff */
[----:B------:R-:W2:Y:S01]  /*16550*/  LDL.LU R39, [R1+0x3d8] ;  /* 0x0003d80001277983 */ /* 0x000ea20000300800 */
[----:B------:R-:W-:Y:S01]  /*16560*/  ISETP.LT.AND P1, PT, R41, UR6, !P0 ;  /* 0x0000000629007c0c */ /* 0x000fe2000c721270 */
[----:B------:R-:W0:Y:S02]  /*16570*/  LDCU UR6, c[0x0][0x39c] ;  /* 0x00007380ff0677ac */ /* 0x000e240008000800 */
[----:B------:R-:W2:Y:S01]  /*16580*/  LDL.LU R41, [R1+0x468] ;  /* 0x0004680001297983 */ /* 0x000ea20000300800 */
[----:B------:R-:W-:-:S02]  /*16590*/  LEA R22, P6, R37, R2, 0x1 ;  /* 0x0000000225167211 */ /* 0x000fc400078c08ff */
[----:B------:R-:W-:Y:S02]  /*165a0*/  ISETP.LT.AND P3, PT, R47, UR10, !P0 ;  /* 0x0000000a2f007c0c */ /* 0x000fe4000c761270 */
[----:B------:R-:W-:Y:S01]  /*165b0*/  LEA.HI.X.SX32 R23, R37, R0, 0x1, P6 ;  /* 0x0000000025177211 */ /* 0x000fe200030f0eff */
[----:B------:R-:W-:Y:S01]  /*165c0*/  IMAD R37, R74, 0x2, R3 ;  /* 0x000000024a257824 */ /* 0x000fe200078e0203 */
[----:B------:R-:W-:-:S03]  /*165d0*/  PRMT R38, R52, 0x7632, R38 ;  /* 0x0000763234267816 */ /* 0x000fc60000000026 */
[----:B------:R1:W-:Y:S06]  /*165e0*/  @P4 STG.E.U16 desc[UR20][R22.64], R52 ;  /* 0x0000003416004986 */ /* 0x0003ec000c101514 */
[----:B------:R0:W-:Y:S01]  /*165f0*/  @P3 STG.E.U16 desc[UR20][R20.64], R38 ;  /* 0x0000002614003986 */ /* 0x0001e2000c101514 */
[----:B-1----:R-:W-:-:S04]  /*16600*/  LEA R22, P6, R37, R2, 0x1 ;  /* 0x0000000225167211 */ /* 0x002fc800078c08ff */
[----:B------:R-:W-:Y:S01]  /*16610*/  LEA.HI.X.SX32 R23, R37, R0, 0x1, P6 ;  /* 0x0000000025177211 */ /* 0x000fe200030f0eff */
[----:B------:R-:W-:Y:S01]  /*16620*/  IMAD R37, R74, 0x2, R37 ;  /* 0x000000024a257824 */ /* 0x000fe200078e0225 */
[----:B------:R-:W-:-:S03]  /*16630*/  PRMT R36, R53, 0x7632, R36 ;  /* 0x0000763235247816 */ /* 0x000fc60000000024 */
[C---:B------:R-:W-:Y:S01]  /*16640*/  IMAD R3, R74.reuse, 0x2, R37 ;  /* 0x000000024a037824 */ /* 0x040fe200078e0225 */
[C---:B0-----:R-:W-:Y:S01]  /*16650*/  LEA R20, P6, R37.reuse, R2, 0x1 ;  /* 0x0000000225147211 */ /* 0x041fe200078c08ff */
[----:B------:R0:W-:Y:S03]  /*16660*/  @P5 STG.E.U16 desc[UR20][R22.64], R53 ;  /* 0x0000003516005986 */ /* 0x0001e6000c101514 */
[----:B------:R-:W-:Y:S01]  /*16670*/  LEA.HI.X.SX32 R21, R37, R0, 0x1, P6 ;  /* 0x0000000025157211 */ /* 0x000fe200030f0eff */
[----:B------:R-:W-:-:S04]  /*16680*/  IMAD R37, R74, 0x2, R3 ;  /* 0x000000024a257824 */ /* 0x000fc800078e0203 */
[----:B------:R1:W-:Y:S01]  /*16690*/  @P1 STG.E.U16 desc[UR20][R20.64], R36 ;  /* 0x0000002414001986 */ /* 0x0003e2000c101514 */
[----:B0-----:R-:W-:-:S04]  /*166a0*/  LEA R22, P6, R3, R2, 0x1 ;  /* 0x0000000203167211 */ /* 0x001fc800078c08ff */
[----:B------:R-:W-:Y:S02]  /*166b0*/  LEA.HI.X.SX32 R23, R3, R0, 0x1, P6 ;  /* 0x0000000003177211 */ /* 0x000fe400030f0eff */
[----:B-1----:R-:W-:-:S04]  /*166c0*/  LEA R20, P1, R37, R2, 0x1 ;  /* 0x0000000225147211 */ /* 0x002fc800078208ff */
[----:B------:R-:W-:Y:S02]  /*166d0*/  LEA.HI.X.SX32 R21, R37, R0, 0x1, P1 ;  /* 0x0000000025157211 */ /* 0x000fe400008f0eff */
[----:B---3--:R-:W-:Y:S01]  /*166e0*/  ISETP.LT.AND P4, PT, R44, UR4, !P0 ;  /* 0x000000042c007c0c */ /* 0x008fe2000c781270 */
[----:B------:R-:W2:Y:S01]  /*166f0*/  LDCU UR4, c[0x0][0x39c] ;  /* 0x00007380ff0477ac */ /* 0x000ea20008000800 */
[----:B------:R-:W3:Y:S01]  /*16700*/  LDL.LU R44, [R1+0x460] ;  /* 0x00046000012c7983 */ /* 0x000ee20000300800 */
[----:B-----5:R-:W-:Y:S01]  /*16710*/  ISETP.LT.AND P3, PT, R43, UR5, !P0 ;  /* 0x000000052b007c0c */ /* 0x020fe2000c761270 */
[----:B------:R-:W0:Y:S02]  /*16720*/  LDCU UR5, c[0x0][0x39c] ;  /* 0x00007380ff0577ac */ /* 0x000e240008000800 */
[----:B------:R-:W5:Y:S07]  /*16730*/  LDL.LU R43, [R1+0x45c] ;  /* 0x00045c00012b7983 */ /* 0x000f6e0000300800 */
[----:B------:R1:W-:Y:S01]  /*16740*/  @P4 STG.E.U16 desc[UR20][R22.64], R54 ;  /* 0x0000003616004986 */ /* 0x0003e2000c101514 */
[----:B----4-:R-:W-:Y:S01]  /*16750*/  ISETP.LT.AND P5, PT, R42, UR7, !P0 ;  /* 0x000000072a007c0c */ /* 0x010fe2000c7a1270 */
[----:B------:R-:W-:-:S02]  /*16760*/  IMAD R3, R74, 0x2, R37 ;  /* 0x000000024a037824 */ /* 0x000fc400078e0225 */
[----:B------:R-:W4:Y:S01]  /*16770*/  LDL.LU R42, [R1+0x3d4] ;  /* 0x0003d400012a7983 */ /* 0x000f220000300800 */
[----:B------:R-:W-:Y:S01]  /*16780*/  PRMT R38, R54, 0x7632, R38 ;  /* 0x0000763236267816 */ /* 0x000fe20000000026 */
[----:B------:R-:W5:Y:S01]  /*16790*/  LDCU UR7, c[0x0][0x39c] ;  /* 0x00007380ff0777ac */ /* 0x000f620008000800 */
[----:B--2---:R-:W-:Y:S02]  /*167a0*/  ISETP.LT.AND P1, PT, R39, UR4, !P0 ;  /* 0x0000000427007c0c */ /* 0x004fe4000c721270 */
[----:B0-----:R-:W-:Y:S01]  /*167b0*/  ISETP.LT.AND P4, PT, R41, UR5, !P0 ;  /* 0x0000000529007c0c */ /* 0x001fe2000c781270 */
[----:B------:R-:W2:Y:S01]  /*167c0*/  LDL.LU R39, [R1+0x458] ;  /* 0x0004580001277983 */ /* 0x000ea20000300800 */
[C---:B-1----:R-:W-:Y:S01]  /*167d0*/  LEA R22, P6, R3.reuse, R2, 0x1 ;  /* 0x0000000203167211 */ /* 0x042fe200078c08ff */
[----:B------:R-:W4:Y:S02]  /*167e0*/  LDCU UR4, c[0x0][0x39c] ;  /* 0x00007380ff0477ac */ /* 0x000f240008000800 */
[----:B------:R-:W2:Y:S01]  /*167f0*/  LDL.LU R41, [R1+0x454] ;  /* 0x0004540001297983 */ /* 0x000ea20000300800 */
[----:B------:R-:W-:Y:S01]  /*16800*/  LEA.HI.X.SX32 R23, R3, R0, 0x1, P6 ;  /* 0x0000000003177211 */ /* 0x000fe200030f0eff */
[C---:B------:R-:W-:Y:S01]  /*16810*/  IMAD R3, R74.reuse, 0x2, R3 ;  /* 0x000000024a037824 */ /* 0x040fe200078e0203 */
[----:B------:R-:W2:Y:S01]  /*16820*/  LDCU UR5, c[0x0][0x39c] ;  /* 0x00007380ff0577ac */ /* 0x000ea20008000800 */
[----:B------:R0:W-:Y:S02]  /*16830*/  @P3 STG.E.U16 desc[UR20][R20.64], R38 ;  /* 0x0000002614003986 */ /* 0x0001e4000c101514 */
[----:B------:R-:W-:Y:S01]  /*16840*/  IMAD R37, R74, 0x2, R3 ;  /* 0x000000024a257824 */ /* 0x000fe200078e0203 */
[----:B------:R-:W-:Y:S01]  /*16850*/  PRMT R36, R55, 0x7632, R36 ;  /* 0x0000763237247816 */ /* 0x000fe20000000024 */
[----:B------:R1:W-:Y:S01]  /*16860*/  @P5 STG.E.U16 desc[UR20][R22.64], R55 ;  /* 0x0000003716005986 */ /* 0x0003e2000c101514 */
[----:B0-----:R-:W-:-:S04]  /*16870*/  LEA R20, P6, R3, R2, 0x1 ;  /* 0x0000000203147211 */ /* 0x001fc800078c08ff */
[----:B------:R-:W-:Y:S01]  /*16880*/  LEA.HI.X.SX32 R21, R3, R0, 0x1, P6 ;  /* 0x0000000003157211 */ /* 0x000fe200030f0eff */
[----:B------:R-:W-:Y:S01]  /*16890*/  IMAD R3, R74, 0x2, R37 ;  /* 0x000000024a037824 */ /* 0x000fe200078e0225 */
[----:B-1----:R-:W-:-:S03]  /*168a0*/  LEA R22, P6, R37, R2, 0x1 ;  /* 0x0000000225167211 */ /* 0x002fc600078c08ff */
[----:B------:R0:W-:Y:S01]  /*168b0*/  @P1 STG.E.U16 desc[UR20][R20.64], R36 ;  /* 0x0000002414001986 */ /* 0x0001e2000c101514 */
[----:B------:R-:W-:Y:S02]  /*168c0*/  LEA.HI.X.SX32 R23, R37, R0, 0x1, P6 ;  /* 0x0000000025177211 */ /* 0x000fe400030f0eff */
[----:B------:R-:W-:Y:S02]  /*168d0*/  PRMT R38, R56, 0x7632, R38 ;  /* 0x0000763238267816 */ /* 0x000fe40000000026 */
[----:B0-----:R-:W-:-:S04]  /*168e0*/  LEA R20, P1, R3, R2, 0x1 ;  /* 0x0000000203147211 */ /* 0x001fc800078208ff */
[----:B------:R-:W-:Y:S01]  /*168f0*/  LEA.HI.X.SX32 R21, R3, R0, 0x1, P1 ;  /* 0x0000000003157211 */ /* 0x000fe200008f0eff */
[----:B------:R0:W-:Y:S01]  /*16900*/  @P4 STG.E.U16 desc[UR20][R22.64], R56 ;  /* 0x0000003816004986 */ /* 0x0001e2000c101514 */
[----:B---3--:R-:W-:Y:S01]  /*16910*/  ISETP.LT.AND P3, PT, R44, UR6, !P0 ;  /* 0x000000062c007c0c */ /* 0x008fe2000c761270 */
[----:B------:R-:W1:Y:S02]  /*16920*/  LDCU UR6, c[0x0][0x39c] ;  /* 0x00007380ff0677ac */ /* 0x000e640008000800 */
[----:B------:R-:W3:Y:S01]  /*16930*/  LDL.LU R44, [R1+0x44c] ;  /* 0x00044c00012c7983 */ /* 0x000ee20000300800 */
[----:B-----5:R-:W-:Y:S01]  /*16940*/  ISETP.LT.AND P5, PT, R43, UR7, !P0 ;  /* 0x000000072b007c0c */ /* 0x020fe2000c7a1270 */
[----:B------:R-:W-:Y:S02]  /*16950*/  IMAD R37, R74, 0x2, R3 ;  /* 0x000000024a257824 */ /* 0x000fe400078e0203 */
[----:B------:R-:W5:Y:S01]  /*16960*/  LDL.LU R43, [R1+0x3d0] ;  /* 0x0003d000012b7983 */ /* 0x000f620000300800 */
[----:B------:R-:W3:Y:S05]  /*16970*/  LDCU UR7, c[0x0][0x39c] ;  /* 0x00007380ff0777ac */ /* 0x000eea0008000800 */
[----:B------:R0:W-:Y:S01]  /*16980*/  @P3 STG.E.U16 desc[UR20][R20.64], R38 ;  /* 0x0000002614003986 */ /* 0x0001e2000c101514 */
[----:B----4-:R-:W-:Y:S01]  /*16990*/  ISETP.LT.AND P1, PT, R42, UR4, !P0 ;  /* 0x000000042a007c0c */ /* 0x010fe2000c721270 */
[----:B------:R-:W5:Y:S02]  /*169a0*/  LDCU UR4, c[0x0][0x39c] ;  /* 0x00007380ff0477ac */ /* 0x000f640008000800 */
[----:B------:R-:W4:Y:S01]  /*169b0*/  LDL.LU R42, [R1+0x448] ;  /* 0x00044800012a7983 */ /* 0x000f220000300800 */
[----:B--2---:R-:W-:Y:S01]  /*169c0*/  ISETP.LT.AND P4, PT, R39, UR5, !P0 ;  /* 0x0000000527007c0c */ /* 0x004fe2000c781270 */
[----:B------:R-:W4:Y:S02]  /*169d0*/  LDCU UR5, c[0x0][0x39c] ;  /* 0x00007380ff0577ac */ /* 0x000f240008000800 */
[----:B------:R-:W2:Y:S01]  /*169e0*/  LDL.LU R39, [R1+0x444] ;  /* 0x0004440001277983 */ /* 0x000ea20000300800 */
[----:B-1----:R-:W-:Y:S01]  /*169f0*/  ISETP.LT.AND P3, PT, R41, UR6, !P0 ;  /* 0x0000000629007c0c */ /* 0x002fe2000c761270 */
[----:B------:R-:W2:Y:S02]  /*16a00*/  LDCU UR6, c[0x0][0x39c] ;  /* 0x00007380ff0677ac */ /* 0x000ea40008000800 */
[----:B------:R-:W2:Y:S01]  /*16a10*/  LDL.LU R41, [R1+0x440] ;  /* 0x0004400001297983 */ /* 0x000ea20000300800 */
[----:B0-----:R-:W-:-:S04]  /*16a20*/  LEA R22, P6, R37, R2, 0x1 ;  /* 0x0000000225167211 */ /* 0x001fc800078c08ff */
[----:B------:R-:W-:Y:S01]  /*16a30*/  LEA.HI.X.SX32 R23, R37, R0, 0x1, P6 ;  /* 0x0000000025177211 */ /* 0x000fe200030f0eff */
[----:B------:R-:W-:-:S04]  /*16a40*/  IMAD R37, R74, 0x2, R37 ;  /* 0x000000024a257824 */ /* 0x000fc800078e0225 */
[C---:B------:R-:W-:Y:S01]  /*16a50*/  IMAD R3, R74.reuse, 0x2, R37 ;  /* 0x000000024a037824 */ /* 0x040fe200078e0225 */
[C---:B------:R-:W-:Y:S01]  /*16a60*/  LEA R20, P6, R37.reuse, R2, 0x1 ;  /* 0x0000000225147211 */ /* 0x040fe200078c08ff */
[----:B------:R0:W-:Y:S03]  /*16a70*/  @P5 STG.E.U16 desc[UR20][R22.64], R57 ;  /* 0x0000003916005986 */ /* 0x0001e6000c101514 */
[----:B------:R-:W-:Y:S01]  /*16a80*/  LEA.HI.X.SX32 R21, R37, R0, 0x1, P6 ;  /* 0x0000000025157211 */ /* 0x000fe200030f0eff */
[----:B------:R-:W-:Y:S01]  /*16a90*/  IMAD R37, R74, 0x2, R3 ;  /* 0x000000024a257824 */ /* 0x000fe200078e0203 */
[----:B------:R-:W-:Y:S02]  /*16aa0*/  PRMT R36, R57, 0x7632, R36 ;  /* 0x0000763239247816 */ /* 0x000fe40000000024 */
[----:B0-----:R-:W-:-:S04]  /*16ab0*/  LEA R22, P6, R3, R2, 0x1 ;  /* 0x0000000203167211 */ /* 0x001fc800078c08ff */
[----:B------:R-:W-:Y:S01]  /*16ac0*/  LEA.HI.X.SX32 R23, R3, R0, 0x1, P6 ;  /* 0x0000000003177211 */ /* 0x000fe200030f0eff */
[----:B------:R-:W-:Y:S01]  /*16ad0*/  IMAD R3, R74, 0x2, R37 ;  /* 0x000000024a037824 */ /* 0x000fe200078e0225 */
[----:B------:R0:W-:Y:S04]  /*16ae0*/  @P1 STG.E.U16 desc[UR20][R20.64], R36 ;  /* 0x0000002414001986 */ /* 0x0001e8000c101514 */
[----:B------:R1:W-:Y:S01]  /*16af0*/  @P4 STG.E.U16 desc[UR20][R22.64], R58 ;  /* 0x0000003a16004986 */ /* 0x0003e2000c101514 */
[----:B------:R-:W-:Y:S02]  /*16b00*/  PRMT R38, R58, 0x7632, R38 ;  /* 0x000076323a267816 */ /* 0x000fe40000000026 */
[-C--:B0-----:R-:W-:Y:S02]  /*16b10*/  LEA R20, P1, R37, R2.reuse, 0x1 ;  /* 0x0000000225147211 */ /* 0x081fe400078208ff */
[----:B-1----:R-:W-:-:S02]  /*16b20*/  LEA R22, P6, R3, R2, 0x1 ;  /* 0x0000000203167211 */ /* 0x002fc400078c08ff */
[-C--:B------:R-:W-:Y:S02]  /*16b30*/  LEA.HI.X.SX32 R21, R37, R0.reuse, 0x1, P1 ;  /* 0x0000000025157211 */ /* 0x080fe400008f0eff */
[----:B------:R-:W-:-:S03]  /*16b40*/  LEA.HI.X.SX32 R23, R3, R0, 0x1, P6 ;  /* 0x0000000003177211 */ /* 0x000fc600030f0eff */
[----:B------:R0:W-:Y:S01]  /*16b50*/  @P3 STG.E.U16 desc[UR20][R20.64], R38 ;  /* 0x0000002614003986 */ /* 0x0001e2000c101514 */
[----:B---3--:R-:W-:Y:S01]  /*16b60*/  ISETP.LT.AND P5, PT, R44, UR7, !P0 ;  /* 0x000000072c007c0c */ /* 0x008fe2000c7a1270 */
[----:B------:R-:W1:Y:S02]  /*16b70*/  LDCU UR7, c[0x0][0x39c] ;  /* 0x00007380ff0777ac */ /* 0x000e640008000800 */
[----:B------:R-:W3:Y:S01]  /*16b80*/  LDL.LU R44, [R1+0x3cc] ;  /* 0x0003cc00012c7983 */ /* 0x000ee20000300800 */
[----:B-----5:R-:W-:Y:S02]  /*16b90*/  ISETP.LT.AND P1, PT, R43, UR4, !P0 ;  /* 0x000000042b007c0c */ /* 0x020fe4000c721270 */
[----:B----4-:R-:W-:Y:S01]  /*16ba0*/  ISETP.LT.AND P4, PT, R42, UR5, !P0 ;  /* 0x000000052a007c0c */ /* 0x010fe2000c781270 */
[----:B------:R-:W4:Y:S01]  /*16bb0*/  LDL.LU R43, [R1+0x43c] ;  /* 0x00043c00012b7983 */ /* 0x000f220000300800 */
[C---:B------:R-:W-:Y:S01]  /*16bc0*/  IMAD R3, R74.reuse, 0x2, R3 ;  /* 0x000000024a037824 */ /* 0x040fe200078e0203 */
[----:B------:R-:W3:Y:S02]  /*16bd0*/  LDCU UR4, c[0x0][0x39c] ;  /* 0x00007380ff0477ac */ /* 0x000ee40008000800 */
[----:B------:R-:W5:Y:S04]  /*16be0*/  LDL.LU R42, [R1+0x438] ;  /* 0x00043800012a7983 */ /* 0x000f680000300800 */
[----:B------:R1:W-:Y:S01]  /*16bf0*/  @P5 STG.E.U16 desc[UR20][R22.64], R59 ;  /* 0x0000003b16005986 */ /* 0x0003e2000c101514 */
[----:B--2---:R-:W-:Y:S01]  /*16c00*/  ISETP.LT.AND P3, PT, R39, UR6, !P0 ;  /* 0x0000000627007c0c */ /* 0x004fe2000c761270 */
[C---:B------:R-:W-:Y:S01]  /*16c10*/  IMAD R37, R74.reuse, 0x2, R3 ;  /* 0x000000024a257824 */ /* 0x040fe200078e0203 */
[----:B0-----:R-:W-:Y:S01]  /*16c20*/  LEA R20, P6, R3, R2, 0x1 ;  /* 0x0000000203147211 */ /* 0x001fe200078c08ff */
[----:B------:R-:W2:Y:S01]  /*16c30*/  LDL.LU R39, [R1+0x434] ;  /* 0x0004340001277983 */ /* 0x000ea20000300800 */
[----:B-1----:R-:W-:Y:S01]  /*16c40*/  ISETP.LT.AND P5, PT, R41, UR7, !P0 ;  /* 0x0000000729007c0c */ /* 0x002fe2000c7a1270 */
[----:B------:R-:W4:Y:S02]  /*16c50*/  LDCU UR5, c[0x0][0x39c] ;  /* 0x00007380ff0577ac */ /* 0x000f240008000800 */
[----:B------:R-:W2:Y:S01]  /*16c60*/  LDL.LU R41, [R1+0x3c8] ;  /* 0x0003c80001297983 */ /* 0x000ea20000300800 */
[----:B------:R-:W-:Y:S01]  /*16c70*/  LEA.HI.X.SX32 R21, R3, R0, 0x1, P6 ;  /* 0x0000000003157211 */ /* 0x000fe200030f0eff */
[----:B------:R-:W-:Y:S01]  /*16c80*/  IMAD R3, R74, 0x2, R37 ;  /* 0x000000024a037824 */ /* 0x000fe200078e0225 */
[----:B------:R-:W-:Y:S01]  /*16c90*/  PRMT R36, R59, 0x7632, R36 ;  /* 0x000076323b247816 */ /* 0x000fe20000000024 */
[----:B------:R-:W5:Y:S01]  /*16ca0*/  LDCU UR6, c[0x0][0x39c] ;  /* 0x00007380ff0677ac */ /* 0x000f620008000800 */
[C---:B------:R-:W-:Y:S01]  /*16cb0*/  LEA R22, P6, R37.reuse, R2, 0x1 ;  /* 0x0000000225167211 */ /* 0x040fe200078c08ff */
[----:B------:R-:W2:Y:S01]  /*16cc0*/  LDL.LU R45, [R1+0x4cc] ;  /* 0x0004cc00012d7983 */ /* 0x000ea20000300800 */
[----:B------:R-:W-:Y:S01]  /*16cd0*/  PRMT R38, R32, 0x7632, R38 ;  /* 0x0000763220267816 */ /* 0x000fe20000000026 */
[----:B------:R-:W0:Y:S01]  /*16ce0*/  LDCU UR7, c[0x0][0x39c] ;  /* 0x00007380ff0777ac */ /* 0x000e220008000800 */
[----:B------:R-:W-:Y:S01]  /*16cf0*/  LEA.HI.X.SX32 R23, R37, R0, 0x1, P6 ;  /* 0x0000000025177211 */ /* 0x000fe200030f0eff */
[----:B------:R-:W-:Y:S01]  /*16d00*/  IMAD R37, R74, 0x2, R3 ;  /* 0x000000024a257824 */ /* 0x000fe200078e0203 */
[----:B------:R1:W-:Y:S04]  /*16d10*/  @P1 STG.E.U16 desc[UR20][R20.64], R36 ;  /* 0x0000002414001986 */ /* 0x0003e8000c101514 */
[----:B------:R0:W-:Y:S01]  /*16d20*/  @P4 STG.E.U16 desc[UR20][R22.64], R32 ;  /* 0x0000002016004986 */ /* 0x0001e2000c101514 */
[----:B-1----:R-:W-:-:S02]  /*16d30*/  LEA R20, P1, R3, R2, 0x1 ;  /* 0x0000000203147211 */ /* 0x002fc400078208ff */
[----:B0-----:R-:W-:-:S04]  /*16d40*/  LEA R22, P6, R37, R2, 0x1 ;  /* 0x0000000225167211 */ /* 0x001fc800078c08ff */
[-C--:B------:R-:W-:Y:S01]  /*16d50*/  LEA.HI.X.SX32 R23, R37, R0.reuse, 0x1, P6 ;  /* 0x0000000025177211 */ /* 0x080fe200030f0eff */
[----:B------:R-:W-:Y:S01]  /*16d60*/  IMAD R37, R74, 0x2, R37 ;  /* 0x000000024a257824 */ /* 0x000fe200078e0225 */
[----:B------:R-:W-:-:S04]  /*16d70*/  LEA.HI.X.SX32 R21, R3, R0, 0x1, P1 ;  /* 0x0000000003157211 */ /* 0x000fc800008f0eff */
[C---:B------:R-:W-:Y:S01]  /*16d80*/  LEA R36, P6, R37.reuse, R2, 0x1 ;  /* 0x0000000225247211 */ /* 0x040fe200078c08ff */
[----:B------:R0:W-:Y:S01]  /*16d90*/  @P3 STG.E.U16 desc[UR20][R20.64], R38 ;  /* 0x0000002614003986 */ /* 0x0001e2000c101514 */
[----:B------:R-:W-:Y:S02]  /*16da0*/  IMAD R3, R74, 0x2, R37 ;  /* 0x000000024a037824 */ /* 0x000fe400078e0225 */
[----:B------:R-:W-:Y:S01]  /*16db0*/  LEA.HI.X.SX32 R37, R37, R0, 0x1, P6 ;  /* 0x0000000025257211 */ /* 0x000fe200030f0eff */
[----:B------:R1:W-:Y:S04]  /*16dc0*/  @P5 STG.E.U16 desc[UR20][R22.64], R33 ;  /* 0x0000002116005986 */ /* 0x0003e8000c101514 */
[----:B------:R-:W1:Y:S01]  /*16dd0*/  LDS.128 R20, [R64+UR9] ;  /* 0x0000000940147984 */ /* 0x000e620008000c00 */
[----:B0-----:R-:W-:-:S03]  /*16de0*/  PRMT R38, R33, 0x7632, R38 ;  /* 0x0000763221267816 */ /* 0x001fc60000000026 */
[----:B------:R-:W0:Y:S01]  /*16df0*/  LDS.128 R64, [R64+UR9+0x800] ;  /* 0x0008000940407984 */ /* 0x000e220008000c00 */
[----:B---3--:R-:W-:Y:S01]  /*16e00*/  ISETP.LT.AND P4, PT, R44, UR4, !P0 ;  /* 0x000000042c007c0c */ /* 0x008fe2000c781270 */
[----:B------:R-:W2:Y:S02]  /*16e10*/  LDCU UR4, c[0x0][0x39c] ;  /* 0x00007380ff0477ac */ /* 0x000ea40008000800 */
[----:B------:R-:W3:Y:S10]  /*16e20*/  LDL.LU R44, [R1+0x4d0] ;  /* 0x0004d000012c7983 */ /* 0x000ef40000300800 */
[----:B------:R0:W-:Y:S01]  /*16e30*/  @P4 STG.E.U16 desc[UR20][R36.64], R38 ;  /* 0x0000002624004986 */ /* 0x0001e2000c101514 */
[----:B----4-:R-:W-:Y:S01]  /*16e40*/  ISETP.LT.AND P1, PT, R43, UR5, !P0 ;  /* 0x000000052b007c0c */ /* 0x010fe2000c721270 */
[----:B------:R-:W4:Y:S02]  /*16e50*/  LDCU UR5, c[0x0][0x39c] ;  /* 0x00007380ff0577ac */ /* 0x000f240008000800 */
[----:B------:R-:W3:Y:S01]  /*16e60*/  LDL.LU R43, [R1+0x4e0] ;  /* 0x0004e000012b7983 */ /* 0x000ee20000300800 */
[----:B-----5:R-:W-:Y:S01]  /*16e70*/  ISETP.LT.AND P3, PT, R42, UR6, !P0 ;  /* 0x000000062a007c0c */ /* 0x020fe2000c761270 */
[----:B------:R-:W3:Y:S02]  /*16e80*/  LDCU UR6, c[0x0][0x39c] ;  /* 0x00007380ff0677ac */ /* 0x000ee40008000800 */
[----:B------:R-:W5:Y:S01]  /*16e90*/  LDL.LU R42, [R1+0x3c4] ;  /* 0x0003c400012a7983 */ /* 0x000f620000300800 */
[----:B--2---:R-:W-:Y:S01]  /*16ea0*/  ISETP.LT.AND P4, PT, R41, UR4, !P0 ;  /* 0x0000000429007c0c */ /* 0x004fe2000c781270 */
[----:B------:R-:W2:Y:S02]  /*16eb0*/  LDCU UR4, c[0x0][0x39c] ;  /* 0x00007380ff0477ac */ /* 0x000ea40008000800 */
[----:B------:R-:W5:Y:S01]  /*16ec0*/  LDL.LU R41, [R1+0x4dc] ;  /* 0x0004dc0001297983 */ /* 0x000f620000300800 */
[----:B------:R-:W-:Y:S01]  /*16ed0*/  ISETP.LT.AND P5, PT, R39, UR7, !P0 ;  /* 0x0000000727007c0c */ /* 0x000fe2000c7a1270 */
[----:B------:R-:W-:Y:S01]  /*16ee0*/  IMAD R39, R74, 0x2, R3 ;  /* 0x000000024a277824 */ /* 0x000fe200078e0203 */
[----:B------:R-:W-:-:S04]  /*16ef0*/  LEA R32, P6, R3, R2, 0x1 ;  /* 0x0000000203207211 */ /* 0x000fc800078c08ff */
[----:B-1----:R-:W-:Y:S02]  /*16f00*/  LEA.HI.X.SX32 R33, R3, R0, 0x1, P6 ;  /* 0x0000000003217211 */ /* 0x002fe400030f0eff */
[C---:B0-----:R-:W-:Y:S01]  /*16f10*/  LEA R36, P6, R39.reuse, R2, 0x1 ;  /* 0x0000000227247211 */ /* 0x041fe200078c08ff */
[----:B------:R-:W-:Y:S01]  /*16f20*/  IMAD R3, R74, 0x2, R39 ;  /* 0x000000024a037824 */ /* 0x000fe200078e0227 */
[----:B------:R-:W-:Y:S02]  /*16f30*/  PRMT R40, R34, 0x7632, R40 ;  /* 0x0000763222287816 */ /* 0x000fe40000000028 */
[----:B------:R-:W-:Y:S01]  /*16f40*/  LEA.HI.X.SX32 R37, R39, R0, 0x1, P6 ;  /* 0x0000000027257211 */ /* 0x000fe200030f0eff */
[----:B------:R0:W-:Y:S01]  /*16f50*/  @P1 STG.E.U16 desc[UR20][R32.64], R34 ;  /* 0x0000002220001986 */ /* 0x0001e2000c101514 */
[----:B----4-:R-:W-:Y:S01]  /*16f60*/  ISETP.LT.AND P1, PT, R45, UR5, !P0 ;  /* 0x000000052d007c0c */ /* 0x010fe2000c721270 */
[----:B------:R-:W-:Y:S01]  /*16f70*/  IMAD R39, R74, 0x2, R3 ;  /* 0x000000024a277824 */ /* 0x000fe200078e0203 */
[----:B------:R-:W5:Y:S01]  /*16f80*/  LDCU UR5, c[0x0][0x39c] ;  /* 0x00007380ff0577ac */ /* 0x000f620008000800 */
[----:B------:R1:W-:Y:S04]  /*16f90*/  @P3 STG.E.U16 desc[UR20][R36.64], R40 ;  /* 0x0000002824003986 */ /* 0x0003e8000c101514 */
[----:B------:R-:W4:Y:S01]  /*16fa0*/  LDL.LU R45, [R1+0x4e4] ;  /* 0x0004e400012d7983 */ /* 0x000f220000300800 */
        /* <DEDUP_REMOVED lines=9> */
[C---:B------:R-:W-:Y:S01]  /*17040*/  IMAD R3, R74.reuse, 0x2, R3 ;  /* 0x000000024a037824 */ /* 0x040fe200078e0203 */
[----:B------:R-:W-:Y:S03]  /*17050*/  @P4 STG.E.U16 desc[UR20][R36.64], R34 ;  /* 0x0000002224004986 */ /* 0x000fe6000c101514 */
[----:B------:R-:W-:Y:S01]  /*17060*/  IMAD R35, R74, 0x2, R3 ;  /* 0x000000024a237824 */ /* 0x000fe200078e0203 */
[----:B------:R0:W-:Y:S01]  /*17070*/  @P1 STG.E.U16 desc[UR20][R32.64], R20 ;  /* 0x0000001420001986 */ /* 0x0001e2000c101514 */
[----:B------:R-:W-:Y:S02]  /*17080*/  PRMT R38, R20, 0x7632, R38 ;  /* 0x0000763214267816 */ /* 0x000fe40000000026 */
[----:B0-----:R-:W-:-:S04]  /*17090*/  LEA R32, P6, R3, R2, 0x1 ;  /* 0x0000000203207211 */ /* 0x001fc800078c08ff */
[----:B------:R-:W-:Y:S01]  /*170a0*/  LEA.HI.X.SX32 R33, R3, R0, 0x1, P6 ;  /* 0x0000000003217211 */ /* 0x000fe200030f0eff */
[----:B------:R-:W-:Y:S01]  /*170b0*/  IMAD R3, R74, 0x2, R35 ;  /* 0x000000024a037824 */ /* 0x000fe200078e0223 */
[----:B------:R-:W-:-:S04]  /*170c0*/  LEA R34, P6, R35, R2, 0x1 ;  /* 0x0000000223227211 */ /* 0x000fc800078c08ff */
[----:B------:R-:W-:Y:S02]  /*170d0*/  LEA.HI.X.SX32 R35, R35, R0, 0x1, P6 ;  /* 0x0000000023237211 */ /* 0x000fe400030f0eff */
[----:B------:R-:W-:Y:S02]  /*170e0*/  PRMT R36, R21, 0x7632, R36 ;  /* 0x0000763215247816 */ /* 0x000fe40000000024 */
[----:B---3--:R-:W-:Y:S01]  /*170f0*/  ISETP.LT.AND P3, PT, R44, UR6, !P0 ;  /* 0x000000062c007c0c */ /* 0x008fe2000c761270 */
[----:B------:R-:W0:Y:S01]  /*17100*/  LDCU UR6, c[0x0][0x39c] ;  /* 0x00007380ff0677ac */ /* 0x000e220008000800 */
[----:B------:R-:W3:Y:S11]  /*17110*/  LDL.LU R44, [R1+0x4ec] ;  /* 0x0004ec00012c7983 */ /* 0x000ef60000300800 */
[----:B------:R1:W-:Y:S01]  /*17120*/  @P3 STG.E.U16 desc[UR20][R32.64], R38 ;  /* 0x0000002620003986 */ /* 0x0003e2000c101514 */
[----:B--2---:R-:W-:Y:S01]  /*17130*/  ISETP.LT.AND P5, PT, R43, UR4, !P0 ;  /* 0x000000042b007c0c */ /* 0x004fe2000c7a1270 */
[----:B------:R-:W4:Y:S02]  /*17140*/  LDCU UR4, c[0x0][0x39c] ;  /* 0x00007380ff0477ac */ /* 0x000f240008000800 */
[----:B------:R-:W2:Y:S01]  /*17150*/  LDL.LU R43, [R1+0x3bc] ;  /* 0x0003bc00012b7983 */ /* 0x000ea20000300800 */
[----:B-----5:R-:W-:Y:S01]  /*17160*/  ISETP.LT.AND P4, PT, R42, UR5, !P0 ;  /* 0x000000052a007c0c */ /* 0x020fe2000c781270 */
[----:B------:R-:W3:Y:S02]  /*17170*/  LDCU UR5, c[0x0][0x39c] ;  /* 0x00007380ff0577ac */ /* 0x000ee40008000800 */
[----:B------:R-:W5:Y:S01]  /*17180*/  LDL.LU R42, [R1+0x4f8] ;  /* 0x0004f800012a7983 */ /* 0x000f620000300800 */
[----:B0-----:R-:W-:-:S02]  /*17190*/  ISETP.LT.AND P1, PT, R41, UR6, !P0 ;  /* 0x0000000629007c0c */ /* 0x001fc4000c721270 */
[C---:B-1----:R-:W-:Y:S01]  /*171a0*/  LEA R32, P6, R3.reuse, R2, 0x1 ;  /* 0x0000000203207211 */ /* 0x042fe200078c08ff */
[----:B------:R-:W5:Y:S01]  /*171b0*/  LDL.LU R41, [R1+0x4f4] ;  /* 0x0004f40001297983 */ /* 0x000f620000300800 */
[C---:B------:R-:W-:Y:S01]  /*171c0*/  IMAD R37, R74.reuse, 0x2, R3 ;  /* 0x000000024a257824 */ /* 0x040fe200078e0203 */
[----:B------:R-:W2:Y:S01]  /*171d0*/  LDCU UR6, c[0x0][0x39c] ;  /* 0x00007380ff0677ac */ /* 0x000ea20008000800 */
[----:B------:R-:W-:Y:S01]  /*171e0*/  LEA.HI.X.SX32 R33, R3, R0, 0x1, P6 ;  /* 0x0000000003217211 */ /* 0x000fe200030f0eff */
[----:B------:R-:W5:Y:S04]  /*171f0*/  LDL.LU R40, [R1+0x4f0] ;  /* 0x0004f00001287983 */ /* 0x000f680000300800 */
[----:B------:R-:W-:Y:S04]  /*17200*/  @P5 STG.E.U16 desc[UR20][R34.64], R21 ;  /* 0x0000001522005986 */ /* 0x000fe8000c101514 */
[----:B------:R-:W5:Y:S04]  /*17210*/  LDL.LU R39, [R1+0x3b8] ;  /* 0x0003b80001277983 */ /* 0x000f680000300800 */
[----:B------:R0:W-:Y:S04]  /*17220*/  @P4 STG.E.U16 desc[UR20][R32.64], R36 ;  /* 0x0000002420004986 */ /* 0x0001e8000c101514 */
[----:B0-----:R-:W5:Y:S01]  /*17230*/  LDL.LU R36, [R1+0x4e8] ;  /* 0x0004e80001247983 */ /* 0x001f620000300800 */
[----:B----4-:R-:W-:Y:S01]  /*17240*/  ISETP.LT.AND P3, PT, R45, UR4, !P0 ;  /* 0x000000042d007c0c */ /* 0x010fe2000c761270 */
[----:B------:R-:W5:Y:S01]  /*17250*/  LDCU UR4, c[0x0][0x39c] ;  /* 0x00007380ff0477ac */ /* 0x000f620008000800 */
[C---:B------:R-:W-:Y:S01]  /*17260*/  LEA R20, P6, R37.reuse, R2, 0x1 ;  /* 0x0000000225147211 */ /* 0x040fe200078c08ff */
[----:B------:R-:W-:Y:S01]  /*17270*/  IMAD R3, R74, 0x2, R37 ;  /* 0x000000024a037824 */ /* 0x000fe200078e0225 */
[----:B------:R-:W-:Y:S01]  /*17280*/  PRMT R35, R22, 0x7632, R35 ;  /* 0x0000763216237816 */ /* 0x000fe20000000023 */
[----:B------:R-:W4:Y:S01]  /*17290*/  LDL.LU R38, [R1+0x4d8] ;  /* 0x0004d80001267983 */ /* 0x000f220000300800 */
[----:B------:R-:W-:Y:S01]  /*172a0*/  LEA.HI.X.SX32 R21, R37, R0, 0x1, P6 ;  /* 0x0000000025157211 */ /* 0x000fe200030f0eff */
[----:B------:R-:W-:Y:S01]  /*172b0*/  IMAD R37, R74, 0x2, R3 ;  /* 0x000000024a257824 */ /* 0x000fe200078e0203 */
[----:B------:R-:W-:-:S03]  /*172c0*/  LEA R32, P6, R3, R2, 0x1 ;  /* 0x0000000203207211 */ /* 0x000fc600078c08ff */
[----:B------:R0:W-:Y:S01]  /*172d0*/  @P1 STG.E.U16 desc[UR20][R20.64], R22 ;  /* 0x0000001614001986 */ /* 0x0001e2000c101514 */
[----:B------:R-:W-:-:S05]  /*172e0*/  LEA.HI.X.SX32 R33, R3, R0, 0x1, P6 ;  /* 0x0000000003217211 */ /* 0x000fca00030f0eff */
[----:B------:R1:W-:Y:S01]  /*172f0*/  @P3 STG.E.U16 desc[UR20][R32.64], R35 ;  /* 0x0000002320003986 */ /* 0x0003e2000c101514 */
[----:B0-----:R-:W-:-:S04]  /*17300*/  LEA R20, P6, R37, R2, 0x1 ;  /* 0x0000000225147211 */ /* 0x001fc800078c08ff */
[----:B------:R-:W-:Y:S01]  /*17310*/  LEA.HI.X.SX32 R21, R37, R0, 0x1, P6 ;  /* 0x0000000025157211 */ /* 0x000fe200030f0eff */
[----:B------:R-:W-:-:S04]  /*17320*/  IMAD R37, R74, 0x2, R37 ;  /* 0x000000024a257824 */ /* 0x000fc800078e0225 */
[----:B------:R-:W-:Y:S01]  /*17330*/  IMAD R3, R74, 0x2, R37 ;  /* 0x000000024a037824 */ /* 0x000fe200078e0225 */
[----:B------:R-:W-:-:S04]  /*17340*/  LEA R34, P6, R37, R2, 0x1 ;  /* 0x0000000225227211 */ /* 0x000fc800078c08ff */
[----:B-1----:R-:W-:Y:S02]  /*17350*/  LEA.HI.X.SX32 R35, R37, R0, 0x1, P6 ;  /* 0x0000000025237211 */ /* 0x002fe400030f0eff */
[----:B------:R-:W-:-:S04]  /*17360*/  LEA R32, P6, R3, R2, 0x1 ;  /* 0x0000000203207211 */ /* 0x000fc800078c08ff */
[----:B------:R-:W-:Y:S02]  /*17370*/  LEA.HI.X.SX32 R33, R3, R0, 0x1, P6 ;  /* 0x0000000003217211 */ /* 0x000fe400030f0eff */
[----:B---3--:R-:W-:Y:S01]  /*17380*/  ISETP.LT.AND P5, PT, R44, UR5, !P0 ;  /* 0x000000052c007c0c */ /* 0x008fe2000c7a1270 */
[----:B------:R-:W0:-:S12]  /*17390*/  LDCU UR5, c[0x0][0x39c] ;  /* 0x00007380ff0577ac */ /* 0x000e180008000800 */
[----:B------:R1:W-:Y:S01]  /*173a0*/  @P5 STG.E.U16 desc[UR20][R20.64], R23 ;  /* 0x0000001714005986 */ /* 0x0003e2000c101514 */
[----:B--2---:R-:W-:Y:S01]  /*173b0*/  ISETP.LT.AND P4, PT, R43, UR6, !P0 ;  /* 0x000000062b007c0c */ /* 0x004fe2000c781270 */
[----:B------:R-:W2:Y:S01]  /*173c0*/  LDCU UR6, c[0x0][0x39c] ;  /* 0x00007380ff0677ac */ /* 0x000ea20008000800 */
[----:B-----5:R-:W-:Y:S01]  /*173d0*/  ISETP.LT.AND P1, PT, R42, UR4, !P0 ;  /* 0x000000042a007c0c */ /* 0x020fe2000c721270 */
[----:B------:R-:W3:Y:S01]  /*173e0*/  LDCU UR4, c[0x0][0x39c] ;  /* 0x00007380ff0477ac */ /* 0x000ee20008000800 */
[----:B0-----:R-:W-:Y:S01]  /*173f0*/  ISETP.LT.AND P3, PT, R41, UR5, !P0 ;  /* 0x0000000529007c0c */ /* 0x001fe2000c761270 */
[----:B------:R-:W0:Y:S01]  /*17400*/  LDCU UR5, c[0x0][0x39c] ;  /* 0x00007380ff0577ac */ /* 0x000e220008000800 */
[----:B------:R-:W5:Y:S01]  /*17410*/  LDL.LU R41, [R1+0x4d4] ;  /* 0x0004d40001297983 */ /* 0x000f620000300800 */
[----:B-1----:R-:W-:Y:S02]  /*17420*/  PRMT R21, R23, 0x7632, R21 ;  /* 0x0000763217157816 */ /* 0x002fe40000000015 */
[----:B--2---:R-:W-:Y:S01]  /*17430*/  ISETP.LT.AND P5, PT, R40, UR6, !P0 ;  /* 0x0000000628007c0c */ /* 0x004fe2000c7a1270 */
[----:B------:R-:W-:Y:S01]  /*17440*/  IMAD R37, R74, 0x2, R3 ;  /* 0x000000024a257824 */ /* 0x000fe200078e0203 */
[----:B------:R-:W2:Y:S01]  /*17450*/  LDL.LU R40, [R1+0x3b4] ;  /* 0x0003b40001287983 */ /* 0x000ea20000300800 */
[----:B------:R-:W4:Y:S03]  /*17460*/  LDCU UR6, c[0x0][0x39c] ;  /* 0x00007380ff0677ac */ /* 0x000f260008000800 */
[----:B------:R1:W-:Y:S01]  /*17470*/  @P4 STG.E.U16 desc[UR20][R34.64], R21 ;  /* 0x0000001522004986 */ /* 0x0003e2000c101514 */
[----:B---3--:R-:W-:Y:S01]  /*17480*/  ISETP.LT.AND P4, PT, R39, UR4, !P0 ;  /* 0x0000000427007c0c */ /* 0x008fe2000c781270 */
[----:B------:R-:W5:Y:S02]  /*17490*/  LDCU UR4, c[0x0][0x39c] ;  /* 0x00007380ff0477ac */ /* 0x000f640008000800 */
[----:B------:R-:W-:Y:S04]  /*174a0*/  @P1 STG.E.U16 desc[UR20][R32.64], R4 ;  /* 0x0000000420001986 */ /* 0x000fe8000c101514 */
[----:B------:R-:W3:Y:S01]  /*174b0*/  LDL.LU R39, [R1+0x4c8] ;  /* 0x0004c80001277983 */ /* 0x000ee20000300800 */
[----:B0-----:R-:W-:Y:S01]  /*174c0*/  ISETP.LT.AND P1, PT, R36, UR5, !P0 ;  /* 0x0000000524007c0c */ /* 0x001fe2000c721270 */
[----:B------:R-:W-:-:S02]  /*174d0*/  IMAD R3, R74, 0x2, R37 ;  /* 0x000000024a037824 */ /* 0x000fc400078e0225 */
[----:B------:R-:W2:Y:S01]  /*174e0*/  LDL.LU R36, [R1+0x4c4] ;  /* 0x0004c40001247983 */ /* 0x000ea20000300800 */
[C---:B------:R-:W-:Y:S01]  /*174f0*/  LEA R20, P6, R37.reuse, R2, 0x1 ;  /* 0x0000000225147211 */ /* 0x040fe200078c08ff */
[----:B------:R-:W2:Y:S01]  /*17500*/  LDCU UR5, c[0x0][0x39c] ;  /* 0x00007380ff0577ac */ /* 0x000ea20008000800 */
[----:B------:R-:W-:Y:S02]  /*17510*/  PRMT R23, R4, 0x7632, R23 ;  /* 0x0000763204177816 */ /* 0x000fe40000000017 */
[----:B-1----:R-:W-:Y:S01]  /*17520*/  LEA.HI.X.SX32 R21, R37, R0, 0x1, P6 ;  /* 0x0000000025157211 */ /* 0x002fe200030f0eff */
[----:B------:R-:W-:Y:S01]  /*17530*/  IMAD R35, R74, 0x2, R3 ;  /* 0x000000024a237824 */ /* 0x000fe200078e0203 */
[----:B------:R-:W-:-:S03]  /*17540*/  LEA R22, P6, R3, R2, 0x1 ;  /* 0x0000000203167211 */ /* 0x000fc600078c08ff */
[----:B------:R0:W-:Y:S01]  /*17550*/  @P3 STG.E.U16 desc[UR20][R20.64], R23 ;  /* 0x0000001714003986 */ /* 0x0001e2000c101514 */
[----:B----4-:R-:W-:Y:S01]  /*17560*/  ISETP.LT.AND P3, PT, R38, UR6, !P0 ;  /* 0x0000000626007c0c */ /* 0x010fe2000c761270 */
[----:B------:R-:W3:Y:S02]  /*17570*/  LDCU UR6, c[0x0][0x39c] ;  /* 0x00007380ff0677ac */ /* 0x000ee40008000800 */
[----:B------:R-:W4:Y:S04]  /*17580*/  LDL.LU R38, [R1+0x4c0] ;  /* 0x0004c00001267983 */ /* 0x000f280000300800 */
[----:B------:R-:W4:Y:S01]  /*17590*/  LDL.LU R37, [R1+0x3b0] ;  /* 0x0003b00001257983 */ /* 0x000f220000300800 */
[----:B0-----:R-:W-:Y:S01]  /*175a0*/  LEA.HI.X.SX32 R23, R3, R0, 0x1, P6 ;  /* 0x0000000003177211 */ /* 0x001fe200030f0eff */
[----:B------:R-:W-:Y:S01]  /*175b0*/  IMAD R3, R74, 0x2, R35 ;  /* 0x000000024a037824 */ /* 0x000fe200078e0223 */
[----:B------:R-:W-:-:S02]  /*175c0*/  LEA R34, P6, R35, R2, 0x1 ;  /* 0x0000000223227211 */ /* 0x000fc400078c08ff */
[----:B------:R-:W-:Y:S02]  /*175d0*/  PRMT R20, R5, 0x7632, R20 ;  /* 0x0000763205147816 */ /* 0x000fe40000000014 */
[----:B------:R-:W-:Y:S01]  /*175e0*/  LEA.HI.X.SX32 R35, R35, R0, 0x1, P6 ;  /* 0x0000000023237211 */ /* 0x000fe200030f0eff */
[----:B------:R-:W-:Y:S01]  /*175f0*/  @P5 STG.E.U16 desc[UR20][R22.64], R5 ;  /* 0x0000000516005986 */ /* 0x000fe2000c101514 */
[----:B------:R-:W-:-:S03]  /*17600*/  LEA R32, P6, R3, R2, 0x1 ;  /* 0x0000000203207211 */ /* 0x000fc600078c08ff */
[----:B------:R0:W-:Y:S01]  /*17610*/  @P4 STG.E.U16 desc[UR20][R34.64], R20 ;  /* 0x0000001422004986 */ /* 0x0001e2000c101514 */
[----:B------:R-:W-:Y:S01]  /*17620*/  LEA.HI.X.SX32 R33, R3, R0, 0x1, P6 ;  /* 0x0000000003217211 */ /* 0x000fe200030f0eff */
[----:B------:R-:W-:Y:S02]  /*17630*/  IMAD R3, R74, 0x2, R3 ;  /* 0x000000024a037824 */ /* 0x000fe400078e0203 */
[----:B0-----:R-:W4:Y:S03]  /*17640*/  LDL.LU R34, [R1+0x4bc] ;  /* 0x0004bc0001227983 */ /* 0x001f260000300800 */
[C---:B------:R-:W-:Y:S02]  /*17650*/  LEA R4, P6, R3.reuse, R2, 0x1 ;  /* 0x0000000203047211 */ /* 0x040fe400078c08ff */
[----:B------:R-:W-:Y:S02]  /*17660*/  PRMT R23, R6, 0x7632, R23 ;  /* 0x0000763206177816 */ /* 0x000fe40000000017 */
[----:B------:R-:W-:Y:S01]  /*17670*/  LEA.HI.X.SX32 R5, R3, R0, 0x1, P6 ;  /* 0x0000000003057211 */ /* 0x000fe200030f0eff */
[----:B------:R0:W-:Y:S04]  /*17680*/  @P1 STG.E.U16 desc[UR20][R32.64], R6 ;  /* 0x0000000620001986 */ /* 0x0001e8000c101514 */
[----:B------:R1:W-:Y:S01]  /*17690*/  @P3 STG.E.U16 desc[UR20][R4.64], R23 ;  /* 0x0000001704003986 */ /* 0x0003e2000c101514 */
[----:B-----5:R-:W-:Y:S01]  /*176a0*/  ISETP.LT.AND P5, PT, R41, UR4, !P0 ;  /* 0x0000000429007c0c */ /* 0x020fe2000c7a1270 */
[----:B------:R-:W5:Y:S01]  /*176b0*/  LDCU UR4, c[0x0][0x39c] ;  /* 0x00007380ff0477ac */ /* 0x000f620008000800 */
[----:B---3--:R-:W-:Y:S01]  /*176c0*/  ISETP.LT.AND P1, PT, R39, UR6, !P0 ;  /* 0x0000000627007c0c */ /* 0x008fe2000c721270 */
[----:B------:R-:W-:Y:S01]  /*176d0*/  IMAD R21, R74, 0x2, R3 ;  /* 0x000000024a157824 */ /* 0x000fe200078e0203 */
[----:B------:R-:W3:Y:S01]  /*176e0*/  LDL.LU R39, [R1+0x4b8] ;  /* 0x0004b80001277983 */ /* 0x000ee20000300800 */
[----:B--2---:R-:W-:Y:S01]  /*176f0*/  ISETP.LT.AND P4, PT, R40, UR5, !P0 ;  /* 0x0000000528007c0c */ /* 0x004fe2000c781270 */
[----:B------:R-:W4:Y:S01]  /*17700*/  LDCU UR5, c[0x0][0x39c] ;  /* 0x00007380ff0577ac */ /* 0x000f220008000800 */
[----:B-----5:R-:W-:Y:S01]  /*17710*/  ISETP.LT.AND P3, PT, R36, UR4, !P0 ;  /* 0x0000000424007c0c */ /* 0x020fe2000c761270 */
[----:B------:R-:W2:Y:S01]  /*17720*/  LDCU UR6, c[0x0][0x39c] ;  /* 0x00007380ff0677ac */ /* 0x000ea20008000800 */
[----:B------:R-:W5:Y:S01]  /*17730*/  LDL.LU R36, [R1+0x4b4] ;  /* 0x0004b40001247983 */ /* 0x000f620000300800 */
[C---:B------:R-:W-:Y:S01]  /*17740*/  IMAD R3, R74.reuse, 0x2, R21 ;  /* 0x000000024a037824 */ /* 0x040fe200078e0215 */
[C---:B------:R-:W-:Y:S01]  /*17750*/  LEA R20, P6, R21.reuse, R2, 0x1 ;  /* 0x0000000215147211 */ /* 0x040fe200078c08ff */
[----:B------:R-:W2:Y:S02]  /*17760*/  LDCU UR4, c[0x0][0x39c] ;  /* 0x00007380ff0477ac */ /* 0x000ea40008000800 */
[----:B0-----:R-:W-:Y:S01]  /*17770*/  IMAD R33, R74, 0x2, R3 ;  /* 0x000000024a217824 */ /* 0x001fe200078e0203 */
[----:B------:R-:W-:-:S02]  /*17780*/  LEA.HI.X.SX32 R21, R21, R0, 0x1, P6 ;  /* 0x0000000015157211 */ /* 0x000fc400030f0eff */
[----:B------:R-:W-:-:S04]  /*17790*/  LEA R22, P6, R3, R2, 0x1 ;  /* 0x0000000203167211 */ /* 0x000fc800078c08ff */
[----:B-1----:R-:W-:Y:S02]  /*177a0*/  LEA.HI.X.SX32 R23, R3, R0, 0x1, P6 ;  /* 0x0000000003177211 */ /* 0x002fe400030f0eff */
[----:B------:R-:W-:Y:S01]  /*177b0*/  LEA R32, P6, R33, R2, 0x1 ;  /* 0x0000000221207211 */ /* 0x000fe200078c08ff */
[----:B------:R-:W-:Y:S01]  /*177c0*/  IMAD R3, R74, 0x2, R33 ;  /* 0x000000024a037824 */ /* 0x000fe200078e0221 */
[----:B------:R-:W-:Y:S02]  /*177d0*/  PRMT R5, R7, 0x7632, R5 ;  /* 0x0000763207057816 */ /* 0x000fe40000000005 */
[----:B------:R-:W-:Y:S01]  /*177e0*/  LEA.HI.X.SX32 R33, R33, R0, 0x1, P6 ;  /* 0x0000000021217211 */ /* 0x000fe200030f0eff */
[----:B------:R-:W-:Y:S01]  /*177f0*/  @P5 STG.E.U16 desc[UR20][R20.64], R7 ;  /* 0x0000000714005986 */ /* 0x000fe2000c101514 */
[----:B----4-:R-:W-:Y:S01]  /*17800*/  ISETP.LT.AND P5, PT, R38, UR5, !P0 ;  /* 0x0000000526007c0c */ /* 0x010fe2000c7a1270 */
[----:B------:R-:W-:Y:S01]  /*17810*/  IMAD R35, R74, 0x2, R3 ;  /* 0x000000024a237824 */ /* 0x000fe200078e0203 */
[----:B------:R-:W-:Y:S01]  /*17820*/  LEA R4, P6, R3, R2, 0x1 ;  /* 0x0000000203047211 */ /* 0x000fe200078c08ff */
[----:B------:R0:W-:Y:S01]  /*17830*/  @P4 STG.E.U16 desc[UR20][R22.64], R5 ;  /* 0x0000000516004986 */ /* 0x0001e2000c101514 */
[----:B--2---:R-:W-:Y:S01]  /*17840*/  ISETP.LT.AND P4, PT, R37, UR6, !P0 ;  /* 0x0000000625007c0c */ /* 0x004fe2000c781270 */
[----:B------:R-:W5:Y:S02]  /*17850*/  LDCU UR6, c[0x0][0x39c] ;  /* 0x00007380ff0677ac */ /* 0x000f640008000800 */
[----:B------:R-:W2:Y:S01]  /*17860*/  LDL.LU R38, [R1+0x3ac] ;  /* 0x0003ac0001267983 */ /* 0x000ea20000300800 */
[----:B------:R-:W3:Y:S03]  /*17870*/  LDCU UR5, c[0x0][0x39c] ;  /* 0x00007380ff0577ac */ /* 0x000ee60008000800 */
[----:B------:R1:W-:Y:S04]  /*17880*/  @P1 STG.E.U16 desc[UR20][R32.64], R8 ;  /* 0x0000000820001986 */ /* 0x0003e8000c101514 */
[----:B------:R-:W4:Y:S01]  /*17890*/  LDL.LU R37, [R1+0x4b0] ;  /* 0x0004b00001257983 */ /* 0x000f220000300800 */
[----:B0-----:R-:W-:-:S02]  /*178a0*/  LEA.HI.X.SX32 R5, R3, R0, 0x1, P6 ;  /* 0x0000000003057211 */ /* 0x001fc400030f0eff */
[----:B------:R-:W-:Y:S01]  /*178b0*/  ISETP.LT.AND P1, PT, R34, UR4, !P0 ;  /* 0x0000000422007c0c */ /* 0x000fe2000c721270 */
[----:B------:R-:W2:Y:S01]  /*178c0*/  LDCU UR4, c[0x0][0x39c] ;  /* 0x00007380ff0477ac */ /* 0x000ea20008000800 */
[----:B------:R-:W2:Y:S01]  /*178d0*/  LDL.LU R34, [R1+0x4ac] ;  /* 0x0004ac0001227983 */ /* 0x000ea20000300800 */
[C---:B------:R-:W-:Y:S02]  /*178e0*/  LEA R6, P6, R35.reuse, R2, 0x1 ;  /* 0x0000000223067211 */ /* 0x040fe400078c08ff */
[----:B------:R-:W-:Y:S02]  /*178f0*/  PRMT R21, R8, 0x7632, R21 ;  /* 0x0000763208157816 */ /* 0x000fe40000000015 */
[----:B------:R-:W-:-:S03]  /*17900*/  LEA.HI.X.SX32 R7, R35, R0, 0x1, P6 ;  /* 0x0000000023077211 */ /* 0x000fc600030f0eff */
[----:B------:R0:W-:Y:S04]  /*17910*/  @P3 STG.E.U16 desc[UR20][R4.64], R21 ;  /* 0x0000001504003986 */ /* 0x0001e8000c101514 */
[----:B------:R0:W-:Y:S01]  /*17920*/  @P5 STG.E.U16 desc[UR20][R6.64], R9 ;  /* 0x0000000906005986 */ /* 0x0001e2000c101514 */
[----:B-----5:R-:W-:Y:S01]  /*17930*/  ISETP.LT.AND P5, PT, R36, UR6, !P0 ;  /* 0x0000000624007c0c */ /* 0x020fe2000c7a1270 */
[C---:B------:R-:W-:Y:S02]  /*17940*/  IMAD R35, R74.reuse, 0x2, R35 ;  /* 0x000000024a237824 */ /* 0x040fe400078e0223 */
[----:B------:R-:W5:Y:S01]  /*17950*/  LDL.LU R36, [R1+0x4a8] ;  /* 0x0004a80001247983 */ /* 0x000f620000300800 */
[----:B------:R-:W2:Y:S03]  /*17960*/  LDCU UR6, c[0x0][0x39c] ;  /* 0x00007380ff0677ac */ /* 0x000ea60008000800 */
[----:B-1----:R-:W5:Y:S04]  /*17970*/  LDL.LU R33, [R1+0x3a8] ;  /* 0x0003a80001217983 */ /* 0x002f680000300800 */
[----:B------:R-:W5:Y:S04]  /*17980*/  LDL.LU R22, [R1+0x4a4] ;  /* 0x0004a40001167983 */ /* 0x000f680000300800 */
[----:B------:R-:W5:Y:S01]  /*17990*/  LDL.LU R32, [R1+0x4a0] ;  /* 0x0004a00001207983 */ /* 0x000f620000300800 */
[----:B------:R-:W-:Y:S01]  /*179a0*/  LEA R20, P6, R35, R2, 0x1 ;  /* 0x0000000223147211 */ /* 0x000fe200078c08ff */
[----:B------:R-:W-:Y:S01]  /*179b0*/  IMAD R3, R74, 0x2, R35 ;  /* 0x000000024a037824 */ /* 0x000fe200078e0223 */
[----:B0-----:R-:W-:-:S02]  /*179c0*/  PRMT R5, R9, 0x7632, R5 ;  /* 0x0000763209057816 */ /* 0x001fc40000000005 */
[----:B------:R-:W-:Y:S01]  /*179d0*/  LEA.HI.X.SX32 R21, R35, R0, 0x1, P6 ;  /* 0x0000000023157211 */ /* 0x000fe200030f0eff */
[----:B------:R-:W-:Y:S01]  /*179e0*/  IMAD R23, R74, 0x2, R3 ;  /* 0x000000024a177824 */ /* 0x000fe200078e0203 */
[----:B------:R-:W-:Y:S02]  /*179f0*/  LEA R4, P6, R3, R2, 0x1 ;  /* 0x0000000203047211 */ /* 0x000fe400078c08ff */
[----:B---3--:R-:W-:Y:S01]  /*17a00*/  ISETP.LT.AND P3, PT, R39, UR5, !P0 ;  /* 0x0000000527007c0c */ /* 0x008fe2000c761270 */
[----:B------:R-:W4:Y:S01]  /*17a10*/  LDCU UR5, c[0x0][0x39c] ;  /* 0x00007380ff0577ac */ /* 0x000f220008000800 */
[----:B------:R0:W-:Y:S01]  /*17a20*/  @P4 STG.E.U16 desc[UR20][R20.64], R5 ;  /* 0x0000000514004986 */ /* 0x0001e2000c101514 */
[----:B------:R-:W-:Y:S02]  /*17a30*/  PRMT R9, R10, 0x7632, R9 ;  /* 0x000076320a097816 */ /* 0x000fe40000000009 */
[----:B0-----:R-:W-:Y:S02]  /*17a40*/  LEA.HI.X.SX32 R5, R3, R0, 0x1, P6 ;  /* 0x0000000003057211 */ /* 0x001fe400030f0eff */
[----:B------:R-:W-:Y:S01]  /*17a50*/  LEA R6, P6, R23, R2, 0x1 ;  /* 0x0000000217067211 */ /* 0x000fe200078c08ff */
[----:B------:R-:W-:-:S03]  /*17a60*/  IMAD R3, R74, 0x2, R23 ;  /* 0x000000024a037824 */ /* 0x000fc600078e0217 */
[----:B------:R-:W-:Y:S01]  /*17a70*/  LEA.HI.X.SX32 R7, R23, R0, 0x1, P6 ;  /* 0x0000000017077211 */ /* 0x000fe200030f0eff */
[----:B------:R0:W-:Y:S01]  /*17a80*/  @P1 STG.E.U16 desc[UR20][R4.64], R10 ;  /* 0x0000000a04001986 */ /* 0x0001e2000c101514 */
[----:B--2---:R-:W-:Y:S01]  /*17a90*/  ISETP.LT.AND P4, PT, R38, UR4, !P0 ;  /* 0x0000000426007c0c */ /* 0x004fe2000c781270 */
[----:B------:R-:W-:Y:S01]  /*17aa0*/  IMAD R21, R74, 0x2, R3 ;  /* 0x000000024a157824 */ /* 0x000fe200078e0203 */
[----:B------:R-:W-:Y:S01]  /*17ab0*/  LEA R8, P6, R3, R2, 0x1 ;  /* 0x0000000203087211 */ /* 0x000fe200078c08ff */
[----:B------:R1:W-:Y:S01]  /*17ac0*/  @P3 STG.E.U16 desc[UR20][R6.64], R9 ;  /* 0x0000000906003986 */ /* 0x0003e2000c101514 */
[----:B------:R-:W5:Y:S01]  /*17ad0*/  LDCU UR4, c[0x0][0x39c] ;  /* 0x00007380ff0477ac */ /* 0x000f620008000800 */
[----:B------:R-:W-:Y:S02]  /*17ae0*/  ISETP.LT.AND P3, PT, R34, UR6, !P0 ;  /* 0x0000000622007c0c */ /* 0x000fe4000c761270 */
[----:B----4-:R-:W-:Y:S01]  /*17af0*/  ISETP.LT.AND P1, PT, R37, UR5, !P0 ;  /* 0x0000000525007c0c */ /* 0x010fe2000c721270 */
[----:B------:R-:W2:Y:S01]  /*17b00*/  LDCU UR6, c[0x0][0x39c] ;  /* 0x00007380ff0677ac */ /* 0x000ea20008000800 */
[----:B------:R-:W3:Y:S01]  /*17b10*/  LDL.LU R34, [R1+0x49c] ;  /* 0x00049c0001227983 */ /* 0x000ee20000300800 */
[----:B0-----:R-:W-:Y:S01]  /*17b20*/  PRMT R10, R11, 0x7632, R10 ;  /* 0x000076320b0a7816 */ /* 0x001fe2000000000a */
[----:B------:R-:W0:Y:S02]  /*17b30*/  LDCU UR5, c[0x0][0x39c] ;  /* 0x00007380ff0577ac */ /* 0x000e240008000800 */
[----:B------:R-:W4:Y:S01]  /*17b40*/  LDL.LU R23, [R1+0x3a4] ;  /* 0x0003a40001177983 */ /* 0x000f220000300800 */
[----:B-1----:R-:W-:Y:S01]  /*17b50*/  LEA.HI.X.SX32 R9, R3, R0, 0x1, P6 ;  /* 0x0000000003097211 */ /* 0x002fe200030f0eff */
[----:B------:R-:W-:Y:S01]  /*17b60*/  IMAD R3, R74, 0x2, R21 ;  /* 0x000000024a037824 */ /* 0x000fe200078e0215 */
[----:B------:R-:W-:-:S04]  /*17b70*/  LEA R20, P6, R21, R2, 0x1 ;  /* 0x0000000215147211 */ /* 0x000fc800078c08ff */
[----:B------:R-:W-:Y:S02]  /*17b80*/  LEA.HI.X.SX32 R21, R21, R0, 0x1, P6 ;  /* 0x0000000015157211 */ /* 0x000fe400030f0eff */
[C---:B------:R-:W-:Y:S01]  /*17b90*/  LEA R4, P6, R3.reuse, R2, 0x1 ;  /* 0x0000000203047211 */ /* 0x040fe200078c08ff */
[----:B------:R-:W-:Y:S03]  /*17ba0*/  @P5 STG.E.U16 desc[UR20][R8.64], R11 ;  /* 0x0000000b08005986 */ /* 0x000fe6000c101514 */
[----:B------:R-:W-:Y:S01]  /*17bb0*/  LEA.HI.X.SX32 R5, R3, R0, 0x1, P6 ;  /* 0x0000000003057211 */ /* 0x000fe200030f0eff */
[----:B------:R-:W-:Y:S04]  /*17bc0*/  @P4 STG.E.U16 desc[UR20][R20.64], R10 ;  /* 0x0000000a14004986 */ /* 0x000fe8000c101514 */
[----:B------:R1:W-:Y:S01]  /*17bd0*/  @P1 STG.E.U16 desc[UR20][R4.64], R12 ;  /* 0x0000000c04001986 */ /* 0x0003e2000c101514 */
[----:B------:R-:W-:-:S05]  /*17be0*/  IMAD R3, R74, 0x2, R3 ;  /* 0x000000024a037824 */ /* 0x000fca00078e0203 */
[----:B------:R-:W-:-:S04]  /*17bf0*/  LEA R6, P6, R3, R2, 0x1 ;  /* 0x0000000203067211 */ /* 0x000fc800078c08ff */
[----:B------:R-:W-:Y:S02]  /*17c00*/  LEA.HI.X.SX32 R7, R3, R0, 0x1, P6 ;  /* 0x0000000003077211 */ /* 0x000fe400030f0eff */
[----:B-1----:R-:W-:-:S05]  /*17c10*/  PRMT R5, R12, 0x7632, R5 ;  /* 0x000076320c057816 */ /* 0x002fca0000000005 */
[----:B------:R1:W-:Y:S01]  /*17c20*/  @P3 STG.E.U16 desc[UR20][R6.64], R5 ;  /* 0x0000000506003986 */ /* 0x0003e2000c101514 */
[----:B-----5:R-:W-:Y:S01]  /*17c30*/  ISETP.LT.AND P5, PT, R36, UR4, !P0 ;  /* 0x0000000424007c0c */ /* 0x020fe2000c7a1270 */
[----:B------:R-:W5:Y:S01]  /*17c40*/  LDCU UR4, c[0x0][0x39c] ;  /* 0x00007380ff0477ac */ /* 0x000f620008000800 */
[----:B--2---:R-:W-:Y:S02]  /*17c50*/  ISETP.LT.AND P1, PT, R22, UR6, !P0 ;  /* 0x0000000616007c0c */ /* 0x004fe4000c721270 */
[----:B0-----:R-:W-:Y:S01]  /*17c60*/  ISETP.LT.AND P4, PT, R33, UR5, !P0 ;  /* 0x0000000521007c0c */ /* 0x001fe2000c781270 */
[----:B------:R-:W2:Y:S01]  /*17c70*/  LDL.LU R22, [R1+0x498] ;  /* 0x0004980001167983 */ /* 0x000ea20000300800 */
[----:B------:R-:W-:Y:S01]  /*17c80*/  IMAD R9, R74, 0x2, R3 ;  /* 0x000000024a097824 */ /* 0x000fe200078e0203 */
[----:B------:R-:W4:Y:S02]  /*17c90*/  LDCU UR6, c[0x0][0x39c] ;  /* 0x00007380ff0677ac */ /* 0x000f240008000800 */
[----:B------:R-:W2:Y:S01]  /*17ca0*/  LDL.LU R33, [R1+0x494] ;  /* 0x0004940001217983 */ /* 0x000ea20000300800 */
[----:B-----5:R-:W-:Y:S01]  /*17cb0*/  ISETP.LT.AND P3, PT, R32, UR4, !P0 ;  /* 0x0000000420007c0c */ /* 0x020fe2000c761270 */
[----:B------:R-:W-:-:S02]  /*17cc0*/  IMAD R3, R74, 0x2, R9 ;  /* 0x000000024a037824 */ /* 0x000fc400078e0209 */
[----:B------:R-:W5:Y:S01]  /*17cd0*/  LDL.LU R32, [R1+0x490] ;  /* 0x0004900001207983 */ /* 0x000f620000300800 */
[C---:B------:R-:W-:Y:S01]  /*17ce0*/  LEA R8, P6, R9.reuse, R2, 0x1 ;  /* 0x0000000209087211 */ /* 0x040fe200078c08ff */
[----:B------:R-:W2:Y:S02]  /*17cf0*/  LDCU UR4, c[0x0][0x39c] ;  /* 0x00007380ff0477ac */ /* 0x000ea40008000800 */
[----:B------:R-:W5:Y:S01]  /*17d00*/  LDL.LU R20, [R1+0x3a0] ;  /* 0x0003a00001147983 */ /* 0x000f620000300800 */
[----:B------:R-:W-:Y:S01]  /*17d10*/  LEA.HI.X.SX32 R9, R9, R0, 0x1, P6 ;  /* 0x0000000009097211 */ /* 0x000fe200030f0eff */
[C---:B------:R-:W-:Y:S01]  /*17d20*/  IMAD R11, R74.reuse, 0x2, R3 ;  /* 0x000000024a0b7824 */ /* 0x040fe200078e0203 */
[C---:B------:R-:W-:Y:S01]  /*17d30*/  LEA R4, P6, R3.reuse, R2, 0x1 ;  /* 0x0000000203047211 */ /* 0x040fe200078c08ff */
[----:B------:R-:W3:Y:S03]  /*17d40*/  LDCU UR5, c[0x0][0x39c] ;  /* 0x00007380ff0577ac */ /* 0x000ee60008000800 */
[----:B-1----:R-:W-:Y:S01]  /*17d50*/  LEA.HI.X.SX32 R5, R3, R0, 0x1, P6 ;  /* 0x0000000003057211 */ /* 0x002fe200030f0eff */
[----:B------:R-:W-:Y:S01]  /*17d60*/  IMAD R3, R74, 0x2, R11 ;  /* 0x000000024a037824 */ /* 0x000fe200078e020b */
[----:B------:R-:W-:-:S02]  /*17d70*/  LEA R10, P6, R11, R2, 0x1 ;  /* 0x000000020b0a7211 */ /* 0x000fc400078c08ff */
[----:B------:R-:W-:Y:S01]  /*17d80*/  PRMT R7, R13, 0x7632, R7 ;  /* 0x000076320d077816 */ /* 0x000fe20000000007 */
[----:B------:R-:W-:Y:S01]  /*17d90*/  IMAD R21, R74, 0x2, R3 ;  /* 0x000000024a157824 */ /* 0x000fe200078e0203 */
[----:B------:R-:W-:Y:S02]  /*17da0*/  LEA.HI.X.SX32 R11, R11, R0, 0x1, P6 ;  /* 0x000000000b0b7211 */ /* 0x000fe400030f0eff */
[C---:B------:R-:W-:Y:S01]  /*17db0*/  LEA R6, P6, R3.reuse, R2, 0x1 ;  /* 0x0000000203067211 */ /* 0x040fe200078c08ff */
[----:B------:R-:W-:Y:S04]  /*17dc0*/  @P5 STG.E.U16 desc[UR20][R8.64], R13 ;  /* 0x0000000d08005986 */ /* 0x000fe8000c101514 */
[----:B------:R0:W-:Y:S04]  /*17dd0*/  @P4 STG.E.U16 desc[UR20][R4.64], R7 ;  /* 0x0000000704004986 */ /* 0x0001e8000c101514 */
[----:B------:R-:W-:Y:S01]  /*17de0*/  @P1 STG.E.U16 desc[UR20][R10.64], R14 ;  /* 0x0000000e0a001986 */ /* 0x000fe2000c101514 */
[----:B0-----:R-:W-:-:S02]  /*17df0*/  LEA.HI.X.SX32 R7, R3, R0, 0x1, P6 ;  /* 0x0000000003077211 */ /* 0x001fc400030f0eff */
[----:B------:R-:W-:Y:S02]  /*17e00*/  LEA R8, P6, R21, R2, 0x1 ;  /* 0x0000000215087211 */ /* 0x000fe400078c08ff */
[----:B----4-:R-:W-:Y:S01]  /*17e10*/  ISETP.LT.AND P4, PT, R23, UR6, !P0 ;  /* 0x0000000617007c0c */ /* 0x010fe2000c781270 */
[----:B------:R-:W0:Y:S01]  /*17e20*/  LDCU UR6, c[0x0][0x39c] ;  /* 0x00007380ff0677ac */ /* 0x000e220008000800 */
[----:B------:R-:W4:Y:S01]  /*17e30*/  LDL.LU R23, [R1+0x48c] ;  /* 0x00048c0001177983 */ /* 0x000f220000300800 */
[----:B------:R-:W-:Y:S01]  /*17e40*/  LEA.HI.X.SX32 R9, R21, R0, 0x1, P6 ;  /* 0x0000000015097211 */ /* 0x000fe200030f0eff */
[----:B------:R-:W-:Y:S01]  /*17e50*/  IMAD R21, R74, 0x2, R21 ;  /* 0x000000024a157824 */ /* 0x000fe200078e0215 */
[----:B---3--:R-:W-:Y:S01]  /*17e60*/  ISETP.LT.AND P5, PT, R34, UR5, !P0 ;  /* 0x0000000522007c0c */ /* 0x008fe2000c7a1270 */
[----:B------:R-:W1:Y:S01]  /*17e70*/  LDCU UR5, c[0x0][0x39c] ;  /* 0x00007380ff0577ac */ /* 0x000e620008000800 */
[----:B------:R-:W-:Y:S02]  /*17e80*/  PRMT R5, R14, 0x7632, R5 ;  /* 0x000076320e057816 */ /* 0x000fe40000000005 */
[----:B------:R-:W-:-:S03]  /*17e90*/  LEA R4, P6, R21, R2, 0x1 ;  /* 0x0000000215047211 */ /* 0x000fc600078c08ff */
[----:B------:R3:W-:Y:S06]  /*17ea0*/  @P3 STG.E.U16 desc[UR20][R6.64], R5 ;  /* 0x0000000506003986 */ /* 0x0007ec000c101514 */
[----:B------:R-:W-:Y:S01]  /*17eb0*/  @P5 STG.E.U16 desc[UR20][R8.64], R15 ;  /* 0x0000000f08005986 */ /* 0x000fe2000c101514 */
[----:B---3--:R-:W-:Y:S02]  /*17ec0*/  LEA.HI.X.SX32 R5, R21, R0, 0x1, P6 ;  /* 0x0000000015057211 */ /* 0x008fe400030f0eff */
[----:B------:R-:W-:-:S05]  /*17ed0*/  PRMT R7, R15, 0x7632, R7 ;  /* 0x000076320f077816 */ /* 0x000fca0000000007 */
[----:B------:R3:W-:Y:S01]  /*17ee0*/  @P4 STG.E.U16 desc[UR20][R4.64], R7 ;  /* 0x0000000704004986 */ /* 0x0007e2000c101514 */
[----:B------:R-:W-:-:S05]  /*17ef0*/  IMAD R3, R74, 0x2, R21 ;  /* 0x000000024a037824 */ /* 0x000fca00078e0215 */
[----:B------:R-:W-:-:S04]  /*17f00*/  LEA R6, P6, R3, R2, 0x1 ;  /* 0x0000000203067211 */ /* 0x000fc800078c08ff */
[----:B---3--:R-:W-:Y:S02]  /*17f10*/  LEA.HI.X.SX32 R7, R3, R0, 0x1, P6 ;  /* 0x0000000003077211 */ /* 0x008fe400030f0eff */
[----:B------:R-:W-:Y:S02]  /*17f20*/  PRMT R12, R16, 0x7632, R12 ;  /* 0x00007632100c7816 */ /* 0x000fe4000000000c */
[----:B--2---:R-:W-:Y:S01]  /*17f30*/  ISETP.LT.AND P1, PT, R22, UR4, !P0 ;  /* 0x0000000416007c0c */ /* 0x004fe2000c721270 */
[----:B------:R-:W5:Y:S01]  /*17f40*/  LDCU UR4, c[0x0][0x39c] ;  /* 0x00007380ff0477ac */ /* 0x000f620008000800 */
[----:B------:R-:W2:Y:S04]  /*17f50*/  LDL.LU R22, [R1+0x488] ;  /* 0x0004880001167983 */ /* 0x000ea80000300800 */
[----:B------:R-:W3:Y:S01]  /*17f60*/  LDL.LU R13, [R1+0x484] ;  /* 0x00048400010d7983 */ /* 0x000ee20000300800 */
[----:B-----5:R-:W-:-:S06]  /*17f70*/  ISETP.LT.AND P4, PT, R20, UR4, !P0 ;  /* 0x0000000414007c0c */ /* 0x020fcc000c781270 */
[----:B------:R5:W-:Y:S01]  /*17f80*/  @P1 STG.E.U16 desc[UR20][R6.64], R16 ;  /* 0x0000001006001986 */ /* 0x000be2000c101514 */
[----:B0-----:R-:W-:Y:S01]  /*17f90*/  ISETP.LT.AND P5, PT, R32, UR6, !P0 ;  /* 0x0000000620007c0c */ /* 0x001fe2000c7a1270 */
[----:B------:R-:W2:Y:S02]  /*17fa0*/  LDCU UR6, c[0x0][0x39c] ;  /* 0x00007380ff0677ac */ /* 0x000ea40008000800 */
[----:B------:R-:W3:Y:S01]  /*17fb0*/  LDL.LU R20, [R1+0x39c] ;  /* 0x00039c0001147983 */ /* 0x000ee20000300800 */
[C---:B------:R-:W-:Y:S01]  /*17fc0*/  IMAD R11, R74.reuse, 0x2, R3 ;  /* 0x000000024a0b7824 */ /* 0x040fe200078e0203 */
[----:B-1----:R-:W-:Y:S01]  /*17fd0*/  ISETP.LT.AND P3, PT, R33, UR5, !P0 ;  /* 0x0000000521007c0c */ /* 0x002fe2000c761270 */
[----:B------:R-:W4:Y:S01]  /*17fe0*/  LDCU UR5, c[0x0][0x39c] ;  /* 0x00007380ff0577ac */ /* 0x000f220008000800 */
[----:B------:R-:W3:Y:S01]  /*17ff0*/  LDL.LU R14, [R1+0x480] ;  /* 0x00048000010e7983 */ /* 0x000ee20000300800 */
[----:B------:R-:W3:Y:S03]  /*18000*/  LDCU UR4, c[0x0][0x39c] ;  /* 0x00007380ff0477ac */ /* 0x000ee60008000800 */
[----:B-----5:R-:W5:Y:S01]  /*18010*/  LDL.LU R16, [R1+0x47c] ;  /* 0x00047c0001107983 */ /* 0x020f620000300800 */
[----:B------:R-:W-:Y:S01]  /*18020*/  LEA R8, P6, R11, R2, 0x1 ;  /* 0x000000020b087211 */ /* 0x000fe200078c08ff */
[----:B------:R-:W-:-:S02]  /*18030*/  IMAD R3, R74, 0x2, R11 ;  /* 0x000000024a037824 */ /* 0x000fc400078e020b */
[----:B------:R-:W5:Y:S01]  /*18040*/  LDL.LU R15, [R1+0x478] ;  /* 0x00047800010f7983 */ /* 0x000f620000300800 */
[----:B------:R-:W-:Y:S01]  /*18050*/  LEA.HI.X.SX32 R9, R11, R0, 0x1, P6 ;  /* 0x000000000b097211 */ /* 0x000fe200030f0eff */
[----:B------:R-:W-:Y:S01]  /*18060*/  IMAD R5, R74, 0x2, R3 ;  /* 0x000000024a057824 */ /* 0x000fe200078e0203 */
[----:B------:R-:W-:-:S03]  /*18070*/  LEA R10, P6, R3, R2, 0x1 ;  /* 0x00000002030a7211 */ /* 0x000fc600078c08ff */
[----:B------:R0:W-:Y:S01]  /*18080*/  @P3 STG.E.U16 desc[UR20][R8.64], R12 ;  /* 0x0000000c08003986 */ /* 0x0001e2000c101514 */
[----:B------:R-:W-:Y:S01]  /*18090*/  LEA.HI.X.SX32 R11, R3, R0, 0x1, P6 ;  /* 0x00000000030b7211 */ /* 0x000fe200030f0eff */
[----:B------:R-:W-:Y:S01]  /*180a0*/  IMAD R3, R74, 0x2, R5 ;  /* 0x000000024a037824 */ /* 0x000fe200078e0205 */
[----:B------:R-:W-:-:S04]  /*180b0*/  LEA R4, P6, R5, R2, 0x1 ;  /* 0x0000000205047211 */ /* 0x000fc800078c08ff */
[----:B------:R-:W-:Y:S02]  /*180c0*/  LEA.HI.X.SX32 R5, R5, R0, 0x1, P6 ;  /* 0x0000000005057211 */ /* 0x000fe400030f0eff */
[----:B----4-:R-:W-:Y:S02]  /*180d0*/  ISETP.LT.AND P1, PT, R23, UR5, !P0 ;  /* 0x0000000517007c0c */ /* 0x010fe4000c721270 */
[----:B0-----:R-:W-:Y:S01]  /*180e0*/  PRMT R9, R17, 0x7632, R9 ;  /* 0x0000763211097816 */ /* 0x001fe20000000009 */
[----:B------:R-:W-:Y:S01]  /*180f0*/  @P5 STG.E.U16 desc[UR20][R10.64], R17 ;  /* 0x000000110a005986 */ /* 0x000fe2000c101514 */
[C---:B------:R-:W-:Y:S01]  /*18100*/  LEA R6, P6, R3.reuse, R2, 0x1 ;  /* 0x0000000203067211 */ /* 0x040fe200078c08ff */
[----:B------:R-:W0:Y:S03]  /*18110*/  LDCU UR5, c[0x0][0x39c] ;  /* 0x00007380ff0577ac */ /* 0x000e260008000800 */
[----:B------:R-:W-:Y:S01]  /*18120*/  LEA.HI.X.SX32 R7, R3, R0, 0x1, P6 ;  /* 0x0000000003077211 */ /* 0x000fe200030f0eff */
[----:B------:R1:W-:Y:S04]  /*18130*/  @P4 STG.E.U16 desc[UR20][R4.64], R9 ;  /* 0x0000000904004986 */ /* 0x0003e8000c101514 */
[----:B------:R4:W-:Y:S01]  /*18140*/  @P1 STG.E.U16 desc[UR20][R6.64], R18 ;  /* 0x0000001206001986 */ /* 0x0009e2000c101514 */
[----:B------:R-:W-:-:S05]  /*18150*/  IMAD R3, R74, 0x2, R3 ;  /* 0x000000024a037824 */ /* 0x000fca00078e0203 */
[C---:B------:R-:W-:Y:S02]  /*18160*/  LEA R8, P6, R3.reuse, R2, 0x1 ;  /* 0x0000000203087211 */ /* 0x040fe400078c08ff */
[----:B-1----:R-:W-:Y:S02]  /*18170*/  PRMT R5, R18, 0x7632, R5 ;  /* 0x0000763212057816 */ /* 0x002fe40000000005 */
[----:B------:R-:W-:Y:S02]  /*18180*/  LEA.HI.X.SX32 R9, R3, R0, 0x1, P6 ;  /* 0x0000000003097211 */ /* 0x000fe400030f0eff */
[----:B--2---:R-:W-:Y:S01]  /*18190*/  ISETP.LT.AND P3, PT, R22, UR6, !P0 ;  /* 0x0000000616007c0c */ /* 0x004fe2000c761270 */
[----:B------:R-:W1:Y:S01]  /*181a0*/  LDCU UR6, c[0x0][0x39c] ;  /* 0x00007380ff0677ac */ /* 0x000e620008000800 */
[----:B---3--:R-:W-:Y:S01]  /*181b0*/  ISETP.LT.AND P5, PT, R13, UR4, !P0 ;  /* 0x000000040d007c0c */ /* 0x008fe2000c7a1270 */
[----:B------:R-:W5:Y:S01]  /*181c0*/  LDCU UR4, c[0x0][0x39c] ;  /* 0x00007380ff0477ac */ /* 0x000f620008000800 */
[----:B------:R-:W2:Y:S01]  /*181d0*/  LDL.LU R13, [R1+0x398] ;  /* 0x00039800010d7983 */ /* 0x000ea20000300800 */
[----:B-1----:R-:W-:-:S08]  /*181e0*/  ISETP.LT.AND P1, PT, R14, UR6, !P0 ;  /* 0x000000060e007c0c */ /* 0x002fd0000c721270 */
[----:B------:R1:W-:Y:S01]  /*181f0*/  @P3 STG.E.U16 desc[UR20][R8.64], R5 ;  /* 0x0000000508003986 */ /* 0x0003e2000c101514 */
[----:B0-----:R-:W-:Y:S01]  /*18200*/  ISETP.LT.AND P4, PT, R20, UR5, !P0 ;  /* 0x0000000514007c0c */ /* 0x001fe2000c781270 */
[----:B------:R-:W0:Y:S02]  /*18210*/  LDCU UR5, c[0x0][0x39c] ;  /* 0x00007380ff0577ac */ /* 0x000e240008000800 */
[----:B------:R-:W3:Y:S01]  /*18220*/  LDL.LU R14, [R1+0x430] ;  /* 0x00043000010e7983 */ /* 0x000ee20000300800 */
[----:B-----5:R-:W-:Y:S01]  /*18230*/  ISETP.LT.AND P3, PT, R16, UR4, !P0 ;  /* 0x0000000410007c0c */ /* 0x020fe2000c761270 */
[C---:B------:R-:W-:Y:S01]  /*18240*/  IMAD R11, R74.reuse, 0x2, R3 ;  /* 0x000000024a0b7824 */ /* 0x040fe200078e0203 */
[----:B------:R-:W3:Y:S01]  /*18250*/  LDCU UR4, c[0x0][0x39c] ;  /* 0x00007380ff0477ac */ /* 0x000ee20008000800 */
[----:B----4-:R-:W4:Y:S01]  /*18260*/  LDL.LU R18, [R1+0x42c] ;  /* 0x00042c0001127983 */ /* 0x010f220000300800 */
[----:B------:R-:W2:Y:S03]  /*18270*/  LDCU UR6, c[0x0][0x39c] ;  /* 0x00007380ff0677ac */ /* 0x000ea60008000800 */
[----:B------:R-:W5:Y:S04]  /*18280*/  LDL.LU R17, [R1+0x428] ;  /* 0x0004280001117983 */ /* 0x000f680000300800 */
[----:B------:R-:W4:Y:S01]  /*18290*/  LDL.LU R16, [R1+0x394] ;  /* 0x0003940001107983 */ /* 0x000f220000300800 */
[----:B------:R-:W-:Y:S01]  /*182a0*/  IMAD R3, R74, 0x2, R11 ;  /* 0x000000024a037824 */ /* 0x000fe200078e020b */
[----:B------:R-:W-:-:S04]  /*182b0*/  LEA R4, P6, R11, R2, 0x1 ;  /* 0x000000020b047211 */ /* 0x000fc800078c08ff */
[----:B-1----:R-:W-:Y:S01]  /*182c0*/  LEA.HI.X.SX32 R5, R11, R0, 0x1, P6 ;  /* 0x000000000b057211 */ /* 0x002fe200030f0eff */
[----:B------:R-:W-:Y:S01]  /*182d0*/  IMAD R11, R74, 0x2, R3 ;  /* 0x000000024a0b7824 */ /* 0x000fe200078e0203 */
[----:B------:R-:W-:-:S04]  /*182e0*/  LEA R6, P6, R3, R2, 0x1 ;  /* 0x0000000203067211 */ /* 0x000fc800078c08ff */
[----:B------:R-:W-:Y:S01]  /*182f0*/  LEA.HI.X.SX32 R7, R3, R0, 0x1, P6 ;  /* 0x0000000003077211 */ /* 0x000fe200030f0eff */
[----:B------:R-:W-:Y:S01]  /*18300*/  @P5 STG.E.U16 desc[UR20][R4.64], R19 ;  /* 0x0000001304005986 */ /* 0x000fe2000c101514 */
[----:B------:R-:W-:Y:S01]  /*18310*/  LEA R10, P6, R11, R2, 0x1 ;  /* 0x000000020b0a7211 */ /* 0x000fe200078c08ff */
[----:B------:R-:W-:Y:S01]  /*18320*/  IMAD R3, R74, 0x2, R11 ;  /* 0x000000024a037824 */ /* 0x000fe200078e020b */
[----:B0-----:R-:W-:Y:S01]  /*18330*/  ISETP.LT.AND P5, PT, R15, UR5, !P0 ;  /* 0x000000050f007c0c */ /* 0x001fe2000c7a1270 */
[----:B------:R-:W4:Y:S01]  /*18340*/  LDCU UR5, c[0x0][0x39c] ;  /* 0x00007380ff0577ac */ /* 0x000f220008000800 */
[----:B------:R-:W-:Y:S01]  /*18350*/  PRMT R9, R19, 0x7632, R9 ;  /* 0x0000763213097816 */ /* 0x000fe20000000009 */
[----:B------:R-:W5:Y:S01]  /*18360*/  LDL.LU R15, [R1+0x424] ;  /* 0x00042400010f7983 */ /* 0x000f620000300800 */
[----:B------:R-:W-:-:S03]  /*18370*/  LEA.HI.X.SX32 R11, R11, R0, 0x1, P6 ;  /* 0x000000000b0b7211 */ /* 0x000fc600030f0eff */
[----:B------:R0:W-:Y:S04]  /*18380*/  @P4 STG.E.U16 desc[UR20][R6.64], R9 ;  /* 0x0000000906004986 */ /* 0x0001e8000c101514 */
[----:B------:R-:W-:Y:S01]  /*18390*/  @P1 STG.E.U16 desc[UR20][R10.64], R24 ;  /* 0x000000180a001986 */ /* 0x000fe2000c101514 */
[----:B------:R-:W-:-:S04]  /*183a0*/  LEA R8, P6, R3, R2, 0x1 ;  /* 0x0000000203087211 */ /* 0x000fc800078c08ff */
[----:B0-----:R-:W-:Y:S02]  /*183b0*/  LEA.HI.X.SX32 R9, R3, R0, 0x1, P6 ;  /* 0x0000000003097211 */ /* 0x001fe400030f0eff */
[----:B------:R-:W-:-:S05]  /*183c0*/  PRMT R7, R24, 0x7632, R7 ;  /* 0x0000763218077816 */ /* 0x000fca0000000007 */
[----:B------:R0:W-:Y:S01]  /*183d0*/  @P3 STG.E.U16 desc[UR20][R8.64], R7 ;  /* 0x0000000708003986 */ /* 0x0001e2000c101514 */
[----:B--2---:R-:W-:Y:S01]  /*183e0*/  ISETP.LT.AND P4, PT, R13, UR6, !P0 ;  /* 0x000000060d007c0c */ /* 0x004fe2000c781270 */
[----:B------:R-:W-:Y:S01]  /*183f0*/  IMAD R13, R74, 0x2, R3 ;  /* 0x000000024a0d7824 */ /* 0x000fe200078e0203 */
[----:B------:R-:W5:Y:S04]  /*18400*/  LDCU UR6, c[0x0][0x39c] ;  /* 0x00007380ff0677ac */ /* 0x000f680008000800 */
[----:B------:R-:W-:-:S04]  /*18410*/  LEA R4, P6, R13, R2, 0x1 ;  /* 0x000000020d047211 */ /* 0x000fc800078c08ff */
[----:B------:R-:W-:Y:S02]  /*18420*/  LEA.HI.X.SX32 R5, R13, R0, 0x1, P6 ;  /* 0x000000000d057211 */ /* 0x000fe400030f0eff */
[----:B---3--:R-:W-:Y:S01]  /*18430*/  ISETP.LT.AND P1, PT, R14, UR4, !P0 ;  /* 0x000000040e007c0c */ /* 0x008fe2000c721270 */
[----:B------:R-:W1:Y:S01]  /*18440*/  LDCU UR4, c[0x0][0x39c] ;  /* 0x00007380ff0477ac */ /* 0x000e620008000800 */
[----:B------:R-:W2:Y:S01]  /*18450*/  LDL.LU R14, [R1+0x420] ;  /* 0x00042000010e7983 */ /* 0x000ea20000300800 */
[----:B------:R-:W-:-:S05]  /*18460*/  IMAD R13, R74, 0x2, R13 ;  /* 0x000000024a0d7824 */ /* 0x000fca00078e020d */
[C---:B------:R-:W-:Y:S01]  /*18470*/  LEA R6, P6, R13.reuse, R2, 0x1 ;  /* 0x000000020d067211 */ /* 0x040fe200078c08ff */
[----:B------:R3:W-:Y:S03]  /*18480*/  @P5 STG.E.U16 desc[UR20][R4.64], R25 ;  /* 0x0000001904005986 */ /* 0x0007e6000c101514 */
[----:B0-----:R-:W-:Y:S02]  /*18490*/  LEA.HI.X.SX32 R7, R13, R0, 0x1, P6 ;  /* 0x000000000d077211 */ /* 0x001fe400030f0eff */
[----:B----4-:R-:W-:Y:S01]  /*184a0*/  ISETP.LT.AND P3, PT, R18, UR5, !P0 ;  /* 0x0000000512007c0c */ /* 0x010fe2000c761270 */
[----:B------:R-:W0:Y:S01]  /*184b0*/  LDCU UR5, c[0x0][0x39c] ;  /* 0x00007380ff0577ac */ /* 0x000e220008000800 */
[----:B-----5:R-:W-:Y:S01]  /*184c0*/  ISETP.LT.AND P5, PT, R17, UR6, !P0 ;  /* 0x0000000611007c0c */ /* 0x020fe2000c7a1270 */
[----:B------:R-:W4:Y:S01]  /*184d0*/  LDL.LU R18, [R1+0x41c] ;  /* 0x00041c0001127983 */ /* 0x000f220000300800 */
[----:B------:R-:W-:Y:S01]  /*184e0*/  IMAD R3, R74, 0x2, R13 ;  /* 0x000000024a037824 */ /* 0x000fe200078e020d */
[----:B------:R-:W2:Y:S01]  /*184f0*/  LDCU UR6, c[0x0][0x39c] ;  /* 0x00007380ff0677ac */ /* 0x000ea20008000800 */
[----:B---3--:R-:W-:Y:S01]  /*18500*/  PRMT R5, R25, 0x7632, R5 ;  /* 0x0000763219057816 */ /* 0x008fe20000000005 */
[----:B------:R-:W3:Y:S04]  /*18510*/  LDL.LU R17, [R1+0x390] ;  /* 0x0003900001117983 */ /* 0x000ee80000300800 */
[----:B------:R5:W-:Y:S01]  /*18520*/  @P4 STG.E.U16 desc[UR20][R6.64], R5 ;  /* 0x0000000506004986 */ /* 0x000be2000c101514 */
[----:B-1----:R-:W-:-:S02]  /*18530*/  ISETP.LT.AND P4, PT, R16, UR4, !P0 ;  /* 0x0000000410007c0c */ /* 0x002fc4000c781270 */
[C---:B------:R-:W-:Y:S01]  /*18540*/  LEA R8, P6, R3.reuse, R2, 0x1 ;  /* 0x0000000203087211 */ /* 0x040fe200078c08ff */
[----:B------:R-:W3:Y:S01]  /*18550*/  LDL.LU R16, [R1+0x418] ;  /* 0x0004180001107983 */ /* 0x000ee20000300800 */
[----:B------:R-:W-:Y:S01]  /*18560*/  IMAD R11, R74, 0x2, R3 ;  /* 0x000000024a0b7824 */ /* 0x000fe200078e0203 */
[----:B------:R-:W-:Y:S01]  /*18570*/  PRMT R12, R26, 0x7632, R12 ;  /* 0x000076321a0c7816 */ /* 0x000fe2000000000c */
[----:B------:R-:W4:Y:S01]  /*18580*/  LDCU UR4, c[0x0][0x39c] ;  /* 0x00007380ff0477ac */ /* 0x000f220008000800 */
[----:B------:R-:W-:Y:S02]  /*18590*/  LEA.HI.X.SX32 R9, R3, R0, 0x1, P6 ;  /* 0x0000000003097211 */ /* 0x000fe400030f0eff */
[----:B------:R-:W-:-:S03]  /*185a0*/  LEA R4, P6, R11, R2, 0x1 ;  /* 0x000000020b047211 */ /* 0x000fc600078c08ff */
[----:B------:R1:W-:Y:S01]  /*185b0*/  @P1 STG.E.U16 desc[UR20][R8.64], R26 ;  /* 0x0000001a08001986 */ /* 0x0003e2000c101514 */
[----:B0-----:R-:W-:Y:S01]  /*185c0*/  ISETP.LT.AND P1, PT, R15, UR5, !P0 ;  /* 0x000000050f007c0c */ /* 0x001fe2000c721270 */
[C---:B------:R-:W-:Y:S01]  /*185d0*/  IMAD R3, R74.reuse, 0x2, R11 ;  /* 0x000000024a037824 */ /* 0x040fe200078e020b */
[----:B-----5:R-:W-:Y:S01]  /*185e0*/  LEA.HI.X.SX32 R5, R11, R0, 0x1, P6 ;  /* 0x000000000b057211 */ /* 0x020fe200030f0eff */
[----:B------:R-:W5:Y:S01]  /*185f0*/  LDL.LU R15, [R1+0x414] ;  /* 0x00041400010f7983 */ /* 0x000f620000300800 */
[----:B------:R-:W3:Y:S03]  /*18600*/  LDCU UR5, c[0x0][0x39c] ;  /* 0x00007380ff0577ac */ /* 0x000ee60008000800 */
[----:B------:R0:W-:Y:S01]  /*18610*/  @P3 STG.E.U16 desc[UR20][R4.64], R12 ;  /* 0x0000000c04003986 */ /* 0x0001e2000c101514 */
[----:B------:R-:W-:Y:S01]  /*18620*/  LEA R10, P6, R3, R2, 0x1 ;  /* 0x00000002030a7211 */ /* 0x000fe200078c08ff */
[----:B------:R-:W-:-:S03]  /*18630*/  IMAD R7, R74, 0x2, R3 ;  /* 0x000000024a077824 */ /* 0x000fc600078e0203 */
[----:B------:R-:W-:Y:S01]  /*18640*/  LEA.HI.X.SX32 R11, R3, R0, 0x1, P6 ;  /* 0x00000000030b7211 */ /* 0x000fe200030f0eff */
[----:B------:R-:W-:Y:S01]  /*18650*/  IMAD R3, R74, 0x2, R7 ;  /* 0x000000024a037824 */ /* 0x000fe200078e0207 */
[----:B------:R-:W-:-:S04]  /*18660*/  LEA R6, P6, R7, R2, 0x1 ;  /* 0x0000000207067211 */ /* 0x000fc800078c08ff */
[----:B------:R-:W-:Y:S02]  /*18670*/  LEA.HI.X.SX32 R7, R7, R0, 0x1, P6 ;  /* 0x0000000007077211 */ /* 0x000fe400030f0eff */
[----:B-1----:R-:W-:Y:S02]  /*18680*/  LEA R8, P6, R3, R2, 0x1 ;  /* 0x0000000203087211 */ /* 0x002fe400078c08ff */
[----:B0-----:R-:W-:Y:S02]  /*18690*/  PRMT R5, R27, 0x7632, R5 ;  /* 0x000076321b057816 */ /* 0x001fe40000000005 */
[----:B------:R-:W-:Y:S01]  /*186a0*/  LEA.HI.X.SX32 R9, R3, R0, 0x1, P6 ;  /* 0x0000000003097211 */ /* 0x000fe200030f0eff */
[----:B------:R0:W-:Y:S04]  /*186b0*/  @P5 STG.E.U16 desc[UR20][R10.64], R27 ;  /* 0x0000001b0a005986 */ /* 0x0001e8000c101514 */
[----:B------:R1:W-:Y:S04]  /*186c0*/  @P4 STG.E.U16 desc[UR20][R6.64], R5 ;  /* 0x0000000506004986 */ /* 0x0003e8000c101514 */
[----:B------:R-:W-:Y:S01]  /*186d0*/  @P1 STG.E.U16 desc[UR20][R8.64], R28 ;  /* 0x0000001c08001986 */ /* 0x000fe2000c101514 */
[----:B--2---:R-:W-:Y:S01]  /*186e0*/  ISETP.LT.AND P3, PT, R14, UR6, !P0 ;  /* 0x000000060e007c0c */ /* 0x004fe2000c761270 */
[----:B------:R-:W2:Y:S02]  /*186f0*/  LDCU UR6, c[0x0][0x39c] ;  /* 0x00007380ff0677ac */ /* 0x000ea40008000800 */
[----:B------:R-:W5:Y:S04]  /*18700*/  LDL.LU R14, [R1+0x410] ;  /* 0x00041000010e7983 */ /* 0x000f680000300800 */
[----:B------:R-:W5:Y:S01]  /*18710*/  LDL.LU R13, [R1+0x38c] ;  /* 0x00038c00010d7983 */ /* 0x000f620000300800 */
[----:B----4-:R-:W-:Y:S01]  /*18720*/  ISETP.LT.AND P5, PT, R18, UR4, !P0 ;  /* 0x0000000412007c0c */ /* 0x010fe2000c7a1270 */
[----:B------:R-:W5:Y:S02]  /*18730*/  LDCU UR4, c[0x0][0x39c] ;  /* 0x00007380ff0477ac */ /* 0x000f640008000800 */
[----:B------:R-:W4:Y:S01]  /*18740*/  LDL.LU R18, [R1+0x40c] ;  /* 0x00040c0001127983 */ /* 0x000f220000300800 */
[----:B---3--:R-:W-:Y:S01]  /*18750*/  ISETP.LT.AND P4, PT, R17, UR5, !P0 ;  /* 0x0000000511007c0c */ /* 0x008fe2000c781270 */
[----:B------:R-:W-:-:S02]  /*18760*/  IMAD R3, R74, 0x2, R3 ;  /* 0x000000024a037824 */ /* 0x000fc400078e0203 */
[----:B------:R-:W3:Y:S01]  /*18770*/  LDL.LU R17, [R1+0x408] ;  /* 0x0004080001117983 */ /* 0x000ee20000300800 */
[----:B------:R-:W5:Y:S01]  /*18780*/  LDCU UR5, c[0x0][0x39c] ;  /* 0x00007380ff0577ac */ /* 0x000f620008000800 */
[----:B--2---:R-:W-:Y:S01]  /*18790*/  ISETP.LT.AND P1, PT, R16, UR6, !P0 ;  /* 0x0000000610007c0c */ /* 0x004fe2000c721270 */
[----:B0-----:R-:W-:Y:S01]  /*187a0*/  IMAD R11, R74, 0x2, R3 ;  /* 0x000000024a0b7824 */ /* 0x001fe200078e0203 */
[----:B------:R-:W2:Y:S01]  /*187b0*/  LDL.LU R16, [R1+0x404] ;  /* 0x0004040001107983 */ /* 0x000ea20000300800 */
[C---:B------:R-:W-:Y:S01]  /*187c0*/  LEA R4, P6, R3.reuse, R2, 0x1 ;  /* 0x0000000203047211 */ /* 0x040fe200078c08ff */
[----:B------:R-:W0:Y:S01]  /*187d0*/  LDCU UR6, c[0x0][0x39c] ;  /* 0x00007380ff0677ac */ /* 0x000e220008000800 */
[----:B-1----:R-:W-:Y:S02]  /*187e0*/  PRMT R7, R28, 0x7632, R7 ;  /* 0x000076321c077816 */ /* 0x002fe40000000007 */
[----:B------:R-:W-:Y:S02]  /*187f0*/  LEA.HI.X.SX32 R5, R3, R0, 0x1, P6 ;  /* 0x0000000003057211 */ /* 0x000fe400030f0eff */
[----:B------:R-:W-:-:S03]  /*18800*/  LEA R6, P6, R11, R2, 0x1 ;  /* 0x000000020b067211 */ /* 0x000fc600078c08ff */
[----:B------:R1:W-:Y:S01]  /*18810*/  @P3 STG.E.U16 desc[UR20][R4.64], R7 ;  /* 0x0000000704003986 */ /* 0x0003e2000c101514 */
[----:B-----5:R-:W-:Y:S01]  /*18820*/  ISETP.LT.AND P3, PT, R15, UR4, !P0 ;  /* 0x000000040f007c0c */ /* 0x020fe2000c761270 */
[----:B------:R-:W-:Y:S01]  /*18830*/  IMAD R3, R74, 0x2, R11 ;  /* 0x000000024a037824 */ /* 0x000fe200078e020b */
[----:B------:R-:W4:Y:S01]  /*18840*/  LDCU UR4, c[0x0][0x39c] ;  /* 0x00007380ff0477ac */ /* 0x000f220008000800 */
[----:B------:R-:W5:Y:S01]  /*18850*/  LDL.LU R15, [R1+0x388] ;  /* 0x00038800010f7983 */ /* 0x000f620000300800 */
[----:B-1----:R-:W-:Y:S02]  /*18860*/  LEA.HI.X.SX32 R7, R11, R0, 0x1, P6 ;  /* 0x000000000b077211 */ /* 0x002fe400030f0eff */
[----:B------:R-:W-:-:S03]  /*18870*/  LEA R8, P6, R3, R2, 0x1 ;  /* 0x0000000203087211 */ /* 0x000fc600078c08ff */
[----:B------:R-:W-:Y:S01]  /*18880*/  @P5 STG.E.U16 desc[UR20][R6.64], R29 ;  /* 0x0000001d06005986 */ /* 0x000fe2000c101514 */
[----:B------:R-:W-:Y:S01]  /*18890*/  PRMT R5, R29, 0x7632, R5 ;  /* 0x000076321d057816 */ /* 0x000fe20000000005 */
[----:B------:R-:W-:Y:S01]  /*188a0*/  IMAD R11, R74, 0x2, R3 ;  /* 0x000000024a0b7824 */ /* 0x000fe200078e0203 */
[----:B------:R-:W-:-:S03]  /*188b0*/  LEA.HI.X.SX32 R9, R3, R0, 0x1, P6 ;  /* 0x0000000003097211 */ /* 0x000fc600030f0eff */
[----:B------:R-:W-:Y:S01]  /*188c0*/  IMAD R3, R74, 0x2, R11 ;  /* 0x000000024a037824 */ /* 0x000fe200078e020b */
[C---:B------:R-:W-:Y:S01]  /*188d0*/  LEA R10, P6, R11.reuse, R2, 0x1 ;  /* 0x000000020b0a7211 */ /* 0x040fe200078c08ff */
[----:B------:R1:W-:Y:S03]  /*188e0*/  @P4 STG.E.U16 desc[UR20][R8.64], R5 ;  /* 0x0000000508004986 */ /* 0x0003e6000c101514 */
[----:B------:R-:W-:Y:S02]  /*188f0*/  LEA.HI.X.SX32 R11, R11, R0, 0x1, P6 ;  /* 0x000000000b0b7211 */ /* 0x000fe400030f0eff */
[----:B------:R-:W-:-:S04]  /*18900*/  LEA R4, P6, R3, R2, 0x1 ;  /* 0x0000000203047211 */ /* 0x000fc800078c08ff */
[----:B-1----:R-:W-:Y:S02]  /*18910*/  LEA.HI.X.SX32 R5, R3, R0, 0x1, P6 ;  /* 0x0000000003057211 */ /* 0x002fe400030f0eff */
[----:B------:R-:W-:Y:S01]  /*18920*/  PRMT R9, R30, 0x7632, R9 ;  /* 0x000076321e097816 */ /* 0x000fe20000000009 */
[----:B------:R-:W-:Y:S04]  /*18930*/  @P1 STG.E.U16 desc[UR20][R10.64], R30 ;  /* 0x0000001e0a001986 */ /* 0x000fe8000c101514 */
[----:B------:R1:W-:Y:S01]  /*18940*/  @P3 STG.E.U16 desc[UR20][R4.64], R9 ;  /* 0x0000000904003986 */ /* 0x0003e2000c101514 */
[----:B------:R-:W-:Y:S01]  /*18950*/  ISETP.LT.AND P5, PT, R14, UR5, !P0 ;  /* 0x000000050e007c0c */ /* 0x000fe2000c7a1270 */
[----:B------:R-:W3:Y:S02]  /*18960*/  LDCU UR5, c[0x0][0x39c] ;  /* 0x00007380ff0577ac */ /* 0x000ee40008000800 */
[----:B------:R-:W5:Y:S01]  /*18970*/  LDL.LU R14, [R1+0x400] ;  /* 0x00040000010e7983 */ /* 0x000f620000300800 */
[----:B0-----:R-:W-:Y:S01]  /*18980*/  ISETP.LT.AND P4, PT, R13, UR6, !P0 ;  /* 0x000000060d007c0c */ /* 0x001fe2000c781270 */
[----:B------:R-:W2:Y:S01]  /*18990*/  LDCU UR6, c[0x0][0x39c] ;  /* 0x00007380ff0677ac */ /* 0x000ea20008000800 */
[----:B------:R-:W-:-:S05]  /*189a0*/  IMAD R13, R74, 0x2, R3 ;  /* 0x000000024a0d7824 */ /* 0x000fca00078e0203 */
[----:B------:R-:W-:-:S04]  /*189b0*/  LEA R6, P6, R13, R2, 0x1 ;  /* 0x000000020d067211 */ /* 0x000fc800078c08ff */
[----:B------:R-:W-:Y:S02]  /*189c0*/  LEA.HI.X.SX32 R7, R13, R0, 0x1, P6 ;  /* 0x000000000d077211 */ /* 0x000fe400030f0eff */
[----:B----4-:R-:W-:Y:S01]  /*189d0*/  ISETP.LT.AND P1, PT, R18, UR4, !P0 ;  /* 0x0000000412007c0c */ /* 0x010fe2000c721270 */
[----:B------:R-:W5:Y:S01]  /*189e0*/  LDCU UR4, c[0x0][0x39c] ;  /* 0x00007380ff0477ac */ /* 0x000f620008000800 */
[----:B------:R-:W4:Y:S01]  /*189f0*/  LDL.LU R18, [R1+0x3fc] ;  /* 0x0003fc0001127983 */ /* 0x000f220000300800 */
[----:B---3--:R-:W-:Y:S01]  /*18a00*/  ISETP.LT.AND P3, PT, R17, UR5, !P0 ;  /* 0x0000000511007c0c */ /* 0x008fe2000c761270 */
[----:B------:R-:W-:Y:S01]  /*18a10*/  IMAD R13, R74, 0x2, R13 ;  /* 0x000000024a0d7824 */ /* 0x000fe200078e020d */
[----:B------:R-:W0:Y:S01]  /*18a20*/  LDCU UR5, c[0x0][0x39c] ;  /* 0x00007380ff0577ac */ /* 0x000e220008000800 */
[----:B------:R-:W-:Y:S04]  /*18a30*/  @P5 STG.E.U16 desc[UR20][R6.64], R31 ;  /* 0x0000001f06005986 */ /* 0x000fe8000c101514 */
[----:B------:R-:W3:Y:S01]  /*18a40*/  LDL.LU R17, [R1+0x3f8] ;  /* 0x0003f80001117983 */ /* 0x000ee20000300800 */
[----:B--2---:R-:W-:Y:S01]  /*18a50*/  ISETP.LT.AND P5, PT, R16, UR6, !P0 ;  /* 0x0000000610007c0c */ /* 0x004fe2000c7a1270 */
[----:B------:R-:W-:Y:S01]  /*18a60*/  IMAD R3, R74, 0x2, R13 ;  /* 0x000000024a037824 */ /* 0x000fe200078e020d */
[----:B------:R-:W-:Y:S01]  /*18a70*/  LEA R8, P6, R13, R2, 0x1 ;  /* 0x000000020d087211 */ /* 0x000fe200078c08ff */
[----:B------:R-:W2:Y:S01]  /*18a80*/  LDL.LU R16, [R1+0x384] ;  /* 0x0003840001107983 */ /* 0x000ea20000300800 */
[----:B-1----:R-:W-:Y:S01]  /*18a90*/  PRMT R5, R31, 0x7632, R5 ;  /* 0x000076321f057816 */ /* 0x002fe20000000005 */
[----:B------:R-:W4:Y:S01]  /*18aa0*/  LDCU UR6, c[0x0][0x39c] ;  /* 0x00007380ff0677ac */ /* 0x000f220008000800 */
[----:B------:R-:W-:-:S02]  /*18ab0*/  LEA.HI.X.SX32 R9, R13, R0, 0x1, P6 ;  /* 0x000000000d097211 */ /* 0x000fc400030f0eff */
[----:B------:R-:W-:-:S03]  /*18ac0*/  LEA R4, P6, R3, R2, 0x1 ;  /* 0x0000000203047211 */ /* 0x000fc600078c08ff */
[----:B------:R1:W-:Y:S01]  /*18ad0*/  @P4 STG.E.U16 desc[UR20][R8.64], R5 ;  /* 0x0000000508004986 */ /* 0x0003e2000c101514 */
[----:B-----5:R-:W-:Y:S01]  /*18ae0*/  ISETP.LT.AND P4, PT, R15, UR4, !P0 ;  /* 0x000000040f007c0c */ /* 0x020fe2000c781270 */
[----:B------:R-:W-:Y:S02]  /*18af0*/  IMAD R11, R74, 0x2, R3 ;  /* 0x000000024a0b7824 */ /* 0x000fe400078e0203 */
[----:B------:R-:W5:Y:S01]  /*18b00*/  LDL.LU R15, [R1+0x3f4] ;  /* 0x0003f400010f7983 */ /* 0x000f620000300800 */
[----:B------:R-:W-:Y:S01]  /*18b10*/  PRMT R12, R60, 0x7632, R12 ;  /* 0x000076323c0c7816 */ /* 0x000fe2000000000c */
[----:B------:R-:W3:Y:S01]  /*18b20*/  LDCU UR4, c[0x0][0x39c] ;  /* 0x00007380ff0477ac */ /* 0x000ee20008000800 */
[----:B-1----:R-:W-:Y:S02]  /*18b30*/  LEA.HI.X.SX32 R5, R3, R0, 0x1, P6 ;  /* 0x0000000003057211 */ /* 0x002fe400030f0eff */
[----:B------:R-:W-:-:S03]  /*18b40*/  LEA R6, P6, R11, R2, 0x1 ;  /* 0x000000020b067211 */ /* 0x000fc600078c08ff */
[----:B------:R-:W-:Y:S01]  /*18b50*/  @P1 STG.E.U16 desc[UR20][R4.64], R60 ;  /* 0x0000003c04001986 */ /* 0x000fe2000c101514 */
[----:B------:R-:W-:Y:S01]  /*18b60*/  LEA.HI.X.SX32 R7, R11, R0, 0x1, P6 ;  /* 0x000000000b077211 */ /* 0x000fe200030f0eff */
[----:B------:R-:W-:-:S04]  /*18b70*/  IMAD R3, R74, 0x2, R11 ;  /* 0x000000024a037824 */ /* 0x000fc800078e020b */
[----:B------:R1:W-:Y:S01]  /*18b80*/  @P3 STG.E.U16 desc[UR20][R6.64], R12 ;  /* 0x0000000c06003986 */ /* 0x0003e2000c101514 */
[----:B------:R-:W-:Y:S01]  /*18b90*/  LEA R10, P6, R3, R2, 0x1 ;  /* 0x00000002030a7211 */ /* 0x000fe200078c08ff */
[----:B------:R-:W-:-:S03]  /*18ba0*/  IMAD R9, R74, 0x2, R3 ;  /* 0x000000024a097824 */ /* 0x000fc600078e0203 */
[----:B------:R-:W-:Y:S02]  /*18bb0*/  LEA.HI.X.SX32 R11, R3, R0, 0x1, P6 ;  /* 0x00000000030b7211 */ /* 0x000fe400030f0eff */
[----:B------:R-:W-:Y:S01]  /*18bc0*/  LEA R8, P6, R9, R2, 0x1 ;  /* 0x0000000209087211 */ /* 0x000fe200078c08ff */
[----:B------:R-:W-:-:S03]  /*18bd0*/  IMAD R3, R74, 0x2, R9 ;  /* 0x000000024a037824 */ /* 0x000fc600078e0209 */
[----:B------:R-:W-:Y:S02]  /*18be0*/  LEA.HI.X.SX32 R9, R9, R0, 0x1, P6 ;  /* 0x0000000009097211 */ /* 0x000fe400030f0eff */
[----:B-1----:R-:W-:Y:S01]  /*18bf0*/  PRMT R7, R61, 0x7632, R7 ;  /* 0x000076323d077816 */ /* 0x002fe20000000007 */
[----:B------:R1:W-:Y:S04]  /*18c00*/  @P5 STG.E.U16 desc[UR20][R10.64], R61 ;  /* 0x0000003d0a005986 */ /* 0x0003e8000c101514 */
[----:B------:R0:W-:Y:S02]  /*18c10*/  @P4 STG.E.U16 desc[UR20][R8.64], R7 ;  /* 0x0000000708004986 */ /* 0x0001e4000c101514 */
[----:B0-----:R-:W-:Y:S01]  /*18c20*/  ISETP.LT.AND P1, PT, R14, UR5, !P0 ;  /* 0x000000050e007c0c */ /* 0x001fe2000c721270 */
[----:B------:R-:W2:Y:S01]  /*18c30*/  LDCU UR5, c[0x0][0x39c] ;  /* 0x00007380ff0577ac */ /* 0x000ea20008000800 */
[----:B------:R-:W5:Y:S04]  /*18c40*/  LDL.LU R14, [R1+0x3f0] ;  /* 0x0003f000010e7983 */ /* 0x000f680000300800 */
[----:B------:R-:W5:Y:S04]  /*18c50*/  LDL.LU R13, [R1+0x3ec] ;  /* 0x0003ec00010d7983 */ /* 0x000f680000300800 */
[----:B------:R-:W5:Y:S04]  /*18c60*/  LDL.LU R12, [R1+0x380] ;  /* 0x00038000010c7983 */ /* 0x000f680000300800 */
[----:B------:R-:W5:Y:S01]  /*18c70*/  LDL.LU R20, [R1+0x3e8] ;  /* 0x0003e80001147983 */ /* 0x000f620000300800 */
[----:B----4-:R-:W-:Y:S01]  /*18c80*/  ISETP.LT.AND P3, PT, R18, UR6, !P0 ;  /* 0x0000000612007c0c */ /* 0x010fe2000c761270 */
[----:B------:R-:W5:Y:S02]  /*18c90*/  LDCU UR6, c[0x0][0x39c] ;  /* 0x00007380ff0677ac */ /* 0x000f640008000800 */
[----:B------:R-:W4:Y:S01]  /*18ca0*/  LDL.LU R18, [R1+0x3e4] ;  /* 0x0003e40001127983 */ /* 0x000f220000300800 */
[----:B--2---:R-:W-:Y:S01]  /*18cb0*/  ISETP.LT.AND P4, PT, R16, UR5, !P0 ;  /* 0x0000000510007c0c */ /* 0x004fe2000c781270 */
[----:B------:R-:W0:Y:S02]  /*18cc0*/  LDCU UR5, c[0x0][0x39c] ;  /* 0x00007380ff0577ac */ /* 0x000e240008000800 */
[----:B------:R-:W2:Y:S01]  /*18cd0*/  LDL.LU R16, [R1+0x3e0] ;  /* 0x0003e00001107983 */ /* 0x000ea20000300800 */
[----:B------:R-:W-:-:S04]  /*18ce0*/  LEA R4, P6, R3, R2, 0x1 ;  /* 0x0000000203047211 */ /* 0x000fc800078c08ff */
[----:B------:R-:W-:Y:S01]  /*18cf0*/  LEA.HI.X.SX32 R5, R3, R0, 0x1, P6 ;  /* 0x0000000003057211 */ /* 0x000fe200030f0eff */
[----:B------:R-:W-:-:S04]  /*18d00*/  IMAD R3, R74, 0x2, R3 ;  /* 0x000000024a037824 */ /* 0x000fc800078e0203 */
[C---:B-1----:R-:W-:Y:S01]  /*18d10*/  IMAD R11, R74.reuse, 0x2, R3 ;  /* 0x000000024a0b7824 */ /* 0x042fe200078e0203 */
[----:B------:R-:W-:Y:S02]  /*18d20*/  LEA R6, P6, R3, R2, 0x1 ;  /* 0x0000000203067211 */ /* 0x000fe400078c08ff */
[----:B---3--:R-:W-:Y:S01]  /*18d30*/  ISETP.LT.AND P5, PT, R17, UR4, !P0 ;  /* 0x0000000411007c0c */ /* 0x008fe2000c7a1270 */
[----:B------:R1:W-:Y:S01]  /*18d40*/  @P1 STG.E.U16 desc[UR20][R4.64], R62 ;  /* 0x0000003e04001986 */ /* 0x0003e2000c101514 */
[----:B------:R-:W-:Y:S01]  /*18d50*/  LEA.HI.X.SX32 R7, R3, R0, 0x1, P6 ;  /* 0x0000000003077211 */ /* 0x000fe200030f0eff */
[C---:B------:R-:W-:Y:S01]  /*18d60*/  IMAD R3, R74.reuse, 0x2, R11 ;  /* 0x000000024a037824 */ /* 0x040fe200078e020b */
[----:B------:R-:W-:Y:S01]  /*18d70*/  LEA R8, P6, R11, R2, 0x1 ;  /* 0x000000020b087211 */ /* 0x000fe200078c08ff */
[----:B------:R-:W3:Y:S01]  /*18d80*/  LDCU UR4, c[0x0][0x39c] ;  /* 0x00007380ff0477ac */ /* 0x000ee20008000800 */
[----:B-----5:R-:W-:Y:S02]  /*18d90*/  ISETP.LT.AND P1, PT, R15, UR6, !P0 ;  /* 0x000000060f007c0c */ /* 0x020fe4000c721270 */
[----:B------:R-:W-:Y:S01]  /*18da0*/  LEA.HI.X.SX32 R9, R11, R0, 0x1, P6 ;  /* 0x000000000b097211 */ /* 0x000fe200030f0eff */
[----:B------:R-:W5:Y:S01]  /*18db0*/  LDCU UR6, c[0x0][0x39c] ;  /* 0x00007380ff0677ac */ /* 0x000f620008000800 */
[----:B------:R-:W-:Y:S01]  /*18dc0*/  IMAD R11, R74, 0x2, R3 ;  /* 0x000000024a0b7824 */ /* 0x000fe200078e0203 */
[----:B-1----:R-:W-:-:S02]  /*18dd0*/  PRMT R5, R62, 0x7632, R5 ;  /* 0x000076323e057816 */ /* 0x002fc40000000005 */
[----:B------:R-:W-:-:S03]  /*18de0*/  LEA R4, P6, R3, R2, 0x1 ;  /* 0x0000000203047211 */ /* 0x000fc600078c08ff */
[----:B------:R1:W-:Y:S04]  /*18df0*/  @P3 STG.E.U16 desc[UR20][R6.64], R5 ;  /* 0x0000000506003986 */ /* 0x0003e8000c101514 */
[----:B------:R-:W-:Y:S01]  /*18e00*/  @P5 STG.E.U16 desc[UR20][R8.64], R63 ;  /* 0x0000003f08005986 */ /* 0x000fe2000c101514 */
[----:B-1----:R-:W-:Y:S01]  /*18e10*/  LEA.HI.X.SX32 R5, R3, R0, 0x1, P6 ;  /* 0x0000000003057211 */ /* 0x002fe200030f0eff */
[----:B------:R-:W-:Y:S01]  /*18e20*/  IMAD R3, R74, 0x2, R11 ;  /* 0x000000024a037824 */ /* 0x000fe200078e020b */
[----:B------:R-:W-:Y:S02]  /*18e30*/  LEA R10, P6, R11, R2, 0x1 ;  /* 0x000000020b0a7211 */ /* 0x000fe400078c08ff */
[----:B------:R-:W-:Y:S02]  /*18e40*/  PRMT R7, R63, 0x7632, R7 ;  /* 0x000076323f077816 */ /* 0x000fe40000000007 */
[----:B------:R-:W-:-:S02]  /*18e50*/  LEA.HI.X.SX32 R11, R11, R0, 0x1, P6 ;  /* 0x000000000b0b7211 */ /* 0x000fc400030f0eff */
[C---:B------:R-:W-:Y:S01]  /*18e60*/  LEA R6, P6, R3.reuse, R2, 0x1 ;  /* 0x0000000203067211 */ /* 0x040fe200078c08ff */
[----:B------:R1:W-:Y:S04]  /*18e70*/  @P4 STG.E.U16 desc[UR20][R4.64], R7 ;  /* 0x0000000704004986 */ /* 0x0003e8000c101514 */
[----:B------:R0:W-:Y:S01]  /*18e80*/  @P1 STG.E.U16 desc[UR20][R10.64], R64 ;  /* 0x000000400a001986 */ /* 0x0001e2000c101514 */
[----:B-1----:R-:W-:Y:S02]  /*18e90*/  LEA.HI.X.SX32 R7, R3, R0, 0x1, P6 ;  /* 0x0000000003077211 */ /* 0x002fe400030f0eff */
[----:B------:R-:W-:Y:S02]  /*18ea0*/  PRMT R5, R64, 0x7632, R5 ;  /* 0x0000763240057816 */ /* 0x000fe40000000005 */
[----:B0-----:R-:W-:Y:S01]  /*18eb0*/  ISETP.LT.AND P5, PT, R13, UR5, !P0 ;  /* 0x000000050d007c0c */ /* 0x001fe2000c7a1270 */
[----:B------:R-:W-:Y:S01]  /*18ec0*/  IMAD R13, R74, 0x2, R3 ;  /* 0x000000024a0d7824 */ /* 0x000fe200078e0203 */
[----:B---3--:R-:W-:Y:S01]  /*18ed0*/  ISETP.LT.AND P3, PT, R14, UR4, !P0 ;  /* 0x000000040e007c0c */ /* 0x008fe2000c761270 */
[----:B------:R-:W0:Y:S02]  /*18ee0*/  LDCU UR4, c[0x0][0x39c] ;  /* 0x00007380ff0477ac */ /* 0x000e240008000800 */
[----:B------:R-:W-:Y:S01]  /*18ef0*/  IMAD R15, R74, 0x2, R13 ;  /* 0x000000024a0f7824 */ /* 0x000fe200078e020d */
[----:B-----5:R-:W-:Y:S01]  /*18f00*/  ISETP.LT.AND P4, PT, R12, UR6, !P0 ;  /* 0x000000060c007c0c */ /* 0x020fe2000c781270 */
[----:B------:R-:W4:Y:S02]  /*18f10*/  LDCU UR5, c[0x0][0x39c] ;  /* 0x00007380ff0577ac */ /* 0x000f240008000800 */
[C---:B------:R-:W-:Y:S01]  /*18f20*/  IMAD R17, R74.reuse, 0x2, R15 ;  /* 0x000000024a117824 */ /* 0x040fe200078e020f */
[----:B------:R-:W2:Y:S03]  /*18f30*/  LDCU UR6, c[0x0][0x39c] ;  /* 0x00007380ff0677ac */ /* 0x000ea60008000800 */
[----:B------:R-:W-:Y:S01]  /*18f40*/  IMAD R3, R74, 0x2, R17 ;  /* 0x000000024a037824 */ /* 0x000fe200078e0211 */
[----:B------:R-:W-:-:S03]  /*18f50*/  LEA R4, P1, R13, R2, 0x1 ;  /* 0x000000020d047211 */ /* 0x000fc600078208ff */
[C---:B------:R-:W-:Y:S01]  /*18f60*/  IMAD R19, R74.reuse, 0x2, R3 ;  /* 0x000000024a137824 */ /* 0x040fe200078e0203 */
[----:B------:R1:W-:Y:S01]  /*18f70*/  @P3 STG.E.U16 desc[UR20][R6.64], R5 ;  /* 0x0000000506003986 */ /* 0x0003e2000c101514 */
[-C--:B------:R-:W-:Y:S02]  /*18f80*/  LEA R10, P6, R17, R2.reuse, 0x1 ;  /* 0x00000002110a7211 */ /* 0x080fe400078c08ff */
[----:B------:R-:W-:Y:S01]  /*18f90*/  IMAD R21, R74, 0x2, R19 ;  /* 0x000000024a157824 */ /* 0x000fe200078e0213 */
[----:B------:R-:W-:Y:S02]  /*18fa0*/  LEA R8, P3, R15, R2, 0x1 ;  /* 0x000000020f087211 */ /* 0x000fe400078608ff */
[-C--:B------:R-:W-:Y:S02]  /*18fb0*/  LEA.HI.X.SX32 R11, R17, R0.reuse, 0x1, P6 ;  /* 0x00000000110b7211 */ /* 0x080fe400030f0eff */
[-C--:B------:R-:W-:Y:S02]  /*18fc0*/  LEA.HI.X.SX32 R9, R15, R0.reuse, 0x1, P3 ;  /* 0x000000000f097211 */ /* 0x080fe400018f0eff */
[----:B-1----:R-:W-:-:S02]  /*18fd0*/  LEA.HI.X.SX32 R5, R13, R0, 0x1, P1 ;  /* 0x000000000d057211 */ /* 0x002fc400008f0eff */
[-C--:B------:R-:W-:Y:S02]  /*18fe0*/  LEA R12, P1, R3, R2.reuse, 0x1 ;  /* 0x00000002030c7211 */ /* 0x080fe400078208ff */
[----:B------:R-:W-:Y:S02]  /*18ff0*/  LEA R14, P6, R21, R2, 0x1 ;  /* 0x00000002150e7211 */ /* 0x000fe400078c08ff */
[----:B0-----:R-:W-:Y:S02]  /*19000*/  ISETP.LT.AND P3, PT, R20, UR4, !P0 ;  /* 0x0000000414007c0c */ /* 0x001fe4000c761270 */
[----:B------:R-:W-:Y:S02]  /*19010*/  LEA.HI.X.SX32 R13, R3, R0, 0x1, P1 ;  /* 0x00000000030d7211 */ /* 0x000fe400008f0eff */
[----:B----4-:R-:W-:Y:S02]  /*19020*/  ISETP.LT.AND P1, PT, R18, UR5, !P0 ;  /* 0x0000000512007c0c */ /* 0x010fe4000c721270 */
[----:B--2---:R-:W-:-:S02]  /*19030*/  ISETP.LT.AND P0, PT, R16, UR6, !P0 ;  /* 0x0000000610007c0c */ /* 0x004fc4000c701270 */
[----:B------:R-:W-:Y:S02]  /*19040*/  LEA.HI.X.SX32 R15, R21, R0, 0x1, P6 ;  /* 0x00000000150f7211 */ /* 0x000fe400030f0eff */
[----:B------:R-:W-:Y:S02]  /*19050*/  LEA R2, P6, R19, R2, 0x1 ;  /* 0x0000000213027211 */ /* 0x000fe400078c08ff */
[----:B------:R-:W-:Y:S02]  /*19060*/  PRMT R6, R65, 0x7632, R6 ;  /* 0x0000763241067816 */ /* 0x000fe40000000006 */
[----:B------:R-:W-:Y:S02]  /*19070*/  LEA.HI.X.SX32 R3, R19, R0, 0x1, P6 ;  /* 0x0000000013037211 */ /* 0x000fe400030f0eff */
[----:B------:R-:W-:Y:S01]  /*19080*/  PRMT R0, R66, 0x7632, R0 ;  /* 0x0000763242007816 */ /* 0x000fe20000000000 */
[----:B------:R0:W-:Y:S01]  /*19090*/  @P5 STG.E.U16 desc[UR20][R4.64], R65 ;  /* 0x0000004104005986 */ /* 0x0001e2000c101514 */
[----:B------:R-:W-:-:S03]  /*190a0*/  PRMT R7, R67, 0x7632, R7 ;  /* 0x0000763243077816 */ /* 0x000fc60000000007 */
[----:B------:R0:W-:Y:S04]  /*190b0*/  @P4 STG.E.U16 desc[UR20][R8.64], R6 ;  /* 0x0000000608004986 */ /* 0x0001e8000c101514 */
[----:B------:R0:W-:Y:S04]  /*190c0*/  @P3 STG.E.U16 desc[UR20][R10.64], R66 ;  /* 0x000000420a003986 */ /* 0x0001e8000c101514 */
[----:B------:R0:W-:Y:S04]  /*190d0*/  @P1 STG.E.U16 desc[UR20][R12.64], R0 ;  /* 0x000000000c001986 */ /* 0x0001e8000c101514 */
[----:B------:R0:W-:Y:S04]  /*190e0*/  @P0 STG.E.U16 desc[UR20][R2.64], R67 ;  /* 0x0000004302000986 */ /* 0x0001e8000c101514 */
[----:B------:R0:W-:Y:S01]  /*190f0*/  @P2 STG.E.U16 desc[UR20][R14.64], R7 ;  /* 0x000000070e002986 */ /* 0x0001e2000c101514 */
[----:B------:R-:W-:Y:S06]  /*19100*/  BAR.SYNC.DEFER_BLOCKING 0x0 ;  /* 0x0000000000007b1d */ /* 0x000fec0000010000 */
[----:B------:R-:W-:Y:S05]  /*19110*/  BRA.U UP0, `(.L_x_13) ;  /* 0x0000000100a07547 */ /* 0x000fea000b800000 */
[----:B------:R-:W1:Y:S01]  /*19120*/  S2UR UR5, SR_CgaCtaId ;  /* 0x00000000000579c3 */ /* 0x000e620000008800 */
[----:B------:R-:W-:Y:S01]  /*19130*/  NOP ;  /* 0x0000000000007918 */ /* 0x000fe20000000000 */
[----:B------:R-:W-:Y:S01]  /*19140*/  UMOV UR4, 0x50 ;  /* 0x0000005000047882 */ /* 0x000fe20000000000 */
[----:B0-----:R-:W-:Y:S02]  /*19150*/  IMAD.U32 R0, RZ, RZ, UR8 ;  /* 0x00000008ff007e24 */ /* 0x001fe4000f8e00ff */
[----:B------:R-:W-:Y:S02]  /*19160*/  IMAD.MOV.U32 R3, RZ, RZ, 0xff ;  /* 0x000000ffff037424 */ /* 0x000fe400078e00ff */
[----:B------:R-:W-:Y:S01]  /*19170*/  IMAD.MOV.U32 R7, RZ, RZ, 0x1 ;  /* 0x00000001ff077424 */ /* 0x000fe200078e00ff */
[----:B------:R-:W-:-:S04]  /*19180*/  LOP3.LUT R0, R0, 0xffff, RZ, 0xc0, !PT ;  /* 0x0000ffff00007812 */ /* 0x000fc800078ec0ff */
[----:B------:R-:W-:-:S05]  /*19190*/  SHF.R.U32.HI R0, RZ, 0x5, R0 ;  /* 0x00000005ff007819 */ /* 0x000fca0000011600 */
[----:B------:R-:W-:Y:S01]  /*191a0*/  VIADD R2, R0, 0x10 ;  /* 0x0000001000027836 */ /* 0x000fe20000000000 */
[----:B------:R-:W-:Y:S01]  /*191b0*/  SHF.L.U32 R0, R3, R0, RZ ;  /* 0x0000000003007219 */ /* 0x000fe200000006ff */
[----:B-1----:R-:W-:-:S03]  /*191c0*/  ULEA UR6, UR5, UR4, 0x18 ;  /* 0x0000000405067291 */ /* 0x002fc6000f8ec0ff */
[----:B------:R-:W-:-:S04]  /*191d0*/  SHF.L.U32 R3, R7, R2, RZ ;  /* 0x0000000207037219 */ /* 0x000fc800000006ff */
[----:B------:R-:W-:Y:S02]  /*191e0*/  LOP3.LUT R0, R3, R0, RZ, 0xfc, !PT ;  /* 0x0000000003007212 */ /* 0x000fe400078efcff */
[----:B------:R-:W0:Y:S02]  /*191f0*/  LDS R5, [UR6] ;  /* 0x00000006ff057984 */ /* 0x000e240008000800 */
[C---:B------:R-:W-:Y:S02]  /*19200*/  LOP3.LUT R2, R0.reuse, 0xffff, RZ, 0xc0, !PT ;  /* 0x0000ffff00027812 */ /* 0x040fe400078ec0ff */
[----:B0-----:R-:W-:-:S04]  /*19210*/  LOP3.LUT R3, R0, 0xffff, R5, 0x80, !PT ;  /* 0x0000ffff00037812 */ /* 0x001fc800078e8005 */
[----:B------:R-:W-:-:S13]  /*19220*/  ISETP.NE.AND P0, PT, R3, R2, PT ;  /* 0x000000020300720c */ /* 0x000fda0003f05270 */
[----:B------:R-:W-:Y:S05]  /*19230*/  @P0 BRA `(.L_x_14) ;  /* 0x0000000000500947 */ /* 0x000fea0003800000 */
[----:B------:R-:W-:Y:S02]  /*19240*/  SHF.R.U32.HI R5, RZ, 0x10, R5 ;  /* 0x00000010ff057819 */ /* 0x000fe40000011605 */
[----:B------:R-:W-:-:S04]  /*19250*/  SHF.R.U32.HI R2, RZ, 0x10, R0 ;  /* 0x00000010ff027819 */ /* 0x000fc80000011600 */
[----:B------:R-:W-:-:S04]  /*19260*/  LOP3.LUT R5, R5, R2, RZ, 0xc0, !PT ;  /* 0x0000000205057212 */ /* 0x000fc800078ec0ff */
[----:B------:R-:W-:-:S13]  /*19270*/  ISETP.NE.AND P0, PT, R5, R2, PT ;  /* 0x000000020500720c */ /* 0x000fda0003f05270 */
[----:B------:R-:W-:Y:S05]  /*19280*/  @P0 BRA `(.L_x_15) ;  /* 0x0000000000300947 */ /* 0x000fea0003800000 */
[----:B------:R-:W-:Y:S01]  /*19290*/  R2UR UR4, R0 ;  /* 0x00000000000472ca */ /* 0x000fe200000e0000 */
[----:B------:R-:W-:Y:S01]  /*192a0*/  VOTEU.ANY UR5, UPT, PT ;  /* 0x0000000000057886 */ /* 0x000fe200038e0100 */
[----:B------:R-:W0:Y:S01]  /*192b0*/  S2R R0, SR_LANEID ;  /* 0x0000000000007919 */ /* 0x000e220000000000 */
[----:B------:R-:W-:-:S10]  /*192c0*/  UFLO.U32 UR5, UR5 ;  /* 0x00000005000572bd */ /* 0x000fd400080e0000 */
[----:B------:R-:W-:-:S06]  /*192d0*/  ULOP3.LUT UR4, URZ, UR4, URZ, 0x33, !UPT ;  /* 0x00000004ff047292 */ /* 0x000fcc000f8e33ff */
[----:B------:R-:W-:-:S04]  /*192e0*/  IMAD.U32 R2, RZ, RZ, UR4 ;  /* 0x00000004ff027e24 */ /* 0x000fc8000f8e00ff */
[----:B------:R-:W1:Y:S02]  /*192f0*/  REDUX UR7, R2 ;  /* 0x00000000020773c4 */ /* 0x000e640000000000 */
[----:B------:R2:W-:Y:S01]  /*19300*/  UTCATOMSWS.AND URZ, UR4 ;  /* 0x0000000400ff79e3 */ /* 0x0005e20008000000 */
[----:B0-----:R-:W-:Y:S01]  /*19310*/  ISETP.EQ.U32.AND P0, PT, R0, UR5, PT ;  /* 0x0000000500007c0c */ /* 0x001fe2000bf02070 */
[----:B-1----:R-:W-:-:S12]  /*19320*/  IMAD.U32 R0, RZ, RZ, UR7 ;  /* 0x00000007ff007e24 */ /* 0x002fd8000f8e00ff */
[----:B------:R2:W-:Y:S01]  /*19330*/  @P0 ATOMS.AND RZ, [UR6], R0 ;  /* 0x00000000ffff098c */ /* 0x0005e2000a800006 */
[----:B------:R-:W-:Y:S05]  /*19340*/  BRA `(.L_x_13) ;  /* 0x0000000000147947 */ /* 0x000fea0003800000 */
.L_x_15:
[----:B------:R-:W-:-:S07]  /*19350*/  MOV R2, 0x19370 ;  /* 0x0001937000027802 */ /* 0x000fce0000000f00 */
[----:B------:R-:W-:Y:S05]  /*19360*/  CALL.REL.NOINC `($__internal_0_$__cuda_sm10x_tcgen05_guardrail_trap_col_being_dealloced_not_returned_by_alloc) ;  /* 0x0000000000387944 */ /* 0x000fea0003c00000 */
[----:B------:R-:W-:Y:S05]  /*19370*/  BRA `(.L_x_13) ;  /* 0x0000000000087947 */ /* 0x000fea0003800000 */
.L_x_14:
[----:B------:R-:W-:-:S07]  /*19380*/  MOV R2, 0x193a0 ;  /* 0x000193a000027802 */ /* 0x000fce0000000f00 */
[----:B------:R-:W-:Y:S05]  /*19390*/  CALL.REL.NOINC `($__internal_2_$__cuda_sm10x_tcgen05_guardrail_trap_unallocated_columns_being_dealloced) ;  /* 0x0000000000447944 */ /* 0x000fea0003c00000 */
.L_x_13:
[----:B------:R-:W-:Y:S01]  /*193a0*/  NOP ;  /* 0x0000000000007918 */ /* 0x000fe20000000000 */
[----:B--2---:R-:W-:Y:S05]  /*193b0*/  EXIT ;  /* 0x000000000000794d */ /* 0x004fea0003800000 */
.L_x_8:
[----:B-----5:R0:W-:Y:S04]  /*193c0*/  STL [R1+0x4fc], R0 ;  /* 0x0004fc0001007387 */ /* 0x0201e80000100800 */
[----:B0-----:R-:W2:Y:S02]  /*193d0*/  LDL R0, [R1+0x28c] ;  /* 0x00028c0001007983 */ /* 0x001ea40000100800 */
[----:B--2---:R0:W2:Y:S02]  /*193e0*/  SYNCS.PHASECHK.TRANS64.TRYWAIT P6, [UR11], R0 ;  /* 0x00000000ff0075a7 */ /* 0x0040a400080c110b */
[----:B0-----:R0:W5:Y:S02]  /*193f0*/  LDL.LU R0, [R1+0x4fc] ;  /* 0x0004fc0001007983 */ /* 0x0011640000300800 */
[----:B0-2---:R-:W-:Y:S05]  /*19400*/  @!P6 BRA `(.L_x_8) ;  /* 0xfffffffc00ece947 */ /* 0x005fea000383ffff */
[----:B------:R-:W-:Y:S05]  /*19410*/  BRA `(.L_x_16) ;  /* 0xffffff6800987947 */ /* 0x000fea000383ffff */
.L_x_12:
[----:B------:R-:W0:Y:S02]  /*19420*/  SYNCS.PHASECHK.TRANS64.TRYWAIT P6, [UR11], R4 ;  /* 0x00000004ff0075a7 */ /* 0x000e2400080c110b */
[----:B0-----:R-:W-:Y:S05]  /*19430*/  @!P6 BRA `(.L_x_12) ;  /* 0xfffffffc00f8e947 */ /* 0x001fea000383ffff */
[----:B------:R-:W-:Y:S05]  /*19440*/  BRA `(.L_x_11) ;  /* 0xffffffb800b07947 */ /* 0x000fea000383ffff */
        .weak           $__internal_0_$__cuda_sm10x_tcgen05_guardrail_trap_col_being_dealloced_not_returned_by_alloc
        .type           $__internal_0_$__cuda_sm10x_tcgen05_guardrail_trap_col_being_dealloced_not_returned_by_alloc,@function
        .size           $__internal_0_$__cuda_sm10x_tcgen05_guardrail_trap_col_being_dealloced_not_returned_by_alloc,($__internal_1_$__cuda_sm10x_tcgen05_guardrail_trap_phase_invalid_during_alloc - $__internal_0_$__cuda_sm10x_tcgen05_guardrail_trap_col_being_dealloced_not_returned_by_alloc)
$__internal_0_$__cuda_sm10x_tcgen05_guardrail_trap_col_being_dealloced_not_returned_by_alloc:
[----:B------:R-:W-:Y:S05]  /*19450*/  BPT.TRAP 0x1 ;  /* 0x000000040000795c */ /* 0x000fea0000300000 */
[----:B------:R-:W-:-:S04]  /*19460*/  IMAD.MOV.U32 R3, RZ, RZ, 0x0 ;  /* 0x00000000ff037424 */ /* 0x000fc800078e00ff */
[----:B------:R-:W-:Y:S05]  /*19470*/  RET.REL.NODEC R2 `(matmul_kernel) ;  /* 0xfffffe6802e07950 */ /* 0x000fea0003c3ffff */
        .weak           $__internal_1_$__cuda_sm10x_tcgen05_guardrail_trap_phase_invalid_during_alloc
        .type           $__internal_1_$__cuda_sm10x_tcgen05_guardrail_trap_phase_invalid_during_alloc,@function
        .size           $__internal_1_$__cuda_sm10x_tcgen05_guardrail_trap_phase_invalid_during_alloc,($__internal_2_$__cuda_sm10x_tcgen05_guardrail_trap_unallocated_columns_being_dealloced - $__internal_1_$__cuda_sm10x_tcgen05_guardrail_trap_phase_invalid_during_alloc)
$__internal_1_$__cuda_sm10x_tcgen05_guardrail_trap_phase_invalid_during_alloc:
[----:B------:R-:W-:Y:S05]  /*19480*/  BPT.TRAP 0x1 ;  /* 0x000000040000795c */ /* 0x000fea0000300000 */
[----:B------:R-:W-:-:S04]  /*19490*/  IMAD.MOV.U32 R3, RZ, RZ, 0x0 ;  /* 0x00000000ff037424 */ /* 0x000fc800078e00ff */
[----:B------:R-:W-:Y:S05]  /*194a0*/  RET.REL.NODEC R2 `(matmul_kernel) ;  /* 0xfffffe6802d47950 */ /* 0x000fea0003c3ffff */
        .weak           $__internal_2_$__cuda_sm10x_tcgen05_guardrail_trap_unallocated_columns_being_dealloced
        .type           $__internal_2_$__cuda_sm10x_tcgen05_guardrail_trap_unallocated_columns_being_dealloced,@function
        .size           $__internal_2_$__cuda_sm10x_tcgen05_guardrail_trap_unallocated_columns_being_dealloced,(.L_x_20 - $__internal_2_$__cuda_sm10x_tcgen05_guardrail_trap_unallocated_columns_being_dealloced)
$__internal_2_$__cuda_sm10x_tcgen05_guardrail_trap_unallocated_columns_being_dealloced:
[----:B------:R-:W-:Y:S05]  /*194b0*/  BPT.TRAP 0x1 ;  /* 0x000000040000795c */ /* 0x000fea0000300000 */
[----:B------:R-:W-:-:S04]  /*194c0*/  IMAD.MOV.U32 R3, RZ, RZ, 0x0 ;  /* 0x00000000ff037424 */ /* 0x000fc800078e00ff */
[----:B------:R-:W-:Y:S05]  /*194d0*/  RET.REL.NODEC R2 `(matmul_kernel) ;  /* 0xfffffe6802c87950 */ /* 0x000fea0003c3ffff */
.L_x_17:
[----:B------:R-:W-:-:S00]  /*194e0*/  BRA `(.L_x_17) ;  /* 0xfffffffc00fc7947 */ /* 0x000fc0000383ffff */
[----:B------:R-:W-:-:S00]  /*194f0*/  NOP ;  /* 0x0000000000007918 */ /* 0x000fc00000000000 */
        /* <DEDUP_REMOVED lines=8> */
.L_x_20:


//--------------------- .nv.shared.matmul_kernel  --------------------------
	.section	.nv.shared.matmul_kernel,"aw",@nobits
	.sectionflags	@""
	.align	16
	.zero		1024


//--------------------- .nv.shared.reserved.0     --------------------------
	.section	.nv.shared.reserved.0,"aw",@nobits
	.align	8
	.weak		__nv_reservedSMEM_offset_0_alias
	.size		__nv_reservedSMEM_offset_0_alias, 0, 64
	.other		__nv_reservedSMEM_offset_0_alias,@"STO_CUDA_RESERVED_SHARED STV_DEFAULT"
__nv_reservedSMEM_offset_0_alias:
	.zero		0
.nv.shared.reserved.0:
	.zero		64
	.weak		__nv_reservedSMEM_allocation_phase
	.type		__nv_reservedSMEM_allocation_phase,@object
	.size		__nv_reservedSMEM_allocation_phase,(.L_0 - __nv_reservedSMEM_allocation_phase)
__nv_reservedSMEM_allocation_phase:
	.zero		1
.L_0:
	.zero		7
	.weak		__nv_reservedSMEM_devtool_atexit_pc
	.type		__nv_reservedSMEM_devtool_atexit_pc,@object
	.size		__nv_reservedSMEM_devtool_atexit_pc,(__nv_reservedSMEM_allocation_mask - __nv_reservedSMEM_devtool_atexit_pc)
__nv_reservedSMEM_devtool_atexit_pc:
	.zero		8
	.weak		__nv_reservedSMEM_allocation_mask
	.type		__nv_reservedSMEM_allocation_mask,@object
	.size		__nv_reservedSMEM_allocation_mask,(.L_2 - __nv_reservedSMEM_allocation_mask)
__nv_reservedSMEM_allocation_mask:
	.zero		4
.L_2:


//--------------------- .nv.constant0.matmul_kernel --------------------------
	.section	.nv.constant0.matmul_kernel,"a",@progbits
	.sectionflags	@""
	.align	4
.nv.constant0.matmul_kernel:
	.zero		976


//--------------------- SYMBOLS --------------------------

	.type		.nv.reservedSmem.offset0,@object
	.size		.nv.reservedSmem.offset0,0x4
	.type		.nv.reservedSmem.cap,@object
	.size		.nv.reservedSmem.cap,0x4
